	.target	sm_80

	.elftype	@"ET_EXEC"


//--------------------- .note.nv.tkinfo           --------------------------
	.section	.note.nv.tkinfo,"",@"SHT_NOTE"
	.sectionflags	@"SHF_NOTE_NV_TKINFO"
	.tkinfo
        /*0018*/ 	.word	0x00000002
        /*0030*/ 	.string	""
        /*0030*/ 	.string	"ptxas"
        /*0030*/ 	.string	"Cuda compilation tools, release 13.0, V13.0.88"
        /*0030*/ 	.string	"Build cuda_13.0.r13.0/compiler.36424714_0"
        /*0030*/ 	.string	"-v  -suppress-debug-info  -lineinfo  -arch sm_80 "



//--------------------- .note.nv.cuinfo           --------------------------
	.section	.note.nv.cuinfo,"",@"SHT_NOTE"
	.sectionflags	@"SHF_NOTE_NV_CUINFO"
        /*0018*/ 	.short	0x0002
        /*001a*/ 	.short	0x0050
        /*001c*/ 	.short	0x0082
	.zero		2


//--------------------- .nv.info                  --------------------------
	.section	.nv.info,"",@"SHT_CUDA_INFO"
	.align	4


	//----- nvinfo : EIATTR_REGCOUNT
	.align		4
        /*0000*/ 	.byte	0x04, 0x2f
        /*0002*/ 	.short	(.L_1 - .L_0)
	.align		4
.L_0:
        /*0004*/ 	.word	index@(matmul_kernel)
        /*0008*/ 	.word	0x00000020


	//----- nvinfo : EIATTR_FRAME_SIZE
	.align		4
.L_1:
        /*000c*/ 	.byte	0x04, 0x11
        /*000e*/ 	.short	(.L_3 - .L_2)
	.align		4
.L_2:
        /*0010*/ 	.word	index@(matmul_kernel)
        /*0014*/ 	.word	0x00002558


	//----- nvinfo : EIATTR_MIN_STACK_SIZE
	.align		4
.L_3:
        /*0018*/ 	.byte	0x04, 0x12
        /*001a*/ 	.short	(.L_5 - .L_4)
	.align		4
.L_4:
        /*001c*/ 	.word	index@(matmul_kernel)
        /*0020*/ 	.word	0x00002558
.L_5:


//--------------------- .nv.info.matmul_kernel    --------------------------
	.section	.nv.info.matmul_kernel,"",@"SHT_CUDA_INFO"
	.sectionflags	@""
	.align	4


	//----- nvinfo : EIATTR_CUDA_API_VERSION
	.align		4
        /*0000*/ 	.byte	0x04, 0x37
        /*0002*/ 	.short	(.L_7 - .L_6)
.L_6:
        /*0004*/ 	.word	0x00000082


	//----- nvinfo : EIATTR_SW2861232_WAR
	.align		4
.L_7:
        /*0008*/ 	.byte	0x01, 0x35
	.zero		2


	//----- nvinfo : EIATTR_PARAM_CBANK
	.align		4
        /*000c*/ 	.byte	0x04, 0x0a
        /*000e*/ 	.short	(.L_9 - .L_8)
	.align		4
.L_8:
        /*0010*/ 	.word	index@(.nv.constant0.matmul_kernel)
        /*0014*/ 	.short	0x0160
        /*0016*/ 	.short	0x0050


	//----- nvinfo : EIATTR_CBANK_PARAM_SIZE
	.align		4
.L_9:
        /*0018*/ 	.byte	0x03, 0x19
        /*001a*/ 	.short	0x0050


	//----- nvinfo : EIATTR_KPARAM_INFO
	.align		4
        /*001c*/ 	.byte	0x04, 0x17
        /*001e*/ 	.short	(.L_11 - .L_10)
.L_10:
        /*0020*/ 	.word	0x00000000
        /*0024*/ 	.short	0x000d
        /*0026*/ 	.short	0x0048
        /*0028*/ 	.byte	0x00, 0xf4, 0x21, 0x00


	//----- nvinfo : EIATTR_KPARAM_INFO
	.align		4
.L_11:
        /*002c*/ 	.byte	0x04, 0x17
        /*002e*/ 	.short	(.L_13 - .L_12)
.L_12:
        /*0030*/ 	.word	0x00000000
        /*0034*/ 	.short	0x000c
        /*0036*/ 	.short	0x0040
        /*0038*/ 	.byte	0x00, 0xf4, 0x21, 0x00


	//----- nvinfo : EIATTR_KPARAM_INFO
	.align		4
.L_13:
        /*003c*/ 	.byte	0x04, 0x17
        /*003e*/ 	.short	(.L_15 - .L_14)
.L_14:
        /*0040*/ 	.word	0x00000000
        /*0044*/ 	.short	0x000b
        /*0046*/ 	.short	0x0038
        /*0048*/ 	.byte	0x00, 0xf0, 0x11, 0x00


	//----- nvinfo : EIATTR_KPARAM_INFO
	.align		4
.L_15:
        /*004c*/ 	.byte	0x04, 0x17
        /*004e*/ 	.short	(.L_17 - .L_16)
.L_16:
        /*0050*/ 	.word	0x00000000
        /*0054*/ 	.short	0x000a
        /*0056*/ 	.short	0x0034
        /*0058*/ 	.byte	0x00, 0xf0, 0x11, 0x00


	//----- nvinfo : EIATTR_KPARAM_INFO
	.align		4
.L_17:
        /*005c*/ 	.byte	0x04, 0x17
        /*005e*/ 	.short	(.L_19 - .L_18)
.L_18:
        /*0060*/ 	.word	0x00000000
        /*0064*/ 	.short	0x0009
        /*0066*/ 	.short	0x0030
        /*0068*/ 	.byte	0x00, 0xf0, 0x11, 0x00


	//----- nvinfo : EIATTR_KPARAM_INFO
	.align		4
.L_19:
        /*006c*/ 	.byte	0x04, 0x17
        /*006e*/ 	.short	(.L_21 - .L_20)
.L_20:
        /*0070*/ 	.word	0x00000000
        /*0074*/ 	.short	0x0008
        /*0076*/ 	.short	0x002c
        /*0078*/ 	.byte	0x00, 0xf0, 0x11, 0x00


	//----- nvinfo : EIATTR_KPARAM_INFO
	.align		4
.L_21:
        /*007c*/ 	.byte	0x04, 0x17
        /*007e*/ 	.short	(.L_23 - .L_22)
.L_22:
        /*0080*/ 	.word	0x00000000
        /*0084*/ 	.short	0x0007
        /*0086*/ 	.short	0x0028
        /*0088*/ 	.byte	0x00, 0xf0, 0x11, 0x00


	//----- nvinfo : EIATTR_KPARAM_INFO
	.align		4
.L_23:
        /*008c*/ 	.byte	0x04, 0x17
        /*008e*/ 	.short	(.L_25 - .L_24)
.L_24:
        /*0090*/ 	.word	0x00000000
        /*0094*/ 	.short	0x0006
        /*0096*/ 	.short	0x0024
        /*0098*/ 	.byte	0x00, 0xf0, 0x11, 0x00


	//----- nvinfo : EIATTR_KPARAM_INFO
	.align		4
.L_25:
        /*009c*/ 	.byte	0x04, 0x17
        /*009e*/ 	.short	(.L_27 - .L_26)
.L_26:
        /*00a0*/ 	.word	0x00000000
        /*00a4*/ 	.short	0x0005
        /*00a6*/ 	.short	0x0020
        /*00a8*/ 	.byte	0x00, 0xf0, 0x11, 0x00


	//----- nvinfo : EIATTR_KPARAM_INFO
	.align		4
.L_27:
        /*00ac*/ 	.byte	0x04, 0x17
        /*00ae*/ 	.short	(.L_29 - .L_28)
.L_28:
        /*00b0*/ 	.word	0x00000000
        /*00b4*/ 	.short	0x0004
        /*00b6*/ 	.short	0x001c
        /*00b8*/ 	.byte	0x00, 0xf0, 0x11, 0x00


	//----- nvinfo : EIATTR_KPARAM_INFO
	.align		4
.L_29:
        /*00bc*/ 	.byte	0x04, 0x17
        /*00be*/ 	.short	(.L_31 - .L_30)
.L_30:
        /*00c0*/ 	.word	0x00000000
        /*00c4*/ 	.short	0x0003
        /*00c6*/ 	.short	0x0018
        /*00c8*/ 	.byte	0x00, 0xf0, 0x11, 0x00


	//----- nvinfo : EIATTR_KPARAM_INFO
	.align		4
.L_31:
        /*00cc*/ 	.byte	0x04, 0x17
        /*00ce*/ 	.short	(.L_33 - .L_32)
.L_32:
        /*00d0*/ 	.word	0x00000000
        /*00d4*/ 	.short	0x0002
        /*00d6*/ 	.short	0x0010
        /*00d8*/ 	.byte	0x00, 0xf4, 0x21, 0x00


	//----- nvinfo : EIATTR_KPARAM_INFO
	.align		4
.L_33:
        /*00dc*/ 	.byte	0x04, 0x17
        /*00de*/ 	.short	(.L_35 - .L_34)
.L_34:
        /*00e0*/ 	.word	0x00000000
        /*00e4*/ 	.short	0x0001
        /*00e6*/ 	.short	0x0008
        /*00e8*/ 	.byte	0x00, 0xf4, 0x21, 0x00


	//----- nvinfo : EIATTR_KPARAM_INFO
	.align		4
.L_35:
        /*00ec*/ 	.byte	0x04, 0x17
        /*00ee*/ 	.short	(.L_37 - .L_36)
.L_36:
        /*00f0*/ 	.word	0x00000000
        /*00f4*/ 	.short	0x0000
        /*00f6*/ 	.short	0x0000
        /*00f8*/ 	.byte	0x00, 0xf4, 0x21, 0x00


	//----- nvinfo : EIATTR_MAXREG_COUNT
	.align		4
.L_37:
        /*00fc*/ 	.byte	0x03, 0x1b
        /*00fe*/ 	.short	0x00ff


	//----- nvinfo : EIATTR_NUM_BARRIERS
	.align		4
        /*0100*/ 	.byte	0x02, 0x4c
        /*0102*/ 	.byte	0x01
	.zero		1


	//----- nvinfo : EIATTR_ANNOTATIONS
	.align		4
        /*0104*/ 	.byte	0x04, 0x55
        /*0106*/ 	.short	(.L_39 - .L_38)


	//   ....[0]....
.L_38:
        /*0108*/ 	.word	0x00000001
        /*010c*/ 	.byte	0x60, 0x06, 0x00, 0x00, 0x01, 0x00, 0x00, 0x00, 0x90, 0x06, 0x00, 0x00, 0x01, 0x00, 0x00, 0x00
        /* <DEDUP_REMOVED lines=336> */
        /*161c*/ 	.byte	0xf0, 0x02, 0x01, 0x00


	//----- nvinfo : EIATTR_MERCURY_ISA_VERSION
	.align		4
.L_39:
        /*1620*/ 	.byte	0x03, 0x5f
        /*1622*/ 	.short	0x0000


	//----- nvinfo : EIATTR_EXIT_INSTR_OFFSETS
	.align		4
        /*1624*/ 	.byte	0x04, 0x1c
        /*1626*/ 	.short	(.L_41 - .L_40)


	//   ....[0]....
.L_40:
        /*1628*/ 	.word	0x000472e0


	//   ....[1]....
        /*162c*/ 	.word	0x00047310


	//----- nvinfo : EIATTR_REQNTID
	.align		4
.L_41:
        /*1630*/ 	.byte	0x04, 0x10
        /*1632*/ 	.short	(.L_43 - .L_42)
.L_42:
        /*1634*/ 	.word	0x00000080
        /*1638*/ 	.word	0x00000001
        /*163c*/ 	.word	0x00000001
.L_43:


//--------------------- .nv.callgraph             --------------------------
	.section	.nv.callgraph,"",@"SHT_CUDA_CALLGRAPH"
	.align	4
	.sectionentsize	8
	.align		4
        /*0000*/ 	.word	0x00000000
	.align		4
        /*0004*/ 	.word	0xffffffff
	.align		4
        /*0008*/ 	.word	0x00000000
	.align		4
        /*000c*/ 	.word	0xfffffffe
	.align		4
        /*0010*/ 	.word	0x00000000
	.align		4
        /*0014*/ 	.word	0xfffffffd
	.align		4
        /*0018*/ 	.word	0x00000000
	.align		4
        /*001c*/ 	.word	0xfffffffc


//--------------------- .nv.rel.action            --------------------------
	.section	.nv.rel.action,"",@"SHT_CUDA_RELOCINFO"
	.align	8
	.sectionentsize	8
        /*0000*/ 	.byte	0x73, 0x00, 0x00, 0x00, 0x00, 0x00, 0x00, 0x00, 0x00, 0x00, 0x00, 0x11, 0x25, 0x00, 0x05, 0x36


//--------------------- .nv.constant0.matmul_kernel --------------------------
	.section	.nv.constant0.matmul_kernel,"a",@progbits
	.sectionflags	@""
	.align	4
.nv.constant0.matmul_kernel:
	.zero		432


//--------------------- .text.matmul_kernel       --------------------------
	.section	.text.matmul_kernel,"ax",@progbits
	.sectioninfo	@"SHI_REGISTERS=32"
	.align	128
        .global         matmul_kernel
        .type           matmul_kernel,@function
        .size           matmul_kernel,(.L_x_5 - matmul_kernel)
        .other          matmul_kernel,@"STO_CUDA_ENTRY STV_DEFAULT"
matmul_kernel:
.text.matmul_kernel:
[----:B------:R-:W-:-:S03]  /*0000*/  IMAD.MOV.U32 R1, RZ, RZ, c[0x0][0x28] ;  /* 0x00000a00ff017624 */ /* 0x000fc600078e00ff */
[----:B------:R-:W-:Y:S01]  /*0010*/  IMAD.MOV.U32 R0, RZ, RZ, c[0x0][0x17c] ;  /* 0x00005f00ff007624 */ /* 0x000fe200078e00ff */
[----:B------:R-:W0:Y:S01]  /*0020*/  S2R R12, SR_TID.X ;  /* 0x00000000000c7919 */ /* 0x000e220000002100 */
[----:B------:R-:W-:Y:S01]  /*0030*/  IADD3 R1, R1, -0x2558, RZ ;  /* 0xffffdaa801017810 */ /* 0x000fe20007ffe0ff */
[----:B------:R-:W-:Y:S02]  /*0040*/  ULDC.64 UR10, c[0x0][0x118] ;  /* 0x00004600000a7ab9 */ /* 0x000fe40000000a00 */
[----:B------:R-:W-:-:S04]  /*0050*/  IADD3 R0, R0, 0xff, RZ ;  /* 0x000000ff00007810 */ /* 0x000fc80007ffe0ff */
[----:B------:R-:W-:-:S04]  /*0060*/  SHF.R.S32.HI R3, RZ, 0x1f, R0 ;  /* 0x0000001fff037819 */ /* 0x000fc80000011400 */
[----:B------:R-:W-:-:S04]  /*0070*/  LEA.HI R3, R3, R0, RZ, 0x8 ;  /* 0x0000000003037211 */ /* 0x000fc800078f40ff */
[----:B------:R-:W-:Y:S02]  /*0080*/  SHF.R.S32.HI R0, RZ, 0x8, R3 ;  /* 0x00000008ff007819 */ /* 0x000fe40000011403 */
[----:B------:R-:W1:Y:S03]  /*0090*/  S2R R3, SR_CTAID.X ;  /* 0x0000000000037919 */ /* 0x000e660000002500 */
[----:B------:R-:W-:Y:S01]  /*00a0*/  IMAD.SHL.U32 R0, R0, 0x8, RZ ;  /* 0x0000000800007824 */ /* 0x000fe200078e00ff */
[----:B0-----:R-:W-:-:S04]  /*00b0*/  LOP3.LUT R13, R12, 0x3f, RZ, 0xc0, !PT ;  /* 0x0000003f0c0d7812 */ /* 0x001fc800078ec0ff */
[-C--:B------:R-:W-:Y:S02]  /*00c0*/  IABS R7, R0.reuse ;  /* 0x0000000000077213 */ /* 0x080fe40000000000 */
[----:B------:R-:W-:Y:S02]  /*00d0*/  IABS R10, R0 ;  /* 0x00000000000a7213 */ /* 0x000fe40000000000 */
[----:B------:R-:W0:Y:S01]  /*00e0*/  I2F.RP R2, R7 ;  /* 0x0000000700027306 */ /* 0x000e220000209400 */
[----:B-1----:R-:W-:-:S07]  /*00f0*/  IABS R8, R3 ;  /* 0x0000000300087213 */ /* 0x002fce0000000000 */
[----:B0-----:R-:W0:Y:S02]  /*0100*/  MUFU.RCP R2, R2 ;  /* 0x0000000200027308 */ /* 0x001e240000001000 */
[----:B0-----:R-:W-:Y:S01]  /*0110*/  IADD3 R4, R2, 0xffffffe, RZ ;  /* 0x0ffffffe02047810 */ /* 0x001fe20007ffe0ff */
[----:B------:R-:W-:-:S05]  /*0120*/  IMAD.MOV R2, RZ, RZ, -R10 ;  /* 0x000000ffff027224 */ /* 0x000fca00078e0a0a */
[----:B------:R0:W1:Y:S02]  /*0130*/  F2I.FTZ.U32.TRUNC.NTZ R5, R4 ;  /* 0x0000000400057305 */ /* 0x000064000021f000 */
[----:B0-----:R-:W-:Y:S02]  /*0140*/  IMAD.MOV.U32 R4, RZ, RZ, RZ ;  /* 0x000000ffff047224 */ /* 0x001fe400078e00ff */
[----:B-1----:R-:W-:-:S04]  /*0150*/  IMAD.MOV R6, RZ, RZ, -R5 ;  /* 0x000000ffff067224 */ /* 0x002fc800078e0a05 */
[----:B------:R-:W-:Y:S02]  /*0160*/  IMAD R9, R6, R7, RZ ;  /* 0x0000000706097224 */ /* 0x000fe400078e02ff */
[----:B------:R-:W-:Y:S02]  /*0170*/  IMAD.MOV.U32 R6, RZ, RZ, R8 ;  /* 0x000000ffff067224 */ /* 0x000fe400078e0008 */
[----:B------:R-:W-:-:S06]  /*0180*/  IMAD.HI.U32 R5, R5, R9, R4 ;  /* 0x0000000905057227 */ /* 0x000fcc00078e0004 */
[----:B------:R-:W-:-:S04]  /*0190*/  IMAD.HI.U32 R5, R5, R6, RZ ;  /* 0x0000000605057227 */ /* 0x000fc800078e00ff */
[----:B------:R-:W-:-:S05]  /*01a0*/  IMAD R2, R5, R2, R6 ;  /* 0x0000000205027224 */ /* 0x000fca00078e0206 */
[----:B------:R-:W-:-:S13]  /*01b0*/  ISETP.GT.U32.AND P1, PT, R7, R2, PT ;  /* 0x000000020700720c */ /* 0x000fda0003f24070 */
[----:B------:R-:W-:Y:S01]  /*01c0*/  @!P1 IMAD.IADD R2, R2, 0x1, -R7 ;  /* 0x0000000102029824 */ /* 0x000fe200078e0a07 */
[----:B------:R-:W-:Y:S02]  /*01d0*/  @!P1 IADD3 R5, R5, 0x1, RZ ;  /* 0x0000000105059810 */ /* 0x000fe40007ffe0ff */
[----:B------:R-:W-:Y:S02]  /*01e0*/  ISETP.NE.AND P1, PT, R0, RZ, PT ;  /* 0x000000ff0000720c */ /* 0x000fe40003f25270 */
[----:B------:R-:W-:Y:S02]  /*01f0*/  ISETP.GE.U32.AND P0, PT, R2, R7, PT ;  /* 0x000000070200720c */ /* 0x000fe40003f06070 */
[----:B------:R-:W-:-:S04]  /*0200*/  LOP3.LUT R2, R3, R0, RZ, 0x3c, !PT ;  /* 0x0000000003027212 */ /* 0x000fc800078e3cff */
[----:B------:R-:W-:Y:S01]  /*0210*/  ISETP.GE.AND P2, PT, R2, RZ, PT ;  /* 0x000000ff0200720c */ /* 0x000fe20003f46270 */
[----:B------:R-:W-:-:S05]  /*0220*/  IMAD.MOV.U32 R2, RZ, RZ, c[0x0][0x178] ;  /* 0x00005e00ff027624 */ /* 0x000fca00078e00ff */
[----:B------:R-:W-:Y:S02]  /*0230*/  IADD3 R2, R2, 0x3f, RZ ;  /* 0x0000003f02027810 */ /* 0x000fe40007ffe0ff */
[----:B------:R-:W-:-:S05]  /*0240*/  @P0 IADD3 R5, R5, 0x1, RZ ;  /* 0x0000000105050810 */ /* 0x000fca0007ffe0ff */
[----:B------:R-:W-:Y:S01]  /*0250*/  IMAD.MOV.U32 R6, RZ, RZ, R5 ;  /* 0x000000ffff067224 */ /* 0x000fe200078e0005 */
[----:B------:R-:W-:-:S03]  /*0260*/  SHF.R.S32.HI R5, RZ, 0x1f, R2 ;  /* 0x0000001fff057819 */ /* 0x000fc60000011402 */
[----:B------:R-:W-:Y:S01]  /*0270*/  @!P2 IMAD.MOV R6, RZ, RZ, -R6 ;  /* 0x000000ffff06a224 */ /* 0x000fe200078e0a06 */
[----:B------:R-:W-:Y:S02]  /*0280*/  @!P1 LOP3.LUT R6, RZ, R0, RZ, 0x33, !PT ;  /* 0x00000000ff069212 */ /* 0x000fe400078e33ff */
[----:B------:R-:W-:-:S03]  /*0290*/  LEA.HI R5, R5, R2, RZ, 0x6 ;  /* 0x0000000205057211 */ /* 0x000fc600078f30ff */
[----:B------:R-:W-:Y:S02]  /*02a0*/  IMAD.SHL.U32 R4, R6, 0x8, RZ ;  /* 0x0000000806047824 */ /* 0x000fe400078e00ff */
[----:B------:R-:W-:-:S03]  /*02b0*/  IMAD.MOV R6, RZ, RZ, -R6 ;  /* 0x000000ffff067224 */ /* 0x000fc600078e0a06 */
[----:B------:R-:W-:Y:S01]  /*02c0*/  LEA.HI.SX32 R5, R5, -R4, 0x1a ;  /* 0x8000000405057211 */ /* 0x000fe200078fd2ff */
[----:B------:R-:W-:Y:S02]  /*02d0*/  IMAD R8, R0, R6, R3 ;  /* 0x0000000600087224 */ /* 0x000fe400078e0203 */
[----:B------:R-:W-:Y:S01]  /*02e0*/  IMAD.MOV.U32 R6, RZ, RZ, RZ ;  /* 0x000000ffff067224 */ /* 0x000fe200078e00ff */
[----:B------:R-:W-:Y:S02]  /*02f0*/  IMNMX R5, R5, 0x8, PT ;  /* 0x0000000805057817 */ /* 0x000fe40003800200 */
[----:B------:R-:W-:Y:S02]  /*0300*/  IABS R11, R8 ;  /* 0x00000008000b7213 */ /* 0x000fe40000000000 */
[----:B------:R-:W-:-:S04]  /*0310*/  IABS R9, R5 ;  /* 0x0000000500097213 */ /* 0x000fc80000000000 */
[----:B------:R-:W0:Y:S08]  /*0320*/  I2F.RP R2, R9 ;  /* 0x0000000900027306 */ /* 0x000e300000209400 */
[----:B0-----:R-:W0:Y:S02]  /*0330*/  MUFU.RCP R2, R2 ;  /* 0x0000000200027308 */ /* 0x001e240000001000 */
[----:B0-----:R-:W-:-:S06]  /*0340*/  IADD3 R7, R2, 0xffffffe, RZ ;  /* 0x0ffffffe02077810 */ /* 0x001fcc0007ffe0ff */
[----:B------:R-:W0:Y:S02]  /*0350*/  F2I.FTZ.U32.TRUNC.NTZ R7, R7 ;  /* 0x0000000700077305 */ /* 0x000e24000021f000 */
[----:B0-----:R-:W-:-:S04]  /*0360*/  IMAD.MOV R10, RZ, RZ, -R7 ;  /* 0x000000ffff0a7224 */ /* 0x001fc800078e0a07 */
[----:B------:R-:W-:-:S04]  /*0370*/  IMAD.MOV.U32 R0, RZ, RZ, R10 ;  /* 0x000000ffff007224 */ /* 0x000fc800078e000a */
[----:B------:R-:W-:Y:S01]  /*0380*/  IMAD R3, R0, R9, RZ ;  /* 0x0000000900037224 */ /* 0x000fe200078e02ff */
[----:B------:R-:W-:-:S03]  /*0390*/  IABS R0, R5 ;  /* 0x0000000500007213 */ /* 0x000fc60000000000 */
[----:B------:R-:W-:-:S04]  /*03a0*/  IMAD.HI.U32 R6, R7, R3, R6 ;  /* 0x0000000307067227 */ /* 0x000fc800078e0006 */
[----:B------:R-:W-:Y:S02]  /*03b0*/  IMAD.MOV R0, RZ, RZ, -R0 ;  /* 0x000000ffff007224 */ /* 0x000fe400078e0a00 */
[----:B------:R-:W-:Y:S01]  /*03c0*/  IMAD.HI.U32 R2, R6, R11, RZ ;  /* 0x0000000b06027227 */ /* 0x000fe200078e00ff */
[----:B------:R-:W-:-:S03]  /*03d0*/  SHF.R.U32.HI R6, RZ, 0x6, R12 ;  /* 0x00000006ff067819 */ /* 0x000fc6000001160c */
[----:B------:R-:W-:Y:S01]  /*03e0*/  IMAD R0, R2, R0, R11 ;  /* 0x0000000002007224 */ /* 0x000fe200078e020b */
[----:B------:R-:W-:Y:S01]  /*03f0*/  SGXT.U32 R14, R6, 0x1 ;  /* 0x00000001060e781a */ /* 0x000fe20000000000 */
[----:B------:R-:W-:-:S03]  /*0400*/  IMAD.MOV.U32 R3, RZ, RZ, 0x7f ;  /* 0x0000007fff037424 */ /* 0x000fc600078e00ff */
[----:B------:R-:W-:Y:S02]  /*0410*/  ISETP.GT.U32.AND P1, PT, R9, R0, PT ;  /* 0x000000000900720c */ /* 0x000fe40003f24070 */
[----:B------:R-:W-:Y:S02]  /*0420*/  IADD3 R15, R3, c[0x0][0x180], RZ ;  /* 0x00006000030f7a10 */ /* 0x000fe40007ffe0ff */
[C---:B------:R-:W-:Y:S02]  /*0430*/  LOP3.LUT R3, R14.reuse, 0x6, RZ, 0xfc, !PT ;  /* 0x000000060e037812 */ /* 0x040fe400078efcff */
[C---:B------:R-:W-:Y:S02]  /*0440*/  LOP3.LUT R3, R14.reuse, 0xc, RZ, 0xfc, !PT ;  /* 0x0000000c0e037812 */ /* 0x040fe400078efcff */
[C---:B------:R-:W-:Y:S02]  /*0450*/  LOP3.LUT R3, R14.reuse, 0x12, RZ, 0xfc, !PT ;  /* 0x000000120e037812 */ /* 0x040fe400078efcff */
[----:B------:R-:W-:-:S02]  /*0460*/  LOP3.LUT R3, R14, 0x18, RZ, 0xfc, !PT ;  /* 0x000000180e037812 */ /* 0x000fc400078efcff */
[----:B------:R-:W-:Y:S01]  /*0470*/  LOP3.LUT R3, R14, 0x1e, RZ, 0xfc, !PT ;  /* 0x0000001e0e037812 */ /* 0x000fe200078efcff */
[----:B------:R-:W-:Y:S01]  /*0480*/  @!P1 IMAD.IADD R0, R0, 0x1, -R9 ;  /* 0x0000000100009824 */ /* 0x000fe200078e0a09 */
[----:B------:R-:W-:Y:S02]  /*0490*/  @!P1 IADD3 R2, R2, 0x1, RZ ;  /* 0x0000000102029810 */ /* 0x000fe40007ffe0ff */
[----:B------:R-:W-:Y:S02]  /*04a0*/  ISETP.NE.AND P1, PT, R5, RZ, PT ;  /* 0x000000ff0500720c */ /* 0x000fe40003f25270 */
[----:B------:R-:W-:Y:S02]  /*04b0*/  ISETP.GE.U32.AND P0, PT, R0, R9, PT ;  /* 0x000000090000720c */ /* 0x000fe40003f06070 */
[----:B------:R-:W-:Y:S02]  /*04c0*/  LOP3.LUT R0, R8, R5, RZ, 0x3c, !PT ;  /* 0x0000000508007212 */ /* 0x000fe400078e3cff */
[----:B------:R-:W-:-:S02]  /*04d0*/  LOP3.LUT R3, R14, 0x24, RZ, 0xfc, !PT ;  /* 0x000000240e037812 */ /* 0x000fc400078efcff */
[----:B------:R-:W-:Y:S02]  /*04e0*/  ISETP.GE.AND P2, PT, R0, RZ, PT ;  /* 0x000000ff0000720c */ /* 0x000fe40003f46270 */
[C---:B------:R-:W-:Y:S02]  /*04f0*/  LOP3.LUT R3, R14.reuse, 0x2a, RZ, 0xfc, !PT ;  /* 0x0000002a0e037812 */ /* 0x040fe400078efcff */
[C---:B------:R-:W-:Y:S02]  /*0500*/  LOP3.LUT R3, R14.reuse, 0x30, RZ, 0xfc, !PT ;  /* 0x000000300e037812 */ /* 0x040fe400078efcff */
[----:B------:R-:W-:Y:S02]  /*0510*/  LOP3.LUT R3, R14, 0x36, RZ, 0xfc, !PT ;  /* 0x000000360e037812 */ /* 0x000fe400078efcff */
[----:B------:R-:W-:Y:S02]  /*0520*/  @P0 IADD3 R2, R2, 0x1, RZ ;  /* 0x0000000102020810 */ /* 0x000fe40007ffe0ff */
[----:B------:R-:W-:-:S02]  /*0530*/  ISETP.GT.AND P0, PT, R15, 0x7f, PT ;  /* 0x0000007f0f00780c */ /* 0x000fc40003f04270 */
[C---:B------:R-:W-:Y:S01]  /*0540*/  LOP3.LUT R3, R14.reuse, 0x3c, RZ, 0xfc, !PT ;  /* 0x0000003c0e037812 */ /* 0x040fe200078efcff */
[----:B------:R-:W-:Y:S01]  /*0550*/  @!P2 IMAD.MOV R2, RZ, RZ, -R2 ;  /* 0x000000ffff02a224 */ /* 0x000fe200078e0a02 */
[----:B------:R-:W-:Y:S02]  /*0560*/  @!P1 LOP3.LUT R2, RZ, R5, RZ, 0x33, !PT ;  /* 0x00000005ff029212 */ /* 0x000fe400078e33ff */
[C---:B------:R-:W-:Y:S02]  /*0570*/  LOP3.LUT R3, R14.reuse, 0x42, RZ, 0xfc, !PT ;  /* 0x000000420e037812 */ /* 0x040fe400078efcff */
[C---:B------:R-:W-:Y:S01]  /*0580*/  LOP3.LUT R3, R14.reuse, 0x48, RZ, 0xfc, !PT ;  /* 0x000000480e037812 */ /* 0x040fe200078efcff */
[----:B------:R-:W-:Y:S01]  /*0590*/  IMAD.MOV R0, RZ, RZ, -R2 ;  /* 0x000000ffff007224 */ /* 0x000fe200078e0a02 */
[----:B------:R-:W-:Y:S01]  /*05a0*/  LOP3.LUT R3, R14, 0x4e, RZ, 0xfc, !PT ;  /* 0x0000004e0e037812 */ /* 0x000fe200078efcff */
[----:B------:R-:W-:Y:S01]  /*05b0*/  IMAD.SHL.U32 R29, R2, 0x100, RZ ;  /* 0x00000100021d7824 */ /* 0x000fe200078e00ff */
[C---:B------:R-:W-:Y:S01]  /*05c0*/  LOP3.LUT R3, R14.reuse, 0x54, RZ, 0xfc, !PT ;  /* 0x000000540e037812 */ /* 0x040fe200078efcff */
[----:B------:R-:W-:Y:S01]  /*05d0*/  IMAD R5, R5, R0, R8 ;  /* 0x0000000005057224 */ /* 0x000fe200078e0208 */
[----:B------:R-:W-:-:S02]  /*05e0*/  LOP3.LUT R3, R14, 0x5a, RZ, 0xfc, !PT ;  /* 0x0000005a0e037812 */ /* 0x000fc400078efcff */
[----:B------:R-:W-:Y:S01]  /*05f0*/  LOP3.LUT R3, R14, 0x60, RZ, 0xfc, !PT ;  /* 0x000000600e037812 */ /* 0x000fe200078efcff */
[----:B------:R-:W-:Y:S01]  /*0600*/  IMAD.IADD R0, R4, 0x1, R5 ;  /* 0x0000000104007824 */ /* 0x000fe200078e0205 */
[C---:B------:R-:W-:Y:S02]  /*0610*/  LOP3.LUT R5, R14.reuse, 0x2, RZ, 0xfc, !PT ;  /* 0x000000020e057812 */ /* 0x040fe400078efcff */
[----:B------:R-:W-:Y:S01]  /*0620*/  LOP3.LUT R4, R14, 0x4, RZ, 0xfc, !PT ;  /* 0x000000040e047812 */ /* 0x000fe200078efcff */
[----:B------:R-:W-:Y:S01]  /*0630*/  IMAD R28, R0, 0x40, R13 ;  /* 0x00000040001c7824 */ /* 0x000fe200078e020d */
[C---:B------:R-:W-:Y:S02]  /*0640*/  LOP3.LUT R5, R14.reuse, 0x8, RZ, 0xfc, !PT ;  /* 0x000000080e057812 */ /* 0x040fe400078efcff */
[C---:B------:R-:W-:Y:S02]  /*0650*/  LOP3.LUT R4, R14.reuse, 0xa, RZ, 0xfc, !PT ;  /* 0x0000000a0e047812 */ /* 0x040fe400078efcff */
[----:B------:R0:W-:Y:S01]  /*0660*/  STL [R1+0xe48], R28 ;  /* 0x000e481c01007387 */ /* 0x0001e20000100800 */
[----:B------:R-:W-:-:S02]  /*0670*/  LOP3.LUT R5, R14, 0xe, RZ, 0xfc, !PT ;  /* 0x0000000e0e057812 */ /* 0x000fc400078efcff */
[C---:B------:R-:W-:Y:S01]  /*0680*/  LOP3.LUT R4, R14.reuse, 0x10, RZ, 0xfc, !PT ;  /* 0x000000100e047812 */ /* 0x040fe200078efcff */
[----:B------:R0:W-:Y:S01]  /*0690*/  STL [R1+0x378], R29 ;  /* 0x0003781d01007387 */ /* 0x0001e20000100800 */
[C---:B------:R-:W-:Y:S02]  /*06a0*/  LOP3.LUT R5, R14.reuse, 0x14, RZ, 0xfc, !PT ;  /* 0x000000140e057812 */ /* 0x040fe400078efcff */
[C---:B------:R-:W-:Y:S02]  /*06b0*/  LOP3.LUT R4, R14.reuse, 0x16, RZ, 0xfc, !PT ;  /* 0x000000160e047812 */ /* 0x040fe400078efcff */
[C---:B------:R-:W-:Y:S02]  /*06c0*/  LOP3.LUT R5, R14.reuse, 0x1a, RZ, 0xfc, !PT ;  /* 0x0000001a0e057812 */ /* 0x040fe400078efcff */
[C---:B------:R-:W-:Y:S02]  /*06d0*/  LOP3.LUT R4, R14.reuse, 0x1c, RZ, 0xfc, !PT ;  /* 0x0000001c0e047812 */ /* 0x040fe400078efcff */
[----:B------:R-:W-:-:S02]  /*06e0*/  LOP3.LUT R5, R14, 0x20, RZ, 0xfc, !PT ;  /* 0x000000200e057812 */ /* 0x000fc400078efcff */
[C---:B------:R-:W-:Y:S02]  /*06f0*/  LOP3.LUT R4, R14.reuse, 0x22, RZ, 0xfc, !PT ;  /* 0x000000220e047812 */ /* 0x040fe400078efcff */
        /* <DEDUP_REMOVED lines=34> */
[----:B------:R-:W-:Y:S01]  /*0920*/  LOP3.LUT R3, R14, 0x7e, RZ, 0xfc, !PT ;  /* 0x0000007e0e037812 */ /* 0x000fe200078efcff */
[----:B------:R-:W-:Y:S05]  /*0930*/  @P0 BRA `(.L_x_0) ;  /* 0x0000038000000947 */ /* 0x000fea0003800000 */
[----:B0-----:R0:W-:Y:S01]  /*0940*/  STL [R1], RZ ;  /* 0x000000ff01007387 */ /* 0x0011e20000100800 */
[----:B------:R-:W-:Y:S01]  /*0950*/  IMAD.SHL.U32 R0, R12, 0x40, RZ ;  /* 0x000000400c007824 */ /* 0x000fe200078e00ff */
[----:B------:R-:W-:Y:S01]  /*0960*/  CS2R R24, SRZ ;  /* 0x0000000000187805 */ /* 0x000fe2000001ff00 */
[----:B------:R-:W-:Y:S01]  /*0970*/  CS2R R26, SRZ ;  /* 0x00000000001a7805 */ /* 0x000fe2000001ff00 */
[----:B------:R0:W-:Y:S01]  /*0980*/  STL [R1+0x4], RZ ;  /* 0x000004ff01007387 */ /* 0x0001e20000100800 */
[----:B------:R-:W-:Y:S01]  /*0990*/  CS2R R20, SRZ ;  /* 0x0000000000147805 */ /* 0x000fe2000001ff00 */
[----:B------:R-:W-:Y:S01]  /*09a0*/  LOP3.LUT R0, R0, 0x1800, RZ, 0xc0, !PT ;  /* 0x0000180000007812 */ /* 0x000fe200078ec0ff */
[----:B------:R-:W-:Y:S01]  /*09b0*/  CS2R R22, SRZ ;  /* 0x0000000000167805 */ /* 0x000fe2000001ff00 */
[----:B------:R0:W-:Y:S01]  /*09c0*/  STL [R1+0x8], RZ ;  /* 0x000008ff01007387 */ /* 0x0001e20000100800 */
[----:B------:R-:W-:Y:S01]  /*09d0*/  CS2R R16, SRZ ;  /* 0x0000000000107805 */ /* 0x000fe2000001ff00 */
[----:B------:R-:W-:Y:S01]  /*09e0*/  CS2R R18, SRZ ;  /* 0x0000000000127805 */ /* 0x000fe2000001ff00 */
[----:B------:R-:W-:Y:S01]  /*09f0*/  CS2R R12, SRZ ;  /* 0x00000000000c7805 */ /* 0x000fe2000001ff00 */
[----:B------:R0:W-:Y:S01]  /*0a00*/  STL [R1+0xc], RZ ;  /* 0x00000cff01007387 */ /* 0x0001e20000100800 */
[----:B------:R-:W-:Y:S01]  /*0a10*/  CS2R R14, SRZ ;  /* 0x00000000000e7805 */ /* 0x000fe2000001ff00 */
[----:B------:R-:W-:Y:S01]  /*0a20*/  CS2R R8, SRZ ;  /* 0x0000000000087805 */ /* 0x000fe2000001ff00 */
[----:B------:R-:W-:Y:S01]  /*0a30*/  CS2R R10, SRZ ;  /* 0x00000000000a7805 */ /* 0x000fe2000001ff00 */
[----:B------:R0:W-:Y:S01]  /*0a40*/  STL [R1+0x10], RZ ;  /* 0x000010ff01007387 */ /* 0x0001e20000100800 */
[----:B------:R-:W-:Y:S01]  /*0a50*/  CS2R R4, SRZ ;  /* 0x0000000000047805 */ /* 0x000fe2000001ff00 */
[----:B------:R-:W-:-:S02]  /*0a60*/  CS2R R6, SRZ ;  /* 0x0000000000067805 */ /* 0x000fc4000001ff00 */
[----:B------:R0:W-:Y:S04]  /*0a70*/  STL [R1+0x14], RZ ;  /* 0x000014ff01007387 */ /* 0x0001e80000100800 */
        /* <DEDUP_REMOVED lines=34> */
[----:B------:R0:W-:Y:S01]  /*0ca0*/  STL [R1+0xe44], R0 ;  /* 0x000e440001007387 */ /* 0x0001e20000100800 */
[----:B------:R-:W-:Y:S05]  /*0cb0*/  BRA `(.L_x_1) ;  /* 0x0004159000007947 */ /* 0x000fea0003800000 */
.L_x_0:
[----:B0-----:R-:W-:Y:S01]  /*0cc0*/  IABS R0, c[0x0][0x178] ;  /* 0x00005e0000007a13 */ /* 0x001fe20000000000 */
[----:B------:R-:W-:Y:S01]  /*0cd0*/  ULDC.64 UR6, c[0x0][0x188] ;  /* 0x0000620000067ab9 */ /* 0x000fe20000000a00 */
[----:B------:R-:W-:-:S02]  /*0ce0*/  IABS R25, c[0x0][0x17c] ;  /* 0x00005f0000197a13 */ /* 0x000fc40000000000 */
[----:B------:R-:W0:Y:S01]  /*0cf0*/  I2F.RP R3, R0 ;  /* 0x0000000000037306 */ /* 0x000e220000209400 */
[----:B------:R-:W-:Y:S02]  /*0d00*/  IABS R19, R28 ;  /* 0x0000001c00137213 */ /* 0x000fe40000000000 */
[----:B------:R-:W-:-:S04]  /*0d10*/  IADD3 R6, R29, 0xff, RZ ;  /* 0x000000ff1d067810 */ /* 0x000fc80007ffe0ff */
[----:B------:R-:W-:Y:S01]  /*0d20*/  IABS R8, R6 ;  /* 0x0000000600087213 */ /* 0x000fe20000000000 */
[----:B------:R-:W1:Y:S01]  /*0d30*/  I2F.RP R2, R25 ;  /* 0x0000001900027306 */ /* 0x000e620000209400 */
[----:B------:R-:W-:-:S07]  /*0d40*/  ISETP.GE.AND P4, PT, R6, RZ, PT ;  /* 0x000000ff0600720c */ /* 0x000fce0003f86270 */
[----:B0-----:R-:W0:Y:S08]  /*0d50*/  MUFU.RCP R3, R3 ;  /* 0x0000000300037308 */ /* 0x001e300000001000 */
[----:B-1----:R-:W1:Y:S01]  /*0d60*/  MUFU.RCP R2, R2 ;  /* 0x0000000200027308 */ /* 0x002e620000001000 */
[----:B0-----:R-:W-:-:S07]  /*0d70*/  IADD3 R3, R3, 0xffffffe, RZ ;  /* 0x0ffffffe03037810 */ /* 0x001fce0007ffe0ff */
[----:B------:R-:W0:Y:S01]  /*0d80*/  F2I.FTZ.U32.TRUNC.NTZ R3, R3 ;  /* 0x0000000300037305 */ /* 0x000e22000021f000 */
[----:B-1----:R-:W-:-:S07]  /*0d90*/  IADD3 R2, R2, 0xffffffe, RZ ;  /* 0x0ffffffe02027810 */ /* 0x002fce0007ffe0ff */
[----:B------:R1:W2:Y:S01]  /*0da0*/  F2I.FTZ.U32.TRUNC.NTZ R5, R2 ;  /* 0x0000000200057305 */ /* 0x0002a2000021f000 */
[----:B0-----:R-:W-:Y:S02]  /*0db0*/  IMAD.MOV R7, RZ, RZ, -R3 ;  /* 0x000000ffff077224 */ /* 0x001fe400078e0a03 */
[----:B-1----:R-:W-:Y:S02]  /*0dc0*/  IMAD.MOV.U32 R2, RZ, RZ, RZ ;  /* 0x000000ffff027224 */ /* 0x002fe400078e00ff */
[----:B------:R-:W-:Y:S02]  /*0dd0*/  IMAD R7, R7, R0, RZ ;  /* 0x0000000007077224 */ /* 0x000fe400078e02ff */
[----:B--2---:R-:W-:Y:S02]  /*0de0*/  IMAD.MOV R4, RZ, RZ, -R5 ;  /* 0x000000ffff047224 */ /* 0x004fe400078e0a05 */
[----:B------:R-:W-:Y:S01]  /*0df0*/  IMAD.HI.U32 R2, R3, R7, R2 ;  /* 0x0000000703027227 */ /* 0x000fe200078e0002 */
[----:B------:R-:W-:-:S03]  /*0e00*/  IADD3 R7, R29, 0xf9, RZ ;  /* 0x000000f91d077810 */ /* 0x000fc60007ffe0ff */
[----:B------:R-:W-:Y:S01]  /*0e10*/  IMAD R3, R4, R25, RZ ;  /* 0x0000001904037224 */ /* 0x000fe200078e02ff */
[----:B------:R-:W-:Y:S01]  /*0e20*/  IABS R15, R7 ;  /* 0x00000007000f7213 */ /* 0x000fe20000000000 */
[----:B------:R-:W-:-:S04]  /*0e30*/  IMAD.MOV.U32 R4, RZ, RZ, RZ ;  /* 0x000000ffff047224 */ /* 0x000fc800078e00ff */
[----:B------:R-:W-:Y:S01]  /*0e40*/  IMAD.HI.U32 R3, R5, R3, R4 ;  /* 0x0000000305037227 */ /* 0x000fe200078e0004 */
[----:B------:R-:W-:-:S03]  /*0e50*/  IADD3 R5, R29, 0xfe, RZ ;  /* 0x000000fe1d057810 */ /* 0x000fc60007ffe0ff */
[----:B------:R-:W-:Y:S01]  /*0e60*/  IMAD.HI.U32 R4, R2, R19, RZ ;  /* 0x0000001302047227 */ /* 0x000fe200078e00ff */
[----:B------:R-:W-:Y:S02]  /*0e70*/  IABS R9, R5 ;  /* 0x0000000500097213 */ /* 0x000fe40000000000 */
[----:B------:R-:W-:Y:S01]  /*0e80*/  ISETP.GE.AND P0, PT, R5, RZ, PT ;  /* 0x000000ff0500720c */ /* 0x000fe20003f06270 */
[----:B------:R-:W-:-:S04]  /*0e90*/  IMAD.HI.U32 R2, R3, R8, RZ ;  /* 0x0000000803027227 */ /* 0x000fc800078e00ff */
[----:B------:R-:W-:Y:S02]  /*0ea0*/  IMAD.MOV R4, RZ, RZ, -R4 ;  /* 0x000000ffff047224 */ /* 0x000fe400078e0a04 */
[----:B------:R-:W-:Y:S02]  /*0eb0*/  IMAD.MOV R2, RZ, RZ, -R2 ;  /* 0x000000ffff027224 */ /* 0x000fe400078e0a02 */
[C---:B------:R-:W-:Y:S01]  /*0ec0*/  IMAD R19, R0.reuse, R4, R19 ;  /* 0x0000000400137224 */ /* 0x040fe200078e0213 */
[----:B------:R-:W-:Y:S01]  /*0ed0*/  IADD3 R4, R29, 0xfc, RZ ;  /* 0x000000fc1d047810 */ /* 0x000fe20007ffe0ff */
[----:B------:R-:W-:Y:S01]  /*0ee0*/  IMAD R8, R25, R2, R8 ;  /* 0x0000000219087224 */ /* 0x000fe200078e0208 */
[----:B------:R-:W-:Y:S01]  /*0ef0*/  IADD3 R2, R29, 0xfd, RZ ;  /* 0x000000fd1d027810 */ /* 0x000fe20007ffe0ff */
[----:B------:R-:W-:Y:S01]  /*0f00*/  IMAD.HI.U32 R6, R3, R9, RZ ;  /* 0x0000000903067227 */ /* 0x000fe200078e00ff */
[----:B------:R-:W-:Y:S02]  /*0f10*/  ISETP.GT.U32.AND P3, PT, R0, R19, PT ;  /* 0x000000130000720c */ /* 0x000fe40003f64070 */
[----:B------:R-:W-:Y:S01]  /*0f20*/  ISETP.GT.U32.AND P6, PT, R25, R8, PT ;  /* 0x000000081900720c */ /* 0x000fe20003fc4070 */
[----:B------:R-:W-:Y:S01]  /*0f30*/  IMAD.HI.U32 R13, R3, R15, RZ ;  /* 0x0000000f030d7227 */ /* 0x000fe200078e00ff */
[----:B------:R-:W-:-:S02]  /*0f40*/  IABS R11, R2 ;  /* 0x00000002000b7213 */ /* 0x000fc40000000000 */
[----:B------:R-:W-:Y:S01]  /*0f50*/  ISETP.GE.AND P2, PT, R2, RZ, PT ;  /* 0x000000ff0200720c */ /* 0x000fe20003f46270 */
[----:B------:R-:W-:Y:S01]  /*0f60*/  IMAD.MOV R2, RZ, RZ, -R6 ;  /* 0x000000ffff027224 */ /* 0x000fe200078e0a06 */
[----:B------:R-:W-:Y:S01]  /*0f70*/  IABS R5, R4 ;  /* 0x0000000400057213 */ /* 0x000fe20000000000 */
[----:B------:R-:W-:Y:S01]  /*0f80*/  IMAD.HI.U32 R6, R3, R11, RZ ;  /* 0x0000000b03067227 */ /* 0x000fe200078e00ff */
[----:B------:R-:W-:-:S03]  /*0f90*/  ISETP.GE.AND P1, PT, R4, RZ, PT ;  /* 0x000000ff0400720c */ /* 0x000fc60003f26270 */
[----:B------:R-:W-:Y:S02]  /*0fa0*/  @!P3 IMAD.IADD R19, R19, 0x1, -R0 ;  /* 0x000000011313b824 */ /* 0x000fe400078e0a00 */
[C---:B------:R-:W-:Y:S02]  /*0fb0*/  IMAD R9, R25.reuse, R2, R9 ;  /* 0x0000000219097224 */ /* 0x040fe400078e0209 */
[----:B------:R-:W-:Y:S01]  /*0fc0*/  @!P6 IMAD.IADD R8, R8, 0x1, -R25 ;  /* 0x000000010808e824 */ /* 0x000fe200078e0a19 */
[----:B------:R-:W-:Y:S01]  /*0fd0*/  ISETP.GT.U32.AND P5, PT, R0, R19, PT ;  /* 0x000000130000720c */ /* 0x000fe20003fa4070 */
[----:B------:R-:W-:Y:S01]  /*0fe0*/  IMAD.MOV R6, RZ, RZ, -R6 ;  /* 0x000000ffff067224 */ /* 0x000fe200078e0a06 */
[C---:B------:R-:W-:Y:S01]  /*0ff0*/  ISETP.GT.U32.AND P3, PT, R25.reuse, R9, PT ;  /* 0x000000091900720c */ /* 0x040fe20003f64070 */
[----:B------:R-:W-:Y:S01]  /*1000*/  IMAD.MOV.U32 R4, RZ, RZ, R5 ;  /* 0x000000ffff047224 */ /* 0x000fe200078e0005 */
[C---:B------:R-:W-:Y:S01]  /*1010*/  ISETP.GT.U32.AND P6, PT, R25.reuse, R8, PT ;  /* 0x000000081900720c */ /* 0x040fe20003fc4070 */
[----:B------:R-:W-:Y:S01]  /*1020*/  IMAD R11, R25, R6, R11 ;  /* 0x00000006190b7224 */ /* 0x000fe200078e020b */
[----:B------:R-:W-:Y:S01]  /*1030*/  IADD3 R6, R29, 0xfa, RZ ;  /* 0x000000fa1d067810 */ /* 0x000fe20007ffe0ff */
[----:B------:R-:W-:Y:S01]  /*1040*/  IMAD.HI.U32 R2, R3, R4, RZ ;  /* 0x0000000403027227 */ /* 0x000fe200078e00ff */
[----:B------:R-:W-:-:S02]  /*1050*/  IADD3 R5, R29, 0xfb, RZ ;  /* 0x000000fb1d057810 */ /* 0x000fc40007ffe0ff */
[----:B------:R-:W-:Y:S01]  /*1060*/  IABS R14, R6 ;  /* 0x00000006000e7213 */ /* 0x000fe20000000000 */
[----:B------:R-:W-:Y:S01]  /*1070*/  IMAD.MOV R2, RZ, RZ, -R2 ;  /* 0x000000ffff027224 */ /* 0x000fe200078e0a02 */
[----:B------:R-:W-:Y:S01]  /*1080*/  IABS R10, R5 ;  /* 0x00000005000a7213 */ /* 0x000fe20000000000 */
[----:B------:R-:W-:Y:S01]  /*1090*/  @!P5 IMAD.IADD R19, R19, 0x1, -R0 ;  /* 0x000000011313d824 */ /* 0x000fe200078e0a00 */
[----:B------:R-:W-:Y:S01]  /*10a0*/  ISETP.GT.U32.AND P5, PT, R25, R11, PT ;  /* 0x0000000b1900720c */ /* 0x000fe20003fa4070 */
[--C-:B------:R-:W-:Y:S02]  /*10b0*/  @!P3 IMAD.IADD R9, R9, 0x1, -R25.reuse ;  /* 0x000000010909b824 */ /* 0x100fe400078e0a19 */
[----:B------:R-:W-:Y:S02]  /*10c0*/  @!P6 IMAD.IADD R8, R8, 0x1, -R25 ;  /* 0x000000010808e824 */ /* 0x000fe400078e0a19 */
[C---:B------:R-:W-:Y:S01]  /*10d0*/  IMAD R4, R25.reuse, R2, R4 ;  /* 0x0000000219047224 */ /* 0x040fe200078e0204 */
[----:B------:R-:W-:Y:S01]  /*10e0*/  ISETP.GT.U32.AND P6, PT, R25, R9, PT ;  /* 0x000000091900720c */ /* 0x000fe20003fc4070 */
[----:B------:R-:W-:Y:S01]  /*10f0*/  IMAD.HI.U32 R16, R3, R14, RZ ;  /* 0x0000000e03107227 */ /* 0x000fe200078e00ff */
[----:B------:R-:W-:-:S02]  /*1100*/  IADD3 R2, R29, 0xf8, RZ ;  /* 0x000000f81d027810 */ /* 0x000fc40007ffe0ff */
[----:B------:R-:W-:Y:S01]  /*1110*/  ISETP.GT.U32.AND P3, PT, R25, R4, PT ;  /* 0x000000041900720c */ /* 0x000fe20003f64070 */
[----:B------:R-:W-:Y:S01]  /*1120*/  IMAD.HI.U32 R0, R3, R10, RZ ;  /* 0x0000000a03007227 */ /* 0x000fe200078e00ff */
[----:B------:R-:W-:-:S03]  /*1130*/  IABS R12, R2 ;  /* 0x00000002000c7213 */ /* 0x000fc60000000000 */
[--C-:B------:R-:W-:Y:S02]  /*1140*/  @!P5 IMAD.IADD R11, R11, 0x1, -R25.reuse ;  /* 0x000000010b0bd824 */ /* 0x100fe400078e0a19 */
[----:B------:R-:W-:Y:S02]  /*1150*/  IMAD.MOV R16, RZ, RZ, -R16 ;  /* 0x000000ffff107224 */ /* 0x000fe400078e0a10 */
[----:B------:R-:W-:Y:S01]  /*1160*/  @!P6 IMAD.IADD R9, R9, 0x1, -R25 ;  /* 0x000000010909e824 */ /* 0x000fe200078e0a19 */
[C---:B------:R-:W-:Y:S01]  /*1170*/  ISETP.GT.U32.AND P6, PT, R25.reuse, R11, PT ;  /* 0x0000000b1900720c */ /* 0x040fe20003fc4070 */
[----:B------:R-:W-:Y:S02]  /*1180*/  IMAD.MOV R0, RZ, RZ, -R0 ;  /* 0x000000ffff007224 */ /* 0x000fe400078e0a00 */
[C---:B------:R-:W-:Y:S02]  /*1190*/  IMAD R14, R25.reuse, R16, R14 ;  /* 0x00000010190e7224 */ /* 0x040fe400078e020e */
[----:B------:R-:W-:Y:S01]  /*11a0*/  IMAD R10, R25, R0, R10 ;  /* 0x00000000190a7224 */ /* 0x000fe200078e020a */
[----:B------:R-:W-:Y:S01]  /*11b0*/  IADD3 R0, R29, 0xf7, RZ ;  /* 0x000000f71d007810 */ /* 0x000fe20007ffe0ff */
[----:B------:R-:W-:-:S02]  /*11c0*/  IMAD.MOV.U32 R17, RZ, RZ, R8 ;  /* 0x000000ffff117224 */ /* 0x000fc400078e0008 */
[--C-:B------:R-:W-:Y:S01]  /*11d0*/  @!P3 IMAD.IADD R4, R4, 0x1, -R25.reuse ;  /* 0x000000010404b824 */ /* 0x100fe200078e0a19 */
[----:B------:R-:W-:Y:S01]  /*11e0*/  ISETP.GT.U32.AND P5, PT, R25, R10, PT ;  /* 0x0000000a1900720c */ /* 0x000fe20003fa4070 */
[----:B------:R-:W-:Y:S01]  /*11f0*/  IMAD.HI.U32 R8, R3, R12, RZ ;  /* 0x0000000c03087227 */ /* 0x000fe200078e00ff */
[----:B------:R-:W-:Y:S02]  /*1200*/  ISETP.GE.AND P3, PT, R5, RZ, PT ;  /* 0x000000ff0500720c */ /* 0x000fe40003f66270 */
[----:B------:R-:W-:Y:S01]  /*1210*/  IABS R5, R0 ;  /* 0x0000000000057213 */ /* 0x000fe20000000000 */
[----:B------:R-:W-:Y:S01]  /*1220*/  @!P6 IMAD.IADD R11, R11, 0x1, -R25 ;  /* 0x000000010b0be824 */ /* 0x000fe200078e0a19 */
[C---:B------:R-:W-:Y:S01]  /*1230*/  ISETP.GT.U32.AND P6, PT, R25.reuse, R14, PT ;  /* 0x0000000e1900720c */ /* 0x040fe20003fc4070 */
[----:B------:R-:W-:Y:S01]  /*1240*/  @!P4 IMAD.MOV R17, RZ, RZ, -R17 ;  /* 0x000000ffff11c224 */ /* 0x000fe200078e0a11 */
[----:B------:R-:W-:Y:S01]  /*1250*/  ISETP.GT.U32.AND P4, PT, R25, R4, PT ;  /* 0x000000041900720c */ /* 0x000fe20003f84070 */
[----:B------:R-:W-:-:S02]  /*1260*/  IMAD.MOV R8, RZ, RZ, -R8 ;  /* 0x000000ffff087224 */ /* 0x000fc400078e0a08 */
[----:B------:R-:W-:Y:S01]  /*1270*/  IMAD.MOV R13, RZ, RZ, -R13 ;  /* 0x000000ffff0d7224 */ /* 0x000fe200078e0a0d */
[----:B------:R-:W-:Y:S01]  /*1280*/  STL [R1+0xa4], R17 ;  /* 0x0000a41101007387 */ /* 0x000fe20000100800 */
[C---:B------:R-:W-:Y:S02]  /*1290*/  IMAD R12, R25.reuse, R8, R12 ;  /* 0x00000008190c7224 */ /* 0x040fe400078e020c */
[C---:B------:R-:W-:Y:S02]  /*12a0*/  IMAD R15, R25.reuse, R13, R15 ;  /* 0x0000000d190f7224 */ /* 0x040fe400078e020f */
[----:B------:R-:W-:Y:S02]  /*12b0*/  IMAD.MOV.U32 R16, RZ, RZ, R9 ;  /* 0x000000ffff107224 */ /* 0x000fe400078e0009 */
[----:B------:R-:W-:Y:S01]  /*12c0*/  @!P6 IMAD.IADD R14, R14, 0x1, -R25 ;  /* 0x000000010e0ee824 */ /* 0x000fe200078e0a19 */
[----:B------:R-:W-:Y:S01]  /*12d0*/  ISETP.GT.U32.AND P6, PT, R25, R12, PT ;  /* 0x0000000c1900720c */ /* 0x000fe20003fc4070 */
[----:B------:R-:W-:-:S02]  /*12e0*/  IMAD.MOV.U32 R13, RZ, RZ, R11 ;  /* 0x000000ffff0d7224 */ /* 0x000fc400078e000b */
[----:B------:R-:W-:Y:S02]  /*12f0*/  @!P5 IMAD.IADD R10, R10, 0x1, -R25 ;  /* 0x000000010a0ad824 */ /* 0x000fe400078e0a19 */
[----:B------:R-:W-:Y:S01]  /*1300*/  @!P0 IMAD.MOV R16, RZ, RZ, -R16 ;  /* 0x000000ffff108224 */ /* 0x000fe200078e0a10 */
[----:B------:R-:W-:Y:S01]  /*1310*/  ISETP.GE.AND P0, PT, R6, RZ, PT ;  /* 0x000000ff0600720c */ /* 0x000fe20003f06270 */
[----:B------:R-:W-:Y:S01]  /*1320*/  @!P2 IMAD.MOV R13, RZ, RZ, -R13 ;  /* 0x000000ffff0da224 */ /* 0x000fe200078e0a0d */
[C---:B------:R-:W-:Y:S01]  /*1330*/  ISETP.GT.U32.AND P5, PT, R25.reuse, R10, PT ;  /* 0x0000000a1900720c */ /* 0x040fe20003fa4070 */
[----:B------:R-:W-:Y:S01]  /*1340*/  @!P4 IMAD.IADD R4, R4, 0x1, -R25 ;  /* 0x000000010404c824 */ /* 0x000fe200078e0a19 */
[----:B------:R-:W-:Y:S01]  /*1350*/  STL [R1+0x84], R16 ;  /* 0x0000841001007387 */ /* 0x000fe20000100800 */
[----:B------:R-:W-:Y:S01]  /*1360*/  ISETP.GT.U32.AND P2, PT, R25, R15, PT ;  /* 0x0000000f1900720c */ /* 0x000fe20003f44070 */
[----:B------:R-:W-:Y:S01]  /*1370*/  IMAD.HI.U32 R9, R3, R5, RZ ;  /* 0x0000000503097227 */ /* 0x000fe200078e00ff */
[----:B------:R-:W-:Y:S01]  /*1380*/  ISETP.GE.AND P4, PT, R7, RZ, PT ;  /* 0x000000ff0700720c */ /* 0x000fe20003f86270 */
[----:B------:R0:W-:Y:S01]  /*1390*/  STL [R1+0x54], R13 ;  /* 0x0000540d01007387 */ /* 0x0001e20000100800 */
[----:B------:R-:W-:Y:S01]  /*13a0*/  IADD3 R7, R29, 0xf5, RZ ;  /* 0x000000f51d077810 */ /* 0x000fe20007ffe0ff */
[----:B------:R-:W-:-:S02]  /*13b0*/  IMAD.MOV.U32 R6, RZ, RZ, R4 ;  /* 0x000000ffff067224 */ /* 0x000fc400078e0004 */
[----:B------:R-:W-:Y:S02]  /*13c0*/  @!P6 IMAD.IADD R12, R12, 0x1, -R25 ;  /* 0x000000010c0ce824 */ /* 0x000fe400078e0a19 */
[----:B------:R-:W-:Y:S01]  /*13d0*/  @!P1 IMAD.MOV R6, RZ, RZ, -R6 ;  /* 0x000000ffff069224 */ /* 0x000fe200078e0a06 */
[C---:B------:R-:W-:Y:S01]  /*13e0*/  ISETP.GT.U32.AND P1, PT, R25.reuse, R14, PT ;  /* 0x0000000e1900720c */ /* 0x040fe20003f24070 */
[----:B------:R-:W-:Y:S01]  /*13f0*/  IMAD.MOV R9, RZ, RZ, -R9 ;  /* 0x000000ffff097224 */ /* 0x000fe200078e0a09 */
[----:B------:R-:W-:Y:S01]  /*1400*/  ISETP.GT.U32.AND P6, PT, R25, R12, PT ;  /* 0x0000000c1900720c */ /* 0x000fe20003fc4070 */
[----:B------:R-:W-:Y:S01]  /*1410*/  @!P5 IMAD.IADD R10, R10, 0x1, -R25 ;  /* 0x000000010a0ad824 */ /* 0x000fe200078e0a19 */
[----:B0-----:R-:W-:Y:S01]  /*1420*/  IADD3 R13, R29, 0xf6, RZ ;  /* 0x000000f61d0d7810 */ /* 0x001fe20007ffe0ff */
[----:B------:R0:W-:Y:S01]  /*1430*/  STL [R1+0x4c], R6 ;  /* 0x00004c0601007387 */ /* 0x0001e20000100800 */
[----:B------:R-:W-:Y:S01]  /*1440*/  ISETP.GE.AND P5, PT, R2, RZ, PT ;  /* 0x000000ff0200720c */ /* 0x000fe20003fa6270 */
[----:B------:R-:W-:Y:S01]  /*1450*/  IMAD R2, R25, R9, R5 ;  /* 0x0000000919027224 */ /* 0x000fe200078e0205 */
[----:B------:R-:W-:Y:S01]  /*1460*/  IABS R4, R13 ;  /* 0x0000000d00047213 */ /* 0x000fe20000000000 */
[--C-:B------:R-:W-:Y:S01]  /*1470*/  @!P2 IMAD.IADD R15, R15, 0x1, -R25.reuse ;  /* 0x000000010f0fa824 */ /* 0x100fe200078e0a19 */
[----:B------:R-:W-:Y:S01]  /*1480*/  IADD3 R5, R29, 0xf4, RZ ;  /* 0x000000f41d057810 */ /* 0x000fe20007ffe0ff */
[----:B------:R-:W-:Y:S01]  /*1490*/  IMAD.MOV.U32 R20, RZ, RZ, R10 ;  /* 0x000000ffff147224 */ /* 0x000fe200078e000a */
[----:B------:R-:W-:Y:S01]  /*14a0*/  IABS R16, R7 ;  /* 0x0000000700107213 */ /* 0x000fe20000000000 */
[----:B------:R-:W-:Y:S01]  /*14b0*/  @!P1 IMAD.IADD R14, R14, 0x1, -R25 ;  /* 0x000000010e0e9824 */ /* 0x000fe200078e0a19 */
[----:B------:R-:W-:Y:S01]  /*14c0*/  ISETP.GT.U32.AND P2, PT, R25, R15, PT ;  /* 0x0000000f1900720c */ /* 0x000fe20003f44070 */
[----:B0-----:R-:W-:Y:S01]  /*14d0*/  IMAD.HI.U32 R6, R3, R4, RZ ;  /* 0x0000000403067227 */ /* 0x001fe200078e00ff */
[----:B------:R-:W-:-:S02]  /*14e0*/  ISETP.GT.U32.AND P1, PT, R25, R2, PT ;  /* 0x000000021900720c */ /* 0x000fc40003f24070 */
[----:B------:R-:W-:Y:S01]  /*14f0*/  IADD3 R9, R29, 0xf3, RZ ;  /* 0x000000f31d097810 */ /* 0x000fe20007ffe0ff */
[----:B------:R-:W-:Y:S01]  /*1500*/  IMAD.MOV R6, RZ, RZ, -R6 ;  /* 0x000000ffff067224 */ /* 0x000fe200078e0a06 */
[----:B------:R-:W-:Y:S01]  /*1510*/  IABS R11, R5 ;  /* 0x00000005000b7213 */ /* 0x000fe20000000000 */
[----:B------:R-:W-:Y:S01]  /*1520*/  @!P6 IMAD.IADD R12, R12, 0x1, -R25 ;  /* 0x000000010c0ce824 */ /* 0x000fe200078e0a19 */
[----:B------:R-:W-:Y:S01]  /*1530*/  IABS R8, R9 ;  /* 0x0000000900087213 */ /* 0x000fe20000000000 */
[----:B------:R-:W-:Y:S02]  /*1540*/  IMAD R4, R25, R6, R4 ;  /* 0x0000000619047224 */ /* 0x000fe400078e0204 */
[----:B------:R-:W-:-:S03]  /*1550*/  IMAD.HI.U32 R17, R3, R16, RZ ;  /* 0x0000001003117227 */ /* 0x000fc600078e00ff */
[----:B------:R-:W-:Y:S01]  /*1560*/  ISETP.GT.U32.AND P6, PT, R25, R4, PT ;  /* 0x000000041900720c */ /* 0x000fe20003fc4070 */
[--C-:B------:R-:W-:Y:S01]  /*1570*/  @!P2 IMAD.IADD R15, R15, 0x1, -R25.reuse ;  /* 0x000000010f0fa824 */ /* 0x100fe200078e0a19 */
[----:B------:R-:W-:Y:S01]  /*1580*/  ISETP.GE.AND P2, PT, R0, RZ, PT ;  /* 0x000000ff0000720c */ /* 0x000fe20003f46270 */
[----:B------:R-:W-:Y:S01]  /*1590*/  @!P1 IMAD.IADD R2, R2, 0x1, -R25 ;  /* 0x0000000102029824 */ /* 0x000fe200078e0a19 */
[----:B------:R-:W-:Y:S01]  /*15a0*/  ISETP.GE.AND P1, PT, R13, RZ, PT ;  /* 0x000000ff0d00720c */ /* 0x000fe20003f26270 */
[----:B------:R-:W-:-:S04]  /*15b0*/  IMAD.HI.U32 R0, R3, R11, RZ ;  /* 0x0000000b03007227 */ /* 0x000fc800078e00ff */
[----:B------:R-:W-:Y:S02]  /*15c0*/  IMAD.MOV R17, RZ, RZ, -R17 ;  /* 0x000000ffff117224 */ /* 0x000fe400078e0a11 */
[----:B------:R-:W-:-:S04]  /*15d0*/  IMAD.HI.U32 R6, R3, R8, RZ ;  /* 0x0000000803067227 */ /* 0x000fc800078e00ff */
[----:B------:R-:W-:Y:S01]  /*15e0*/  @!P6 IMAD.IADD R4, R4, 0x1, -R25 ;  /* 0x000000010404e824 */ /* 0x000fe200078e0a19 */
[C---:B------:R-:W-:Y:S01]  /*15f0*/  ISETP.GT.U32.AND P6, PT, R25.reuse, R2, PT ;  /* 0x000000021900720c */ /* 0x040fe20003fc4070 */
[----:B------:R-:W-:Y:S02]  /*1600*/  IMAD.MOV R0, RZ, RZ, -R0 ;  /* 0x000000ffff007224 */ /* 0x000fe400078e0a00 */
[C---:B------:R-:W-:Y:S02]  /*1610*/  IMAD R13, R25.reuse, R17, R16 ;  /* 0x00000011190d7224 */ /* 0x040fe400078e0210 */
[----:B------:R-:W-:Y:S02]  /*1620*/  IMAD.MOV.U32 R18, RZ, RZ, R14 ;  /* 0x000000ffff127224 */ /* 0x000fe400078e000e */
[----:B------:R-:W-:Y:S02]  /*1630*/  IMAD.MOV R6, RZ, RZ, -R6 ;  /* 0x000000ffff067224 */ /* 0x000fe400078e0a06 */
[----:B------:R-:W-:Y:S01]  /*1640*/  IMAD R11, R25, R0, R11 ;  /* 0x00000000190b7224 */ /* 0x000fe200078e020b */
[----:B------:R-:W-:Y:S01]  /*1650*/  IADD3 R0, R29, 0xf2, RZ ;  /* 0x000000f21d007810 */ /* 0x000fe20007ffe0ff */
[----:B------:R-:W-:Y:S01]  /*1660*/  @!P3 IMAD.MOV R20, RZ, RZ, -R20 ;  /* 0x000000ffff14b224 */ /* 0x000fe200078e0a14 */
[C---:B------:R-:W-:Y:S01]  /*1670*/  ISETP.GT.U32.AND P3, PT, R25.reuse, R13, PT ;  /* 0x0000000d1900720c */ /* 0x040fe20003f64070 */
[----:B------:R-:W-:Y:S01]  /*1680*/  @!P0 IMAD.MOV R18, RZ, RZ, -R18 ;  /* 0x000000ffff128224 */ /* 0x000fe200078e0a12 */
[C---:B------:R-:W-:Y:S01]  /*1690*/  ISETP.GT.U32.AND P0, PT, R25.reuse, R4, PT ;  /* 0x000000041900720c */ /* 0x040fe20003f04070 */
[C---:B------:R-:W-:Y:S01]  /*16a0*/  IMAD R8, R25.reuse, R6, R8 ;  /* 0x0000000619087224 */ /* 0x040fe200078e0208 */
[----:B------:R-:W-:Y:S01]  /*16b0*/  IABS R10, R0 ;  /* 0x00000000000a7213 */ /* 0x000fe20000000000 */
[----:B------:R-:W-:Y:S01]  /*16c0*/  @!P4 IMAD.MOV R15, RZ, RZ, -R15 ;  /* 0x000000ffff0fc224 */ /* 0x000fe200078e0a0f */
[C---:B------:R-:W-:Y:S01]  /*16d0*/  ISETP.GT.U32.AND P4, PT, R25.reuse, R11, PT ;  /* 0x0000000b1900720c */ /* 0x040fe20003f84070 */
[--C-:B------:R-:W-:Y:S01]  /*16e0*/  @!P6 IMAD.IADD R2, R2, 0x1, -R25.reuse ;  /* 0x000000010202e824 */ /* 0x100fe200078e0a19 */
[----:B------:R-:W-:Y:S01]  /*16f0*/  ISETP.GT.U32.AND P6, PT, R25, R8, PT ;  /* 0x000000081900720c */ /* 0x000fe20003fc4070 */
[----:B------:R-:W-:Y:S01]  /*1700*/  IMAD.MOV.U32 R16, RZ, RZ, R12 ;  /* 0x000000ffff107224 */ /* 0x000fe200078e000c */
[----:B------:R-:W-:Y:S01]  /*1710*/  IADD3 R6, R29, 0xf1, RZ ;  /* 0x000000f11d067810 */ /* 0x000fe20007ffe0ff */
[----:B------:R-:W-:Y:S01]  /*1720*/  IMAD.HI.U32 R12, R3, R10, RZ ;  /* 0x0000000a030c7227 */ /* 0x000fe200078e00ff */
[----:B------:R-:W-:Y:S02]  /*1730*/  STL [R1+0x4], R20 ;  /* 0x0000041401007387 */ /* 0x000fe40000100800 */
[----:B------:R-:W-:Y:S01]  /*1740*/  IABS R14, R6 ;  /* 0x00000006000e7213 */ /* 0x000fe20000000000 */
[----:B------:R-:W-:Y:S01]  /*1750*/  @!P5 IMAD.MOV R16, RZ, RZ, -R16 ;  /* 0x000000ffff10d224 */ /* 0x000fe200078e0a10 */
[----:B------:R-:W-:Y:S01]  /*1760*/  ISETP.GE.AND P5, PT, R7, RZ, PT ;  /* 0x000000ff0700720c */ /* 0x000fe20003fa6270 */
[----:B------:R-:W-:Y:S01]  /*1770*/  IMAD.MOV R12, RZ, RZ, -R12 ;  /* 0x000000ffff0c7224 */ /* 0x000fe200078e0a0c */
[----:B------:R-:W-:Y:S01]  /*1780*/  STL [R1], R18 ;  /* 0x0000001201007387 */ /* 0x000fe20000100800 */
[--C-:B------:R-:W-:Y:S01]  /*1790*/  @!P0 IMAD.IADD R4, R4, 0x1, -R25.reuse ;  /* 0x0000000104048824 */ /* 0x100fe200078e0a19 */
[----:B------:R-:W-:Y:S01]  /*17a0*/  ISETP.GE.AND P0, PT, R5, RZ, PT ;  /* 0x000000ff0500720c */ /* 0x000fe20003f06270 */
[--C-:B------:R-:W-:Y:S01]  /*17b0*/  @!P3 IMAD.IADD R13, R13, 0x1, -R25.reuse ;  /* 0x000000010d0db824 */ /* 0x100fe200078e0a19 */
[----:B------:R-:W-:Y:S01]  /*17c0*/  ISETP.GE.AND P3, PT, R9, RZ, PT ;  /* 0x000000ff0900720c */ /* 0x000fe20003f66270 */
[--C-:B------:R-:W-:Y:S01]  /*17d0*/  @!P4 IMAD.IADD R11, R11, 0x1, -R25.reuse ;  /* 0x000000010b0bc824 */ /* 0x100fe200078e0a19 */
[----:B------:R0:W-:Y:S01]  /*17e0*/  STL [R1+0x390], R15 ;  /* 0x0003900f01007387 */ /* 0x0001e20000100800 */
[----:B------:R-:W-:Y:S01]  /*17f0*/  IMAD.MOV.U32 R7, RZ, RZ, R14 ;  /* 0x000000ffff077224 */ /* 0x000fe200078e000e */
[C---:B------:R-:W-:Y:S01]  /*1800*/  ISETP.GT.U32.AND P4, PT, R25.reuse, R13, PT ;  /* 0x0000000d1900720c */ /* 0x040fe20003f84070 */
[----:B------:R-:W-:Y:S01]  /*1810*/  IMAD R10, R25, R12, R10 ;  /* 0x0000000c190a7224 */ /* 0x000fe200078e020a */
[----:B------:R1:W-:Y:S01]  /*1820*/  STL [R1+0x394], R16 ;  /* 0x0003941001007387 */ /* 0x0003e20000100800 */
[----:B------:R-:W-:Y:S01]  /*1830*/  IMAD.MOV.U32 R9, RZ, RZ, R4 ;  /* 0x000000ffff097224 */ /* 0x000fe200078e0004 */
[----:B------:R-:W-:Y:S01]  /*1840*/  IADD3 R4, R29, 0xef, RZ ;  /* 0x000000ef1d047810 */ /* 0x000fe20007ffe0ff */
[----:B------:R-:W-:Y:S01]  /*1850*/  @!P6 IMAD.IADD R8, R8, 0x1, -R25 ;  /* 0x000000010808e824 */ /* 0x000fe200078e0a19 */
[----:B------:R-:W-:Y:S01]  /*1860*/  ISETP.GT.U32.AND P6, PT, R25, R11, PT ;  /* 0x0000000b1900720c */ /* 0x000fe20003fc4070 */
[----:B------:R-:W-:-:S04]  /*1870*/  IMAD.HI.U32 R5, R3, R7, RZ ;  /* 0x0000000703057227 */ /* 0x000fc800078e00ff */
[----:B0-----:R-:W-:Y:S01]  /*1880*/  IMAD.MOV.U32 R15, RZ, RZ, R2 ;  /* 0x000000ffff0f7224 */ /* 0x001fe200078e0002 */
[----:B------:R-:W-:Y:S01]  /*1890*/  IADD3 R2, R29, 0xf0, RZ ;  /* 0x000000f01d027810 */ /* 0x000fe20007ffe0ff */
[----:B------:R-:W-:Y:S01]  /*18a0*/  @!P1 IMAD.MOV R9, RZ, RZ, -R9 ;  /* 0x000000ffff099224 */ /* 0x000fe200078e0a09 */
[----:B------:R-:W-:Y:S01]  /*18b0*/  ISETP.GT.U32.AND P1, PT, R25, R10, PT ;  /* 0x0000000a1900720c */ /* 0x000fe20003f24070 */
[----:B------:R-:W-:Y:S01]  /*18c0*/  IMAD.MOV R5, RZ, RZ, -R5 ;  /* 0x000000ffff057224 */ /* 0x000fe200078e0a05 */
[----:B-1----:R-:W-:Y:S01]  /*18d0*/  IADD3 R16, R29, 0xe3, RZ ;  /* 0x000000e31d107810 */ /* 0x002fe20007ffe0ff */
[----:B------:R-:W-:Y:S01]  /*18e0*/  @!P2 IMAD.MOV R15, RZ, RZ, -R15 ;  /* 0x000000ffff0fa224 */ /* 0x000fe200078e0a0f */
[C---:B------:R-:W-:Y:S01]  /*18f0*/  ISETP.GT.U32.AND P2, PT, R25.reuse, R8, PT ;  /* 0x000000081900720c */ /* 0x040fe20003f44070 */
[----:B------:R-:W-:Y:S01]  /*1900*/  IMAD R7, R25, R5, R7 ;  /* 0x0000000519077224 */ /* 0x000fe200078e0207 */
[----:B------:R-:W-:Y:S01]  /*1910*/  IABS R5, R2 ;  /* 0x0000000200057213 */ /* 0x000fe20000000000 */
[--C-:B------:R-:W-:Y:S01]  /*1920*/  @!P4 IMAD.IADD R13, R13, 0x1, -R25.reuse ;  /* 0x000000010d0dc824 */ /* 0x100fe200078e0a19 */
[----:B------:R-:W-:Y:S01]  /*1930*/  ISETP.GE.AND P4, PT, R0, RZ, PT ;  /* 0x000000ff0000720c */ /* 0x000fe20003f86270 */
[--C-:B------:R-:W-:Y:S01]  /*1940*/  @!P6 IMAD.IADD R11, R11, 0x1, -R25.reuse ;  /* 0x000000010b0be824 */ /* 0x100fe200078e0a19 */
[----:B------:R-:W-:Y:S01]  /*1950*/  ISETP.GT.U32.AND P6, PT, R25, R7, PT ;  /* 0x000000071900720c */ /* 0x000fe20003fc4070 */
[----:B------:R-:W-:Y:S01]  /*1960*/  IMAD.HI.U32 R12, R3, R5, RZ ;  /* 0x00000005030c7227 */ /* 0x000fe200078e00ff */
[----:B------:R-:W-:Y:S01]  /*1970*/  IABS R0, R4 ;  /* 0x0000000400007213 */ /* 0x000fe20000000000 */
[----:B------:R-:W-:Y:S02]  /*1980*/  STL [R1+0x398], R15 ;  /* 0x0003980f01007387 */ /* 0x000fe40000100800 */
[----:B------:R-:W-:Y:S01]  /*1990*/  @!P1 IMAD.IADD R10, R10, 0x1, -R25 ;  /* 0x000000010a0a9824 */ /* 0x000fe200078e0a19 */
[----:B------:R-:W-:Y:S01]  /*19a0*/  ISETP.GE.AND P1, PT, R2, RZ, PT ;  /* 0x000000ff0200720c */ /* 0x000fe20003f26270 */
[----:B------:R-:W-:Y:S01]  /*19b0*/  IMAD.MOV.U32 R14, RZ, RZ, R13 ;  /* 0x000000ffff0e7224 */ /* 0x000fe200078e000d */
[----:B------:R0:W-:Y:S01]  /*19c0*/  STL [R1+0x3a4], R9 ;  /* 0x0003a40901007387 */ /* 0x0001e20000100800 */
[----:B------:R-:W-:-:S02]  /*19d0*/  IMAD.MOV R12, RZ, RZ, -R12 ;  /* 0x000000ffff0c7224 */ /* 0x000fc400078e0a0c */
[----:B------:R-:W-:Y:S01]  /*19e0*/  @!P2 IMAD.IADD R8, R8, 0x1, -R25 ;  /* 0x000000010808a824 */ /* 0x000fe200078e0a19 */
[----:B------:R-:W-:Y:S01]  /*19f0*/  ISETP.GE.AND P2, PT, R6, RZ, PT ;  /* 0x000000ff0600720c */ /* 0x000fe20003f46270 */
[----:B------:R-:W-:Y:S01]  /*1a00*/  @!P5 IMAD.MOV R14, RZ, RZ, -R14 ;  /* 0x000000ffff0ed224 */ /* 0x000fe200078e0a0e */
[----:B------:R-:W-:Y:S01]  /*1a10*/  IADD3 R6, R29, 0xee, RZ ;  /* 0x000000ee1d067810 */ /* 0x000fe20007ffe0ff */
[C---:B------:R-:W-:Y:S01]  /*1a20*/  IMAD R5, R25.reuse, R12, R5 ;  /* 0x0000000c19057224 */ /* 0x040fe200078e0205 */
[----:B------:R-:W-:Y:S01]  /*1a30*/  ISETP.GT.U32.AND P5, PT, R25, R10, PT ;  /* 0x0000000a1900720c */ /* 0x000fe20003fa4070 */
[----:B------:R-:W-:Y:S01]  /*1a40*/  @!P0 IMAD.MOV R11, RZ, RZ, -R11 ;  /* 0x000000ffff0b8224 */ /* 0x000fe200078e0a0b */
[----:B------:R-:W-:Y:S01]  /*1a50*/  IABS R2, R6 ;  /* 0x0000000600027213 */ /* 0x000fe20000000000 */
[----:B------:R-:W-:Y:S01]  /*1a60*/  @!P6 IMAD.IADD R7, R7, 0x1, -R25 ;  /* 0x000000010707e824 */ /* 0x000fe200078e0a19 */
[----:B------:R-:W-:Y:S01]  /*1a70*/  ISETP.GT.U32.AND P0, PT, R25, R5, PT ;  /* 0x000000051900720c */ /* 0x000fe20003f04070 */
[----:B------:R-:W-:Y:S01]  /*1a80*/  IMAD.MOV.U32 R13, RZ, RZ, R8 ;  /* 0x000000ffff0d7224 */ /* 0x000fe200078e0008 */
[----:B------:R-:W-:Y:S01]  /*1a90*/  STL [R1+0x3a8], R14 ;  /* 0x0003a80e01007387 */ /* 0x000fe20000100800 */
[----:B------:R-:W-:Y:S01]  /*1aa0*/  IMAD.HI.U32 R8, R3, R2, RZ ;  /* 0x0000000203087227 */ /* 0x000fe200078e00ff */
[----:B------:R-:W-:-:S02]  /*1ab0*/  ISETP.GT.U32.AND P6, PT, R25, R7, PT ;  /* 0x000000071900720c */ /* 0x000fc40003fc4070 */
[----:B------:R1:W-:Y:S01]  /*1ac0*/  STL [R1+0x3ac], R11 ;  /* 0x0003ac0b01007387 */ /* 0x0003e20000100800 */
[----:B------:R-:W-:Y:S01]  /*1ad0*/  @!P3 IMAD.MOV R13, RZ, RZ, -R13 ;  /* 0x000000ffff0db224 */ /* 0x000fe200078e0a0d */
[----:B------:R-:W-:Y:S01]  /*1ae0*/  ISETP.GE.AND P3, PT, R4, RZ, PT ;  /* 0x000000ff0400720c */ /* 0x000fe20003f66270 */
[----:B------:R-:W-:Y:S01]  /*1af0*/  IMAD.MOV R4, RZ, RZ, -R8 ;  /* 0x000000ffff047224 */ /* 0x000fe200078e0a08 */
[----:B------:R-:W-:Y:S01]  /*1b00*/  IADD3 R8, R29, 0xeb, RZ ;  /* 0x000000eb1d087810 */ /* 0x000fe20007ffe0ff */
[----:B------:R-:W-:Y:S01]  /*1b10*/  @!P5 IMAD.IADD R10, R10, 0x1, -R25 ;  /* 0x000000010a0ad824 */ /* 0x000fe200078e0a19 */
[----:B------:R-:W-:Y:S01]  /*1b20*/  STL [R1+0x3b0], R13 ;  /* 0x0003b00d01007387 */ /* 0x000fe20000100800 */
[----:B0-----:R-:W-:-:S04]  /*1b30*/  IMAD.HI.U32 R9, R3, R0, RZ ;  /* 0x0000000003097227 */ /* 0x001fc800078e00ff */
[----:B------:R-:W-:Y:S01]  /*1b40*/  IMAD R2, R25, R4, R2 ;  /* 0x0000000419027224 */ /* 0x000fe200078e0202 */
[----:B------:R-:W-:Y:S01]  /*1b50*/  IABS R4, R8 ;  /* 0x0000000800047213 */ /* 0x000fe20000000000 */
[----:B------:R-:W-:Y:S02]  /*1b60*/  IMAD.MOV.U32 R12, RZ, RZ, R10 ;  /* 0x000000ffff0c7224 */ /* 0x000fe400078e000a */
[----:B------:R-:W-:Y:S02]  /*1b70*/  IMAD.MOV R9, RZ, RZ, -R9 ;  /* 0x000000ffff097224 */ /* 0x000fe400078e0a09 */
[--C-:B------:R-:W-:Y:S02]  /*1b80*/  @!P0 IMAD.IADD R5, R5, 0x1, -R25.reuse ;  /* 0x0000000105058824 */ /* 0x100fe400078e0a19 */
[----:B------:R-:W-:Y:S01]  /*1b90*/  @!P4 IMAD.MOV R12, RZ, RZ, -R12 ;  /* 0x000000ffff0cc224 */ /* 0x000fe200078e0a0c */
[C---:B------:R-:W-:Y:S01]  /*1ba0*/  ISETP.GT.U32.AND P4, PT, R25.reuse, R2, PT ;  /* 0x000000021900720c */ /* 0x040fe20003f84070 */
[C---:B------:R-:W-:Y:S01]  /*1bb0*/  IMAD R0, R25.reuse, R9, R0 ;  /* 0x0000000919007224 */ /* 0x040fe200078e0200 */
[----:B------:R-:W-:Y:S01]  /*1bc0*/  ISETP.GT.U32.AND P0, PT, R25, R5, PT ;  /* 0x000000051900720c */ /* 0x000fe20003f04070 */
[----:B------:R-:W-:Y:S01]  /*1bd0*/  @!P6 IMAD.IADD R7, R7, 0x1, -R25 ;  /* 0x000000010707e824 */ /* 0x000fe200078e0a19 */
[----:B------:R-:W-:Y:S01]  /*1be0*/  ISETP.GE.AND P6, PT, R6, RZ, PT ;  /* 0x000000ff0600720c */ /* 0x000fe20003fc6270 */
[----:B------:R0:W-:Y:S01]  /*1bf0*/  STL [R1+0x3c0], R12 ;  /* 0x0003c00c01007387 */ /* 0x0001e20000100800 */
[----:B------:R-:W-:Y:S01]  /*1c00*/  IADD3 R6, R29, 0xed, RZ ;  /* 0x000000ed1d067810 */ /* 0x000fe20007ffe0ff */
[----:B-1----:R-:W-:Y:S01]  /*1c10*/  IMAD.MOV.U32 R11, RZ, RZ, R7 ;  /* 0x000000ffff0b7224 */ /* 0x002fe200078e0007 */
[----:B------:R-:W-:-:S02]  /*1c20*/  ISETP.GT.U32.AND P5, PT, R25, R0, PT ;  /* 0x000000001900720c */ /* 0x000fc40003fa4070 */
[----:B------:R-:W-:Y:S01]  /*1c30*/  IABS R18, R6 ;  /* 0x0000000600127213 */ /* 0x000fe20000000000 */
[----:B------:R-:W-:Y:S01]  /*1c40*/  @!P2 IMAD.MOV R11, RZ, RZ, -R11 ;  /* 0x000000ffff0ba224 */ /* 0x000fe200078e0a0b */
[----:B------:R-:W-:Y:S01]  /*1c50*/  IADD3 R9, R29, 0xec, RZ ;  /* 0x000000ec1d097810 */ /* 0x000fe20007ffe0ff */
[--C-:B------:R-:W-:Y:S01]  /*1c60*/  @!P4 IMAD.IADD R2, R2, 0x1, -R25.reuse ;  /* 0x000000010202c824 */ /* 0x100fe200078e0a19 */
[----:B------:R-:W-:Y:S01]  /*1c70*/  ISETP.GE.AND P2, PT, R6, RZ, PT ;  /* 0x000000ff0600720c */ /* 0x000fe20003f46270 */
[----:B------:R-:W-:Y:S01]  /*1c80*/  IMAD.HI.U32 R10, R3, R18, RZ ;  /* 0x00000012030a7227 */ /* 0x000fe200078e00ff */
[----:B------:R-:W-:Y:S01]  /*1c90*/  IABS R17, R9 ;  /* 0x0000000900117213 */ /* 0x000fe20000000000 */
[----:B------:R1:W-:Y:S01]  /*1ca0*/  STL [R1+0x3c4], R11 ;  /* 0x0003c40b01007387 */ /* 0x0003e20000100800 */
[----:B------:R-:W-:Y:S01]  /*1cb0*/  ISETP.GT.U32.AND P4, PT, R25, R2, PT ;  /* 0x000000021900720c */ /* 0x000fe20003f84070 */
[--C-:B------:R-:W-:Y:S01]  /*1cc0*/  @!P0 IMAD.IADD R5, R5, 0x1, -R25.reuse ;  /* 0x0000000105058824 */ /* 0x100fe200078e0a19 */
[----:B------:R-:W-:Y:S01]  /*1cd0*/  ISETP.GE.AND P0, PT, R9, RZ, PT ;  /* 0x000000ff0900720c */ /* 0x000fe20003f06270 */
[----:B------:R-:W-:Y:S01]  /*1ce0*/  IMAD.MOV R9, RZ, RZ, -R10 ;  /* 0x000000ffff097224 */ /* 0x000fe200078e0a0a */
[----:B------:R-:W-:Y:S01]  /*1cf0*/  IADD3 R10, R29, 0xea, RZ ;  /* 0x000000ea1d0a7810 */ /* 0x000fe20007ffe0ff */
[----:B------:R-:W-:-:S02]  /*1d00*/  @!P5 IMAD.IADD R0, R0, 0x1, -R25 ;  /* 0x000000010000d824 */ /* 0x000fc400078e0a19 */
[----:B------:R-:W-:-:S03]  /*1d10*/  IMAD.HI.U32 R7, R3, R17, RZ ;  /* 0x0000001103077227 */ /* 0x000fc600078e00ff */
[C---:B------:R-:W-:Y:S01]  /*1d20*/  ISETP.GT.U32.AND P5, PT, R25.reuse, R0, PT ;  /* 0x000000001900720c */ /* 0x040fe20003fa4070 */
[----:B------:R-:W-:Y:S02]  /*1d30*/  IMAD R18, R25, R9, R18 ;  /* 0x0000000919127224 */ /* 0x000fe400078e0212 */
[----:B0-----:R-:W-:Y:S01]  /*1d40*/  IMAD.MOV.U32 R12, RZ, RZ, R5 ;  /* 0x000000ffff0c7224 */ /* 0x001fe200078e0005 */
[----:B------:R-:W-:Y:S01]  /*1d50*/  IADD3 R5, R29, 0xe9, RZ ;  /* 0x000000e91d057810 */ /* 0x000fe20007ffe0ff */
[----:B------:R-:W-:Y:S02]  /*1d60*/  IMAD.MOV R7, RZ, RZ, -R7 ;  /* 0x000000ffff077224 */ /* 0x000fe400078e0a07 */
[----:B------:R-:W-:Y:S01]  /*1d70*/  @!P1 IMAD.MOV R12, RZ, RZ, -R12 ;  /* 0x000000ffff0c9224 */ /* 0x000fe200078e0a0c */
[C---:B------:R-:W-:Y:S01]  /*1d80*/  ISETP.GT.U32.AND P1, PT, R25.reuse, R18, PT ;  /* 0x000000121900720c */ /* 0x040fe20003f24070 */
[----:B------:R-:W-:Y:S01]  /*1d90*/  IMAD R17, R25, R7, R17 ;  /* 0x0000000719117224 */ /* 0x000fe200078e0211 */
[----:B------:R-:W-:Y:S01]  /*1da0*/  IADD3 R7, R29, 0xe7, RZ ;  /* 0x000000e71d077810 */ /* 0x000fe20007ffe0ff */
[--C-:B------:R-:W-:Y:S01]  /*1db0*/  @!P4 IMAD.IADD R2, R2, 0x1, -R25.reuse ;  /* 0x000000010202c824 */ /* 0x100fe200078e0a19 */
[----:B------:R0:W-:Y:S01]  /*1dc0*/  STL [R1+0x3b8], R12 ;  /* 0x0003b80c01007387 */ /* 0x0001e20000100800 */
[----:B------:R-:W-:Y:S01]  /*1dd0*/  @!P5 IMAD.IADD R0, R0, 0x1, -R25 ;  /* 0x000000010000d824 */ /* 0x000fe200078e0a19 */
[----:B------:R-:W-:Y:S01]  /*1de0*/  ISETP.GT.U32.AND P4, PT, R25, R17, PT ;  /* 0x000000111900720c */ /* 0x000fe20003f84070 */
[----:B------:R-:W-:Y:S01]  /*1df0*/  IMAD.HI.U32 R6, R3, R4, RZ ;  /* 0x0000000403067227 */ /* 0x000fe200078e00ff */
[----:B------:R-:W-:-:S02]  /*1e00*/  ISETP.GE.AND P5, PT, R8, RZ, PT ;  /* 0x000000ff0800720c */ /* 0x000fc40003fa6270 */
[----:B------:R-:W-:Y:S01]  /*1e10*/  IADD3 R8, R29, 0xe8, RZ ;  /* 0x000000e81d087810 */ /* 0x000fe20007ffe0ff */
[----:B-1----:R-:W-:Y:S02]  /*1e20*/  IMAD.MOV.U32 R11, RZ, RZ, R0 ;  /* 0x000000ffff0b7224 */ /* 0x002fe400078e0000 */
[----:B------:R-:W-:Y:S01]  /*1e30*/  @!P1 IMAD.IADD R18, R18, 0x1, -R25 ;  /* 0x0000000112129824 */ /* 0x000fe200078e0a19 */
[----:B------:R-:W-:Y:S01]  /*1e40*/  IABS R13, R8 ;  /* 0x00000008000d7213 */ /* 0x000fe20000000000 */
[----:B------:R-:W-:Y:S01]  /*1e50*/  @!P3 IMAD.MOV R11, RZ, RZ, -R11 ;  /* 0x000000ffff0bb224 */ /* 0x000fe200078e0a0b */
[----:B------:R-:W-:Y:S01]  /*1e60*/  ISETP.GE.AND P3, PT, R10, RZ, PT ;  /* 0x000000ff0a00720c */ /* 0x000fe20003f66270 */
[----:B------:R-:W-:Y:S01]  /*1e70*/  IMAD.MOV R6, RZ, RZ, -R6 ;  /* 0x000000ffff067224 */ /* 0x000fe200078e0a06 */
[----:B------:R-:W-:Y:S01]  /*1e80*/  ISETP.GT.U32.AND P1, PT, R25, R18, PT ;  /* 0x000000121900720c */ /* 0x000fe20003f24070 */
[----:B------:R-:W-:Y:S01]  /*1e90*/  @!P4 IMAD.IADD R17, R17, 0x1, -R25 ;  /* 0x000000011111c824 */ /* 0x000fe200078e0a19 */
[----:B------:R-:W-:Y:S01]  /*1ea0*/  IABS R10, R10 ;  /* 0x0000000a000a7213 */ /* 0x000fe20000000000 */
[----:B------:R1:W-:Y:S01]  /*1eb0*/  STL [R1+0x3bc], R11 ;  /* 0x0003bc0b01007387 */ /* 0x0003e20000100800 */
[C---:B------:R-:W-:Y:S01]  /*1ec0*/  IMAD R4, R25.reuse, R6, R4 ;  /* 0x0000000619047224 */ /* 0x040fe200078e0204 */
[----:B------:R-:W-:Y:S01]  /*1ed0*/  IABS R6, R5 ;  /* 0x0000000500067213 */ /* 0x000fe20000000000 */
[----:B------:R-:W-:Y:S01]  /*1ee0*/  IMAD.MOV.U32 R15, RZ, RZ, R2 ;  /* 0x000000ffff0f7224 */ /* 0x000fe200078e0002 */
[----:B------:R-:W-:Y:S01]  /*1ef0*/  ISETP.GT.U32.AND P4, PT, R25, R17, PT ;  /* 0x000000111900720c */ /* 0x000fe20003f84070 */
[----:B------:R-:W-:Y:S01]  /*1f00*/  IMAD.HI.U32 R14, R3, R13, RZ ;  /* 0x0000000d030e7227 */ /* 0x000fe200078e00ff */
[----:B0-----:R-:W-:-:S03]  /*1f10*/  IABS R12, R7 ;  /* 0x00000007000c7213 */ /* 0x001fc60000000000 */
[----:B------:R-:W-:Y:S01]  /*1f20*/  @!P6 IMAD.MOV R15, RZ, RZ, -R15 ;  /* 0x000000ffff0fe224 */ /* 0x000fe200078e0a0f */
[----:B------:R-:W-:Y:S01]  /*1f30*/  ISETP.GT.U32.AND P6, PT, R25, R4, PT ;  /* 0x000000041900720c */ /* 0x000fe20003fc4070 */
[----:B-1----:R-:W-:-:S03]  /*1f40*/  IMAD.HI.U32 R11, R3, R10, RZ ;  /* 0x0000000a030b7227 */ /* 0x002fc600078e00ff */
[----:B------:R0:W-:Y:S01]  /*1f50*/  STL [R1+0x3b4], R15 ;  /* 0x0003b40f01007387 */ /* 0x0001e20000100800 */
[----:B------:R-:W-:Y:S02]  /*1f60*/  IMAD.MOV R11, RZ, RZ, -R11 ;  /* 0x000000ffff0b7224 */ /* 0x000fe400078e0a0b */
[--C-:B------:R-:W-:Y:S01]  /*1f70*/  @!P1 IMAD.IADD R18, R18, 0x1, -R25.reuse ;  /* 0x0000000112129824 */ /* 0x100fe200078e0a19 */
[----:B------:R-:W-:Y:S01]  /*1f80*/  ISETP.GE.AND P1, PT, R5, RZ, PT ;  /* 0x000000ff0500720c */ /* 0x000fe20003f26270 */
[----:B------:R-:W-:Y:S02]  /*1f90*/  IMAD R5, R25, R11, R10 ;  /* 0x0000000b19057224 */ /* 0x000fe400078e020a */
[--C-:B------:R-:W-:Y:S02]  /*1fa0*/  @!P4 IMAD.IADD R17, R17, 0x1, -R25.reuse ;  /* 0x000000011111c824 */ /* 0x100fe400078e0a19 */
[----:B------:R-:W-:Y:S01]  /*1fb0*/  @!P6 IMAD.IADD R4, R4, 0x1, -R25 ;  /* 0x000000010404e824 */ /* 0x000fe200078e0a19 */
[----:B------:R-:W-:Y:S01]  /*1fc0*/  ISETP.GT.U32.AND P4, PT, R25, R5, PT ;  /* 0x000000051900720c */ /* 0x000fe20003f84070 */
[----:B------:R-:W-:Y:S01]  /*1fd0*/  IMAD.MOV.U32 R21, RZ, RZ, R18 ;  /* 0x000000ffff157224 */ /* 0x000fe200078e0012 */
[----:B0-----:R-:W-:Y:S01]  /*1fe0*/  IADD3 R15, R29, 0xe4, RZ ;  /* 0x000000e41d0f7810 */ /* 0x001fe20007ffe0ff */
[----:B------:R-:W-:-:S02]  /*1ff0*/  @!P0 IMAD.MOV R17, RZ, RZ, -R17 ;  /* 0x000000ffff118224 */ /* 0x000fc400078e0a11 */
[----:B------:R-:W-:Y:S01]  /*2000*/  @!P2 IMAD.MOV R21, RZ, RZ, -R21 ;  /* 0x000000ffff15a224 */ /* 0x000fe200078e0a15 */
[----:B------:R-:W-:Y:S01]  /*2010*/  IABS R11, R15 ;  /* 0x0000000f000b7213 */ /* 0x000fe20000000000 */
[----:B------:R-:W-:-:S03]  /*2020*/  IMAD.HI.U32 R9, R3, R6, RZ ;  /* 0x0000000603097227 */ /* 0x000fc600078e00ff */
[----:B------:R-:W-:Y:S01]  /*2030*/  STL [R1+0x3a0], R21 ;  /* 0x0003a01501007387 */ /* 0x000fe20000100800 */
[----:B------:R-:W-:Y:S02]  /*2040*/  IMAD.MOV R9, RZ, RZ, -R9 ;  /* 0x000000ffff097224 */ /* 0x000fe400078e0a09 */
[----:B------:R-:W-:Y:S01]  /*2050*/  @!P4 IMAD.IADD R5, R5, 0x1, -R25 ;  /* 0x000000010505c824 */ /* 0x000fe200078e0a19 */
[C---:B------:R-:W-:Y:S01]  /*2060*/  ISETP.GT.U32.AND P4, PT, R25.reuse, R4, PT ;  /* 0x000000041900720c */ /* 0x040fe20003f84070 */
[----:B------:R-:W-:Y:S01]  /*2070*/  STL [R1+0x39c], R17 ;  /* 0x00039c1101007387 */ /* 0x000fe20000100800 */
[----:B------:R-:W-:Y:S02]  /*2080*/  IMAD R6, R25, R9, R6 ;  /* 0x0000000919067224 */ /* 0x000fe400078e0206 */
[----:B------:R-:W-:Y:S01]  /*2090*/  IMAD.MOV R2, RZ, RZ, -R14 ;  /* 0x000000ffff027224 */ /* 0x000fe200078e0a0e */
[----:B------:R-:W-:Y:S01]  /*20a0*/  IADD3 R14, R29, 0xe5, RZ ;  /* 0x000000e51d0e7810 */ /* 0x000fe20007ffe0ff */
[----:B------:R-:W-:Y:S01]  /*20b0*/  IMAD.HI.U32 R0, R3, R12, RZ ;  /* 0x0000000c03007227 */ /* 0x000fe200078e00ff */
[----:B------:R-:W-:-:S02]  /*20c0*/  ISETP.GT.U32.AND P6, PT, R25, R6, PT ;  /* 0x000000061900720c */ /* 0x000fc40003fc4070 */
[----:B------:R-:W-:Y:S01]  /*20d0*/  IABS R9, R14 ;  /* 0x0000000e00097213 */ /* 0x000fe20000000000 */
[----:B------:R-:W-:Y:S01]  /*20e0*/  IMAD R13, R25, R2, R13 ;  /* 0x00000002190d7224 */ /* 0x000fe200078e020d */
[----:B------:R-:W-:Y:S01]  /*20f0*/  IADD3 R2, R29, 0xe6, RZ ;  /* 0x000000e61d027810 */ /* 0x000fe20007ffe0ff */
[----:B------:R-:W-:Y:S01]  /*2100*/  IMAD.MOV R0, RZ, RZ, -R0 ;  /* 0x000000ffff007224 */ /* 0x000fe200078e0a00 */
[----:B------:R-:W-:Y:S01]  /*2110*/  ISETP.GT.U32.AND P2, PT, R25, R5, PT ;  /* 0x000000051900720c */ /* 0x000fe20003f44070 */
[----:B------:R-:W-:Y:S01]  /*2120*/  @!P4 IMAD.IADD R4, R4, 0x1, -R25 ;  /* 0x000000010404c824 */ /* 0x000fe200078e0a19 */
[----:B------:R-:W-:Y:S01]  /*2130*/  IABS R10, R2 ;  /* 0x00000002000a7213 */ /* 0x000fe20000000000 */
[----:B------:R-:W-:Y:S01]  /*2140*/  IMAD.HI.U32 R20, R3, R9, RZ ;  /* 0x0000000903147227 */ /* 0x000fe200078e00ff */
[----:B------:R-:W-:-:S03]  /*2150*/  ISETP.GT.U32.AND P0, PT, R25, R13, PT ;  /* 0x0000000d1900720c */ /* 0x000fc60003f04070 */
[----:B------:R-:W-:Y:S02]  /*2160*/  @!P5 IMAD.MOV R4, RZ, RZ, -R4 ;  /* 0x000000ffff04d224 */ /* 0x000fe400078e0a04 */
[----:B------:R-:W-:Y:S02]  /*2170*/  @!P6 IMAD.IADD R6, R6, 0x1, -R25 ;  /* 0x000000010606e824 */ /* 0x000fe400078e0a19 */
[----:B------:R-:W-:Y:S01]  /*2180*/  IMAD.HI.U32 R18, R3, R10, RZ ;  /* 0x0000000a03127227 */ /* 0x000fe200078e00ff */
[----:B------:R0:W-:Y:S02]  /*2190*/  STL [R1+0x108c], R4 ;  /* 0x00108c0401007387 */ /* 0x0001e40000100800 */
[C---:B------:R-:W-:Y:S01]  /*21a0*/  ISETP.GT.U32.AND P6, PT, R25.reuse, R6, PT ;  /* 0x000000061900720c */ /* 0x040fe20003fc4070 */
[----:B------:R-:W-:Y:S01]  /*21b0*/  IMAD R12, R25, R0, R12 ;  /* 0x00000000190c7224 */ /* 0x000fe200078e020c */
[----:B------:R-:W-:Y:S01]  /*21c0*/  IABS R0, R16 ;  /* 0x0000001000007213 */ /* 0x000fe20000000000 */
[----:B------:R-:W-:-:S02]  /*21d0*/  IMAD.MOV R20, RZ, RZ, -R20 ;  /* 0x000000ffff147224 */ /* 0x000fc400078e0a14 */
[----:B------:R-:W-:Y:S01]  /*21e0*/  IMAD.MOV R18, RZ, RZ, -R18 ;  /* 0x000000ffff127224 */ /* 0x000fe200078e0a12 */
[C---:B------:R-:W-:Y:S01]  /*21f0*/  ISETP.GT.U32.AND P4, PT, R25.reuse, R12, PT ;  /* 0x0000000c1900720c */ /* 0x040fe20003f84070 */
[C---:B------:R-:W-:Y:S01]  /*2200*/  IMAD R9, R25.reuse, R20, R9 ;  /* 0x0000001419097224 */ /* 0x040fe200078e0209 */
[----:B0-----:R-:W2:Y:S01]  /*2210*/  LDL R4, [R1+0x378] ;  /* 0x0003780001047983 */ /* 0x001ea20000100800 */
[----:B------:R-:W-:Y:S02]  /*2220*/  IMAD R10, R25, R18, R10 ;  /* 0x00000012190a7224 */ /* 0x000fe400078e020a */
[--C-:B------:R-:W-:Y:S02]  /*2230*/  @!P2 IMAD.IADD R5, R5, 0x1, -R25.reuse ;  /* 0x000000010505a824 */ /* 0x100fe400078e0a19 */
[----:B------:R-:W-:Y:S01]  /*2240*/  @!P6 IMAD.IADD R6, R6, 0x1, -R25 ;  /* 0x000000010606e824 */ /* 0x000fe200078e0a19 */
[----:B------:R-:W-:Y:S01]  /*2250*/  ISETP.GT.U32.AND P6, PT, R25, R9, PT ;  /* 0x000000091900720c */ /* 0x000fe20003fc4070 */
[----:B------:R-:W-:Y:S01]  /*2260*/  IMAD.HI.U32 R17, R3, R11, RZ ;  /* 0x0000000b03117227 */ /* 0x000fe200078e00ff */
[----:B------:R-:W-:-:S03]  /*2270*/  ISETP.GT.U32.AND P2, PT, R25, R10, PT ;  /* 0x0000000a1900720c */ /* 0x000fc60003f44070 */
[----:B------:R-:W-:Y:S01]  /*2280*/  @!P4 IMAD.IADD R12, R12, 0x1, -R25 ;  /* 0x000000010c0cc824 */ /* 0x000fe200078e0a19 */
[----:B------:R-:W-:Y:S01]  /*2290*/  ISETP.GE.AND P4, PT, R7, RZ, PT ;  /* 0x000000ff0700720c */ /* 0x000fe20003f86270 */
[----:B------:R-:W-:-:S04]  /*22a0*/  IMAD.HI.U32 R18, R3, R0, RZ ;  /* 0x0000000003127227 */ /* 0x000fc800078e00ff */
[--C-:B------:R-:W-:Y:S01]  /*22b0*/  @!P0 IMAD.IADD R13, R13, 0x1, -R25.reuse ;  /* 0x000000010d0d8824 */ /* 0x100fe200078e0a19 */
[----:B------:R-:W-:Y:S01]  /*22c0*/  ISETP.GE.AND P0, PT, R8, RZ, PT ;  /* 0x000000ff0800720c */ /* 0x000fe20003f06270 */
[--C-:B------:R-:W-:Y:S01]  /*22d0*/  @!P6 IMAD.IADD R9, R9, 0x1, -R25.reuse ;  /* 0x000000010909e824 */ /* 0x100fe200078e0a19 */
[C---:B------:R-:W-:Y:S01]  /*22e0*/  ISETP.GT.U32.AND P6, PT, R25.reuse, R12, PT ;  /* 0x0000000c1900720c */ /* 0x040fe20003fc4070 */
[----:B------:R-:W-:Y:S01]  /*22f0*/  @!P2 IMAD.IADD R10, R10, 0x1, -R25 ;  /* 0x000000010a0aa824 */ /* 0x000fe200078e0a19 */
[----:B------:R-:W-:Y:S01]  /*2300*/  ISETP.GT.U32.AND P2, PT, R25, R13, PT ;  /* 0x0000000d1900720c */ /* 0x000fe20003f44070 */
[----:B------:R-:W-:Y:S01]  /*2310*/  IMAD.MOV R17, RZ, RZ, -R17 ;  /* 0x000000ffff117224 */ /* 0x000fe200078e0a11 */
[----:B------:R-:W-:Y:S01]  /*2320*/  IADD3 R8, R29, 0xe1, RZ ;  /* 0x000000e11d087810 */ /* 0x000fe20007ffe0ff */
[----:B------:R-:W-:Y:S01]  /*2330*/  IMAD.MOV R18, RZ, RZ, -R18 ;  /* 0x000000ffff127224 */ /* 0x000fe200078e0a12 */
[C---:B------:R-:W-:Y:S01]  /*2340*/  ISETP.GT.U32.AND P5, PT, R25.reuse, R10, PT ;  /* 0x0000000a1900720c */ /* 0x040fe20003fa4070 */
[----:B------:R-:W-:Y:S01]  /*2350*/  IMAD R7, R25, R17, R11 ;  /* 0x0000001119077224 */ /* 0x000fe200078e020b */
[----:B------:R-:W-:Y:S01]  /*2360*/  IADD3 R11, R29, 0xe2, RZ ;  /* 0x000000e21d0b7810 */ /* 0x000fe20007ffe0ff */
[----:B------:R-:W-:-:S02]  /*2370*/  IMAD R0, R25, R18, R0 ;  /* 0x0000001219007224 */ /* 0x000fc400078e0200 */
[----:B------:R-:W-:Y:S01]  /*2380*/  @!P3 IMAD.MOV R5, RZ, RZ, -R5 ;  /* 0x000000ffff05b224 */ /* 0x000fe200078e0a05 */
[C---:B------:R-:W-:Y:S01]  /*2390*/  ISETP.GT.U32.AND P3, PT, R25.reuse, R9, PT ;  /* 0x000000091900720c */ /* 0x040fe20003f64070 */
[----:B------:R-:W-:Y:S01]  /*23a0*/  @!P1 IMAD.MOV R6, RZ, RZ, -R6 ;  /* 0x000000ffff069224 */ /* 0x000fe200078e0a06 */
[C---:B------:R-:W-:Y:S01]  /*23b0*/  ISETP.GT.U32.AND P1, PT, R25.reuse, R7, PT ;  /* 0x000000071900720c */ /* 0x040fe20003f24070 */
[--C-:B------:R-:W-:Y:S01]  /*23c0*/  @!P6 IMAD.IADD R12, R12, 0x1, -R25.reuse ;  /* 0x000000010c0ce824 */ /* 0x100fe200078e0a19 */
[----:B------:R-:W-:Y:S02]  /*23d0*/  ISETP.GT.U32.AND P6, PT, R25, R0, PT ;  /* 0x000000001900720c */ /* 0x000fe40003fc4070 */
[----:B------:R-:W-:Y:S02]  /*23e0*/  IABS R17, R11 ;  /* 0x0000000b00117213 */ /* 0x000fe40000000000 */
[----:B------:R-:W-:Y:S01]  /*23f0*/  IABS R18, R8 ;  /* 0x0000000800127213 */ /* 0x000fe20000000000 */
[--C-:B------:R-:W-:Y:S01]  /*2400*/  @!P2 IMAD.IADD R13, R13, 0x1, -R25.reuse ;  /* 0x000000010d0da824 */ /* 0x100fe200078e0a19 */
[----:B------:R-:W-:Y:S01]  /*2410*/  ISETP.GE.AND P2, PT, R2, RZ, PT ;  /* 0x000000ff0200720c */ /* 0x000fe20003f46270 */
[----:B------:R-:W-:Y:S01]  /*2420*/  @!P5 IMAD.IADD R10, R10, 0x1, -R25 ;  /* 0x000000010a0ad824 */ /* 0x000fe200078e0a19 */
[----:B------:R-:W-:Y:S01]  /*2430*/  ISETP.GE.AND P5, PT, R14, RZ, PT ;  /* 0x000000ff0e00720c */ /* 0x000fe20003fa6270 */
[----:B------:R-:W-:-:S02]  /*2440*/  IMAD.MOV.U32 R2, RZ, RZ, R18 ;  /* 0x000000ffff027224 */ /* 0x000fc400078e0012 */
[----:B------:R-:W-:-:S04]  /*2450*/  IMAD.HI.U32 R14, R3, R17, RZ ;  /* 0x00000011030e7227 */ /* 0x000fc800078e00ff */
[--C-:B------:R-:W-:Y:S01]  /*2460*/  @!P3 IMAD.IADD R9, R9, 0x1, -R25.reuse ;  /* 0x000000010909b824 */ /* 0x100fe200078e0a19 */
[----:B------:R-:W-:Y:S01]  /*2470*/  ISETP.GE.AND P3, PT, R15, RZ, PT ;  /* 0x000000ff0f00720c */ /* 0x000fe20003f66270 */
[----:B------:R-:W-:Y:S02]  /*2480*/  @!P1 IMAD.IADD R7, R7, 0x1, -R25 ;  /* 0x0000000107079824 */ /* 0x000fe400078e0a19 */
[----:B------:R-:W-:Y:S02]  /*2490*/  IMAD.MOV.U32 R21, RZ, RZ, R13 ;  /* 0x000000ffff157224 */ /* 0x000fe400078e000d */
[----:B------:R-:W-:Y:S01]  /*24a0*/  IMAD.HI.U32 R15, R3, R2, RZ ;  /* 0x00000002030f7227 */ /* 0x000fe200078e00ff */
[----:B------:R-:W-:Y:S03]  /*24b0*/  STL [R1+0x1090], R5 ;  /* 0x0010900501007387 */ /* 0x000fe60000100800 */
[----:B------:R-:W-:Y:S01]  /*24c0*/  IMAD.MOV R14, RZ, RZ, -R14 ;  /* 0x000000ffff0e7224 */ /* 0x000fe200078e0a0e */
[----:B------:R0:W-:Y:S01]  /*24d0*/  STL [R1+0x1094], R6 ;  /* 0x0010940601007387 */ /* 0x0001e20000100800 */
[----:B------:R-:W-:Y:S01]  /*24e0*/  @!P6 IMAD.IADD R0, R0, 0x1, -R25 ;  /* 0x000000010000e824 */ /* 0x000fe200078e0a19 */
[----:B------:R-:W-:Y:S01]  /*24f0*/  ISETP.GE.AND P6, PT, R11, RZ, PT ;  /* 0x000000ff0b00720c */ /* 0x000fe20003fc6270 */
[----:B------:R-:W-:Y:S01]  /*2500*/  @!P0 IMAD.MOV R21, RZ, RZ, -R21 ;  /* 0x000000ffff158224 */ /* 0x000fe200078e0a15 */
[----:B------:R-:W-:Y:S01]  /*2510*/  ISETP.GT.U32.AND P0, PT, R25, R7, PT ;  /* 0x000000071900720c */ /* 0x000fe20003f04070 */
[----:B------:R-:W-:-:S02]  /*2520*/  IMAD.MOV R13, RZ, RZ, -R15 ;  /* 0x000000ffff0d7224 */ /* 0x000fc400078e0a0f */
[C---:B------:R-:W-:Y:S02]  /*2530*/  IMAD R11, R25.reuse, R14, R17 ;  /* 0x0000000e190b7224 */ /* 0x040fe400078e0211 */
[----:B0-----:R-:W-:Y:S02]  /*2540*/  IMAD.MOV.U32 R6, RZ, RZ, R10 ;  /* 0x000000ffff067224 */ /* 0x001fe400078e000a */
[C---:B------:R-:W-:Y:S02]  /*2550*/  IMAD R2, R25.reuse, R13, R2 ;  /* 0x0000000d19027224 */ /* 0x040fe400078e0202 */
[----:B------:R-:W-:Y:S02]  /*2560*/  IMAD.MOV.U32 R5, RZ, RZ, R9 ;  /* 0x000000ffff057224 */ /* 0x000fe400078e0009 */
[----:B------:R-:W-:Y:S01]  /*2570*/  @!P2 IMAD.MOV R6, RZ, RZ, -R6 ;  /* 0x000000ffff06a224 */ /* 0x000fe200078e0a06 */
[----:B------:R-:W-:Y:S01]  /*2580*/  ISETP.GT.U32.AND P2, PT, R25, R11, PT ;  /* 0x0000000b1900720c */ /* 0x000fe20003f44070 */
[----:B------:R-:W-:-:S02]  /*2590*/  IMAD.MOV.U32 R20, RZ, RZ, R12 ;  /* 0x000000ffff147224 */ /* 0x000fc400078e000c */
[----:B------:R-:W-:Y:S01]  /*25a0*/  @!P5 IMAD.MOV R5, RZ, RZ, -R5 ;  /* 0x000000ffff05d224 */ /* 0x000fe200078e0a05 */
[C---:B------:R-:W-:Y:S01]  /*25b0*/  ISETP.GT.U32.AND P5, PT, R25.reuse, R2, PT ;  /* 0x000000021900720c */ /* 0x040fe20003fa4070 */
[----:B------:R-:W-:Y:S01]  /*25c0*/  @!P4 IMAD.MOV R20, RZ, RZ, -R20 ;  /* 0x000000ffff14c224 */ /* 0x000fe200078e0a14 */
[----:B------:R-:W-:Y:S01]  /*25d0*/  ISETP.GT.U32.AND P4, PT, R25, R0, PT ;  /* 0x000000001900720c */ /* 0x000fe20003f84070 */
[----:B------:R-:W-:Y:S01]  /*25e0*/  STL [R1+0x35c], R21 ;  /* 0x00035c1501007387 */ /* 0x000fe20000100800 */
[----:B------:R-:W-:-:S03]  /*25f0*/  @!P0 IMAD.IADD R7, R7, 0x1, -R25 ;  /* 0x0000000107078824 */ /* 0x000fc600078e0a19 */
[----:B------:R-:W-:Y:S01]  /*2600*/  STL [R1+0x360], R20 ;  /* 0x0003601401007387 */ /* 0x000fe20000100800 */
[----:B------:R-:W-:-:S03]  /*2610*/  ISETP.GE.AND P0, PT, R8, RZ, PT ;  /* 0x000000ff0800720c */ /* 0x000fc60003f06270 */
[----:B------:R-:W-:Y:S01]  /*2620*/  STL [R1+0x364], R6 ;  /* 0x0003640601007387 */ /* 0x000fe20000100800 */
[----:B------:R-:W-:-:S03]  /*2630*/  @!P2 IMAD.IADD R11, R11, 0x1, -R25 ;  /* 0x000000010b0ba824 */ /* 0x000fc600078e0a19 */
[----:B------:R0:W-:Y:S01]  /*2640*/  STL [R1+0x368], R5 ;  /* 0x0003680501007387 */ /* 0x0001e20000100800 */
[--C-:B------:R-:W-:Y:S01]  /*2650*/  @!P5 IMAD.IADD R2, R2, 0x1, -R25.reuse ;  /* 0x000000010202d824 */ /* 0x100fe200078e0a19 */
[----:B------:R-:W-:Y:S01]  /*2660*/  ISETP.GT.U32.AND P5, PT, R25, R11, PT ;  /* 0x0000000b1900720c */ /* 0x000fe20003fa4070 */
[----:B------:R-:W-:Y:S02]  /*2670*/  @!P4 IMAD.IADD R0, R0, 0x1, -R25 ;  /* 0x000000010000c824 */ /* 0x000fe400078e0a19 */
[----:B0-----:R-:W-:-:S04]  /*2680*/  IMAD.MOV.U32 R5, RZ, RZ, R7 ;  /* 0x000000ffff057224 */ /* 0x001fc800078e0007 */
[----:B------:R-:W-:-:S05]  /*2690*/  @!P3 IMAD.MOV R5, RZ, RZ, -R5 ;  /* 0x000000ffff05b224 */ /* 0x000fca00078e0a05 */
[----:B------:R0:W-:Y:S01]  /*26a0*/  STL [R1+0x370], R5 ;  /* 0x0003700501007387 */ /* 0x0001e20000100800 */
[----:B------:R-:W-:Y:S01]  /*26b0*/  ISETP.GE.AND P1, PT, R16, RZ, PT ;  /* 0x000000ff1000720c */ /* 0x000fe20003f26270 */
[----:B0-----:R-:W-:Y:S02]  /*26c0*/  IMAD.MOV.U32 R5, RZ, RZ, R0 ;  /* 0x000000ffff057224 */ /* 0x001fe400078e0000 */
[----:B------:R-:W-:Y:S01]  /*26d0*/  @!P5 IMAD.IADD R11, R11, 0x1, -R25 ;  /* 0x000000010b0bd824 */ /* 0x000fe200078e0a19 */
[----:B------:R-:W-:-:S03]  /*26e0*/  ISETP.GT.U32.AND P3, PT, R25, R2, PT ;  /* 0x000000021900720c */ /* 0x000fc60003f64070 */
[----:B------:R-:W-:-:S04]  /*26f0*/  IMAD.MOV.U32 R6, RZ, RZ, R11 ;  /* 0x000000ffff067224 */ /* 0x000fc800078e000b */
[----:B------:R-:W-:Y:S02]  /*2700*/  @!P6 IMAD.MOV R6, RZ, RZ, -R6 ;  /* 0x000000ffff06e224 */ /* 0x000fe400078e0a06 */
[----:B------:R-:W-:-:S04]  /*2710*/  @!P1 IMAD.MOV R5, RZ, RZ, -R5 ;  /* 0x000000ffff059224 */ /* 0x000fc800078e0a05 */
[----:B------:R-:W-:Y:S01]  /*2720*/  @!P3 IMAD.IADD R2, R2, 0x1, -R25 ;  /* 0x000000010202b824 */ /* 0x000fe200078e0a19 */
[----:B------:R0:W-:Y:S03]  /*2730*/  STL [R1+0x380], R5 ;  /* 0x0003800501007387 */ /* 0x0001e60000100800 */
[----:B0-----:R-:W-:-:S04]  /*2740*/  IMAD.MOV.U32 R5, RZ, RZ, R2 ;  /* 0x000000ffff057224 */ /* 0x001fc800078e0002 */
[----:B------:R-:W-:Y:S01]  /*2750*/  @!P0 IMAD.MOV R5, RZ, RZ, -R5 ;  /* 0x000000ffff058224 */ /* 0x000fe200078e0a05 */
[----:B------:R-:W-:Y:S04]  /*2760*/  STL [R1+0x388], R6 ;  /* 0x0003880601007387 */ /* 0x000fe80000100800 */
[----:B------:R0:W-:Y:S01]  /*2770*/  STL [R1+0x38c], R5 ;  /* 0x00038c0501007387 */ /* 0x0001e20000100800 */
[C---:B--2---:R-:W-:Y:S02]  /*2780*/  IADD3 R9, R4.reuse, 0xe0, RZ ;  /* 0x000000e004097810 */ /* 0x044fe40007ffe0ff */
[----:B------:R-:W-:Y:S02]  /*2790*/  IADD3 R10, R4, 0xdf, RZ ;  /* 0x000000df040a7810 */ /* 0x000fe40007ffe0ff */
[----:B------:R-:W-:-:S02]  /*27a0*/  IABS R8, R9 ;  /* 0x0000000900087213 */ /* 0x000fc40000000000 */
[----:B------:R-:W-:Y:S02]  /*27b0*/  IABS R12, R10 ;  /* 0x0000000a000c7213 */ /* 0x000fe40000000000 */
[----:B------:R-:W-:Y:S01]  /*27c0*/  ISETP.GE.AND P2, PT, R10, RZ, PT ;  /* 0x000000ff0a00720c */ /* 0x000fe20003f46270 */
[----:B------:R-:W-:Y:S01]  /*27d0*/  IMAD.HI.U32 R10, R3, R8, RZ ;  /* 0x00000008030a7227 */ /* 0x000fe200078e00ff */
[----:B------:R-:W-:-:S03]  /*27e0*/  ISETP.GE.AND P4, PT, R9, RZ, PT ;  /* 0x000000ff0900720c */ /* 0x000fc60003f86270 */
[----:B------:R-:W-:Y:S02]  /*27f0*/  IMAD.MOV R0, RZ, RZ, -R10 ;  /* 0x000000ffff007224 */ /* 0x000fe400078e0a0a */
[----:B------:R-:W-:Y:S02]  /*2800*/  IMAD.MOV.U32 R9, RZ, RZ, R12 ;  /* 0x000000ffff097224 */ /* 0x000fe400078e000c */
[----:B------:R-:W-:Y:S02]  /*2810*/  IMAD R8, R25, R0, R8 ;  /* 0x0000000019087224 */ /* 0x000fe400078e0208 */
[----:B------:R-:W-:-:S03]  /*2820*/  IMAD.HI.U32 R7, R3, R9, RZ ;  /* 0x0000000903077227 */ /* 0x000fc600078e00ff */
[----:B------:R-:W-:Y:S01]  /*2830*/  ISETP.GT.U32.AND P5, PT, R25, R8, PT ;  /* 0x000000081900720c */ /* 0x000fe20003fa4070 */
[----:B------:R-:W-:-:S04]  /*2840*/  IMAD.MOV R7, RZ, RZ, -R7 ;  /* 0x000000ffff077224 */ /* 0x000fc800078e0a07 */
[----:B------:R-:W-:Y:S01]  /*2850*/  IMAD R7, R25, R7, R9 ;  /* 0x0000000719077224 */ /* 0x000fe200078e0209 */
[----:B------:R-:W-:-:S04]  /*2860*/  IADD3 R13, R4, 0xde, RZ ;  /* 0x000000de040d7810 */ /* 0x000fc80007ffe0ff */
[----:B------:R-:W-:Y:S02]  /*2870*/  ISETP.GT.U32.AND P6, PT, R25, R7, PT ;  /* 0x000000071900720c */ /* 0x000fe40003fc4070 */
[----:B------:R-:W-:Y:S01]  /*2880*/  ISETP.GE.AND P1, PT, R13, RZ, PT ;  /* 0x000000ff0d00720c */ /* 0x000fe20003f26270 */
[----:B------:R-:W-:Y:S01]  /*2890*/  @!P5 IMAD.IADD R8, R8, 0x1, -R25 ;  /* 0x000000010808d824 */ /* 0x000fe200078e0a19 */
[----:B------:R-:W-:Y:S02]  /*28a0*/  IABS R13, R13 ;  /* 0x0000000d000d7213 */ /* 0x000fe40000000000 */
[C---:B------:R-:W-:Y:S02]  /*28b0*/  IADD3 R12, R4.reuse, 0xdc, RZ ;  /* 0x000000dc040c7810 */ /* 0x040fe40007ffe0ff */
[----:B------:R-:W-:Y:S01]  /*28c0*/  ISETP.GT.U32.AND P5, PT, R25, R8, PT ;  /* 0x000000081900720c */ /* 0x000fe20003fa4070 */
[----:B------:R-:W-:Y:S01]  /*28d0*/  IMAD.HI.U32 R9, R3, R13, RZ ;  /* 0x0000000d03097227 */ /* 0x000fe200078e00ff */
[----:B------:R-:W-:-:S02]  /*28e0*/  IADD3 R10, R4, 0xdd, RZ ;  /* 0x000000dd040a7810 */ /* 0x000fc40007ffe0ff */
[----:B------:R-:W-:Y:S01]  /*28f0*/  ISETP.GE.AND P0, PT, R12, RZ, PT ;  /* 0x000000ff0c00720c */ /* 0x000fe20003f06270 */
[----:B------:R-:W-:Y:S01]  /*2900*/  IMAD.MOV R9, RZ, RZ, -R9 ;  /* 0x000000ffff097224 */ /* 0x000fe200078e0a09 */
[----:B------:R-:W-:Y:S01]  /*2910*/  IADD3 R0, R4, 0xdb, RZ ;  /* 0x000000db04007810 */ /* 0x000fe20007ffe0ff */
[----:B------:R-:W-:Y:S01]  /*2920*/  @!P6 IMAD.IADD R7, R7, 0x1, -R25 ;  /* 0x000000010707e824 */ /* 0x000fe200078e0a19 */
[----:B------:R-:W-:Y:S01]  /*2930*/  IABS R12, R12 ;  /* 0x0000000c000c7213 */ /* 0x000fe20000000000 */
[----:B------:R-:W-:Y:S01]  /*2940*/  IMAD R13, R25, R9, R13 ;  /* 0x00000009190d7224 */ /* 0x000fe200078e020d */
[----:B------:R-:W-:Y:S02]  /*2950*/  ISETP.GE.AND P3, PT, R10, RZ, PT ;  /* 0x000000ff0a00720c */ /* 0x000fe40003f66270 */
[----:B------:R-:W-:Y:S01]  /*2960*/  IABS R10, R10 ;  /* 0x0000000a000a7213 */ /* 0x000fe20000000000 */
[----:B------:R-:W-:Y:S01]  /*2970*/  IMAD.HI.U32 R14, R3, R12, RZ ;  /* 0x0000000c030e7227 */ /* 0x000fe200078e00ff */
[----:B------:R-:W-:-:S02]  /*2980*/  IABS R11, R0 ;  /* 0x00000000000b7213 */ /* 0x000fc40000000000 */
[C---:B------:R-:W-:Y:S01]  /*2990*/  ISETP.GT.U32.AND P6, PT, R25.reuse, R7, PT ;  /* 0x000000071900720c */ /* 0x040fe20003fc4070 */
[----:B------:R-:W-:Y:S01]  /*29a0*/  @!P5 IMAD.IADD R8, R8, 0x1, -R25 ;  /* 0x000000010808d824 */ /* 0x000fe200078e0a19 */
[----:B------:R-:W-:Y:S01]  /*29b0*/  ISETP.GT.U32.AND P5, PT, R25, R13, PT ;  /* 0x0000000d1900720c */ /* 0x000fe20003fa4070 */
[----:B------:R-:W-:-:S04]  /*29c0*/  IMAD.HI.U32 R2, R3, R10, RZ ;  /* 0x0000000a03027227 */ /* 0x000fc800078e00ff */
[----:B------:R-:W-:-:S04]  /*29d0*/  IMAD.HI.U32 R9, R3, R11, RZ ;  /* 0x0000000b03097227 */ /* 0x000fc800078e00ff */
[----:B------:R-:W-:Y:S02]  /*29e0*/  IMAD.MOV R14, RZ, RZ, -R14 ;  /* 0x000000ffff0e7224 */ /* 0x000fe400078e0a0e */
[----:B------:R-:W-:Y:S02]  /*29f0*/  IMAD.MOV R2, RZ, RZ, -R2 ;  /* 0x000000ffff027224 */ /* 0x000fe400078e0a02 */
[----:B------:R-:W-:Y:S02]  /*2a00*/  IMAD.MOV R9, RZ, RZ, -R9 ;  /* 0x000000ffff097224 */ /* 0x000fe400078e0a09 */
[C---:B------:R-:W-:Y:S02]  /*2a10*/  IMAD R12, R25.reuse, R14, R12 ;  /* 0x0000000e190c7224 */ /* 0x040fe400078e020c */
[----:B------:R-:W-:Y:S02]  /*2a20*/  IMAD R10, R25, R2, R10 ;  /* 0x00000002190a7224 */ /* 0x000fe400078e020a */
[----:B0-----:R-:W-:-:S02]  /*2a30*/  IMAD.MOV.U32 R5, RZ, RZ, R8 ;  /* 0x000000ffff057224 */ /* 0x001fc400078e0008 */
[----:B------:R-:W-:Y:S02]  /*2a40*/  IMAD R11, R25, R9, R11 ;  /* 0x00000009190b7224 */ /* 0x000fe400078e020b */
[----:B------:R-:W-:Y:S01]  /*2a50*/  @!P6 IMAD.IADD R7, R7, 0x1, -R25 ;  /* 0x000000010707e824 */ /* 0x000fe200078e0a19 */
[C---:B------:R-:W-:Y:S01]  /*2a60*/  ISETP.GT.U32.AND P6, PT, R25.reuse, R12, PT ;  /* 0x0000000c1900720c */ /* 0x040fe20003fc4070 */
[----:B------:R-:W-:Y:S01]  /*2a70*/  @!P4 IMAD.MOV R5, RZ, RZ, -R5 ;  /* 0x000000ffff05c224 */ /* 0x000fe200078e0a05 */
[----:B------:R-:W-:Y:S01]  /*2a80*/  ISETP.GT.U32.AND P4, PT, R25, R10, PT ;  /* 0x0000000a1900720c */ /* 0x000fe20003f84070 */
[----:B------:R-:W-:Y:S01]  /*2a90*/  @!P5 IMAD.IADD R13, R13, 0x1, -R25 ;  /* 0x000000010d0dd824 */ /* 0x000fe200078e0a19 */
[----:B------:R-:W-:Y:S02]  /*2aa0*/  ISETP.GT.U32.AND P5, PT, R25, R11, PT ;  /* 0x0000000b1900720c */ /* 0x000fe40003fa4070 */
[C---:B------:R-:W-:Y:S02]  /*2ab0*/  IADD3 R20, R4.reuse, 0xda, RZ ;  /* 0x000000da04147810 */ /* 0x040fe40007ffe0ff */
[----:B------:R-:W-:-:S02]  /*2ac0*/  IADD3 R16, R4, 0xd9, RZ ;  /* 0x000000d904107810 */ /* 0x000fc40007ffe0ff */
[----:B------:R-:W-:Y:S02]  /*2ad0*/  IABS R2, R20 ;  /* 0x0000001400027213 */ /* 0x000fe40000000000 */
[----:B------:R-:W-:Y:S01]  /*2ae0*/  IABS R15, R16 ;  /* 0x00000010000f7213 */ /* 0x000fe20000000000 */
[--C-:B------:R-:W-:Y:S01]  /*2af0*/  @!P6 IMAD.IADD R12, R12, 0x1, -R25.reuse ;  /* 0x000000010c0ce824 */ /* 0x100fe200078e0a19 */
[----:B------:R0:W-:Y:S01]  /*2b00*/  STL [R1+0x37c], R5 ;  /* 0x00037c0501007387 */ /* 0x0001e20000100800 */
[--C-:B------:R-:W-:Y:S01]  /*2b10*/  @!P4 IMAD.IADD R10, R10, 0x1, -R25.reuse ;  /* 0x000000010a0ac824 */ /* 0x100fe200078e0a19 */
[----:B------:R-:W-:Y:S01]  /*2b20*/  ISETP.GT.U32.AND P4, PT, R25, R13, PT ;  /* 0x0000000d1900720c */ /* 0x000fe20003f84070 */
[----:B------:R-:W-:Y:S01]  /*2b30*/  @!P5 IMAD.IADD R11, R11, 0x1, -R25 ;  /* 0x000000010b0bd824 */ /* 0x000fe200078e0a19 */
[----:B------:R-:W-:Y:S01]  /*2b40*/  ISETP.GT.U32.AND P5, PT, R25, R12, PT ;  /* 0x0000000c1900720c */ /* 0x000fe20003fa4070 */
[----:B------:R-:W-:-:S04]  /*2b50*/  IMAD.HI.U32 R8, R3, R2, RZ ;  /* 0x0000000203087227 */ /* 0x000fc800078e00ff */
[----:B0-----:R-:W-:Y:S02]  /*2b60*/  IMAD.MOV.U32 R5, RZ, RZ, R7 ;  /* 0x000000ffff057224 */ /* 0x001fe400078e0007 */
[----:B------:R-:W-:-:S04]  /*2b70*/  IMAD.HI.U32 R7, R3, R15, RZ ;  /* 0x0000000f03077227 */ /* 0x000fc800078e00ff */
[----:B------:R-:W-:Y:S02]  /*2b80*/  IMAD.MOV R8, RZ, RZ, -R8 ;  /* 0x000000ffff087224 */ /* 0x000fe400078e0a08 */
[----:B------:R-:W-:Y:S02]  /*2b90*/  IMAD.MOV R7, RZ, RZ, -R7 ;  /* 0x000000ffff077224 */ /* 0x000fe400078e0a07 */
[----:B------:R-:W-:Y:S01]  /*2ba0*/  @!P2 IMAD.MOV R5, RZ, RZ, -R5 ;  /* 0x000000ffff05a224 */ /* 0x000fe200078e0a05 */
[C---:B------:R-:W-:Y:S01]  /*2bb0*/  ISETP.GT.U32.AND P2, PT, R25.reuse, R11, PT ;  /* 0x0000000b1900720c */ /* 0x040fe20003f44070 */
[C---:B------:R-:W-:Y:S02]  /*2bc0*/  IMAD R2, R25.reuse, R8, R2 ;  /* 0x0000000819027224 */ /* 0x040fe400078e0202 */
[----:B------:R-:W-:Y:S02]  /*2bd0*/  IMAD R15, R25, R7, R15 ;  /* 0x00000007190f7224 */ /* 0x000fe400078e020f */
[--C-:B------:R-:W-:Y:S01]  /*2be0*/  @!P4 IMAD.IADD R13, R13, 0x1, -R25.reuse ;  /* 0x000000010d0dc824 */ /* 0x100fe200078e0a19 */
[C---:B------:R-:W-:Y:S01]  /*2bf0*/  ISETP.GT.U32.AND P4, PT, R25.reuse, R2, PT ;  /* 0x000000021900720c */ /* 0x040fe20003f84070 */
[----:B------:R-:W-:Y:S01]  /*2c00*/  @!P5 IMAD.IADD R12, R12, 0x1, -R25 ;  /* 0x000000010c0cd824 */ /* 0x000fe200078e0a19 */
[----:B------:R-:W-:-:S02]  /*2c10*/  ISETP.GT.U32.AND P5, PT, R25, R15, PT ;  /* 0x0000000f1900720c */ /* 0x000fc40003fa4070 */
[----:B------:R-:W-:Y:S02]  /*2c20*/  ISETP.GT.U32.AND P6, PT, R25, R10, PT ;  /* 0x0000000a1900720c */ /* 0x000fe40003fc4070 */
[C---:B------:R-:W-:Y:S01]  /*2c30*/  IADD3 R7, R4.reuse, 0xd6, RZ ;  /* 0x000000d604077810 */ /* 0x040fe20007ffe0ff */
[--C-:B------:R-:W-:Y:S01]  /*2c40*/  @!P2 IMAD.IADD R11, R11, 0x1, -R25.reuse ;  /* 0x000000010b0ba824 */ /* 0x100fe200078e0a19 */
[----:B------:R-:W-:Y:S02]  /*2c50*/  IADD3 R9, R4, 0xd8, RZ ;  /* 0x000000d804097810 */ /* 0x000fe40007ffe0ff */
[----:B------:R-:W-:Y:S02]  /*2c60*/  ISETP.GE.AND P2, PT, R20, RZ, PT ;  /* 0x000000ff1400720c */ /* 0x000fe40003f46270 */
[----:B------:R-:W-:Y:S01]  /*2c70*/  IABS R20, R7 ;  /* 0x0000000700147213 */ /* 0x000fe20000000000 */
[--C-:B------:R-:W-:Y:S01]  /*2c80*/  @!P4 IMAD.IADD R2, R2, 0x1, -R25.reuse ;  /* 0x000000010202c824 */ /* 0x100fe200078e0a19 */
[----:B------:R-:W-:Y:S01]  /*2c90*/  IABS R18, R9 ;  /* 0x0000000900127213 */ /* 0x000fe20000000000 */
[--C-:B------:R-:W-:Y:S01]  /*2ca0*/  @!P5 IMAD.IADD R15, R15, 0x1, -R25.reuse ;  /* 0x000000010f0fd824 */ /* 0x100fe200078e0a19 */
[----:B------:R-:W-:Y:S01]  /*2cb0*/  ISETP.GE.AND P4, PT, R16, RZ, PT ;  /* 0x000000ff1000720c */ /* 0x000fe20003f86270 */
[----:B------:R-:W-:Y:S01]  /*2cc0*/  IMAD.MOV.U32 R16, RZ, RZ, R20 ;  /* 0x000000ffff107224 */ /* 0x000fe200078e0014 */
[----:B------:R-:W-:Y:S01]  /*2cd0*/  IADD3 R8, R4, 0xd7, RZ ;  /* 0x000000d704087810 */ /* 0x000fe20007ffe0ff */
[----:B------:R-:W-:Y:S01]  /*2ce0*/  @!P6 IMAD.IADD R10, R10, 0x1, -R25 ;  /* 0x000000010a0ae824 */ /* 0x000fe200078e0a19 */
[----:B------:R-:W-:Y:S01]  /*2cf0*/  ISETP.GT.U32.AND P5, PT, R25, R15, PT ;  /* 0x0000000f1900720c */ /* 0x000fe20003fa4070 */
[----:B------:R-:W-:Y:S01]  /*2d00*/  IMAD.HI.U32 R14, R3, R18, RZ ;  /* 0x00000012030e7227 */ /* 0x000fe200078e00ff */
[----:B------:R0:W-:Y:S03]  /*2d10*/  STL [R1+0x36c], R5 ;  /* 0x00036c0501007387 */ /* 0x0001e60000100800 */
[----:B------:R-:W-:-:S02]  /*2d20*/  IMAD.MOV.U32 R6, RZ, RZ, R13 ;  /* 0x000000ffff067224 */ /* 0x000fc400078e000d */
[----:B------:R-:W-:Y:S01]  /*2d30*/  IMAD.HI.U32 R13, R3, R16, RZ ;  /* 0x00000010030d7227 */ /* 0x000fe200078e00ff */
[----:B------:R-:W-:-:S03]  /*2d40*/  IABS R17, R8 ;  /* 0x0000000800117213 */ /* 0x000fc60000000000 */
[----:B------:R-:W-:Y:S02]  /*2d50*/  IMAD.MOV R14, RZ, RZ, -R14 ;  /* 0x000000ffff0e7224 */ /* 0x000fe400078e0a0e */
[----:B0-----:R-:W-:Y:S02]  /*2d60*/  IMAD.MOV.U32 R5, RZ, RZ, R10 ;  /* 0x000000ffff057224 */ /* 0x001fe400078e000a */
[----:B------:R-:W-:Y:S01]  /*2d70*/  IMAD.MOV R10, RZ, RZ, -R13 ;  /* 0x000000ffff0a7224 */ /* 0x000fe200078e0a0d */
[----:B------:R-:W-:Y:S01]  /*2d80*/  ISETP.GE.AND P6, PT, R0, RZ, PT ;  /* 0x000000ff0000720c */ /* 0x000fe20003fc6270 */
[C---:B------:R-:W-:Y:S02]  /*2d90*/  IMAD R18, R25.reuse, R14, R18 ;  /* 0x0000000e19127224 */ /* 0x040fe400078e0212 */
[----:B------:R-:W-:Y:S01]  /*2da0*/  @!P1 IMAD.MOV R6, RZ, RZ, -R6 ;  /* 0x000000ffff069224 */ /* 0x000fe200078e0a06 */
[C---:B------:R-:W-:Y:S01]  /*2db0*/  ISETP.GT.U32.AND P1, PT, R25.reuse, R2, PT ;  /* 0x000000021900720c */ /* 0x040fe20003f24070 */
[----:B------:R-:W-:-:S02]  /*2dc0*/  IMAD R16, R25, R10, R16 ;  /* 0x0000000a19107224 */ /* 0x000fc400078e0210 */
[----:B------:R-:W-:-:S04]  /*2dd0*/  IMAD.HI.U32 R0, R3, R17, RZ ;  /* 0x0000001103007227 */ /* 0x000fc800078e00ff */
[----:B------:R-:W-:Y:S01]  /*2de0*/  @!P3 IMAD.MOV R5, RZ, RZ, -R5 ;  /* 0x000000ffff05b224 */ /* 0x000fe200078e0a05 */
[----:B------:R-:W-:Y:S01]  /*2df0*/  ISETP.GT.U32.AND P3, PT, R25, R18, PT ;  /* 0x000000121900720c */ /* 0x000fe20003f64070 */
[----:B------:R-:W-:Y:S01]  /*2e00*/  @!P5 IMAD.IADD R15, R15, 0x1, -R25 ;  /* 0x000000010f0fd824 */ /* 0x000fe200078e0a19 */
[C---:B------:R-:W-:Y:S01]  /*2e10*/  ISETP.GT.U32.AND P5, PT, R25.reuse, R16, PT ;  /* 0x000000101900720c */ /* 0x040fe20003fa4070 */
[----:B------:R-:W-:Y:S01]  /*2e20*/  IMAD.MOV R0, RZ, RZ, -R0 ;  /* 0x000000ffff007224 */ /* 0x000fe200078e0a00 */
[----:B------:R-:W-:Y:S03]  /*2e30*/  STL [R1+0x348], R6 ;  /* 0x0003480601007387 */ /* 0x000fe60000100800 */
[----:B------:R-:W-:Y:S01]  /*2e40*/  IMAD R17, R25, R0, R17 ;  /* 0x0000000019117224 */ /* 0x000fe200078e0211 */
[----:B------:R0:W-:Y:S01]  /*2e50*/  STL [R1+0x34c], R5 ;  /* 0x00034c0501007387 */ /* 0x0001e20000100800 */
[----:B------:R-:W-:Y:S01]  /*2e60*/  @!P1 IMAD.IADD R2, R2, 0x1, -R25 ;  /* 0x0000000102029824 */ /* 0x000fe200078e0a19 */
[----:B------:R-:W-:-:S02]  /*2e70*/  ISETP.GE.AND P1, PT, R8, RZ, PT ;  /* 0x000000ff0800720c */ /* 0x000fc40003f26270 */
[----:B------:R-:W-:Y:S01]  /*2e80*/  IADD3 R8, R4, 0xd4, RZ ;  /* 0x000000d404087810 */ /* 0x000fe20007ffe0ff */
[----:B0-----:R-:W-:-:S04]  /*2e90*/  IMAD.MOV.U32 R5, RZ, RZ, R11 ;  /* 0x000000ffff057224 */ /* 0x001fc800078e000b */
[----:B------:R-:W-:Y:S01]  /*2ea0*/  @!P6 IMAD.MOV R5, RZ, RZ, -R5 ;  /* 0x000000ffff05e224 */ /* 0x000fe200078e0a05 */
[----:B------:R-:W-:Y:S01]  /*2eb0*/  ISETP.GT.U32.AND P6, PT, R25, R17, PT ;  /* 0x000000111900720c */ /* 0x000fe20003fc4070 */
[--C-:B------:R-:W-:Y:S01]  /*2ec0*/  @!P3 IMAD.IADD R18, R18, 0x1, -R25.reuse ;  /* 0x000000011212b824 */ /* 0x100fe200078e0a19 */
[----:B------:R-:W-:Y:S01]  /*2ed0*/  ISETP.GE.AND P3, PT, R7, RZ, PT ;  /* 0x000000ff0700720c */ /* 0x000fe20003f66270 */
[----:B------:R-:W-:Y:S01]  /*2ee0*/  IMAD.MOV.U32 R6, RZ, RZ, R12 ;  /* 0x000000ffff067224 */ /* 0x000fe200078e000c */
[----:B------:R-:W-:Y:S01]  /*2ef0*/  IABS R7, R8 ;  /* 0x0000000800077213 */ /* 0x000fe20000000000 */
[----:B------:R-:W-:Y:S01]  /*2f00*/  @!P5 IMAD.IADD R16, R16, 0x1, -R25 ;  /* 0x000000011010d824 */ /* 0x000fe200078e0a19 */
[----:B------:R-:W-:Y:S01]  /*2f10*/  IADD3 R0, R4, 0xd5, RZ ;  /* 0x000000d504007810 */ /* 0x000fe20007ffe0ff */
[----:B------:R-:W-:Y:S01]  /*2f20*/  @!P0 IMAD.MOV R6, RZ, RZ, -R6 ;  /* 0x000000ffff068224 */ /* 0x000fe200078e0a06 */
[----:B------:R-:W-:Y:S01]  /*2f30*/  ISETP.GE.AND P0, PT, R9, RZ, PT ;  /* 0x000000ff0900720c */ /* 0x000fe20003f06270 */
[----:B------:R-:W-:Y:S01]  /*2f40*/  IMAD.HI.U32 R9, R3, R7, RZ ;  /* 0x0000000703097227 */ /* 0x000fe200078e00ff */
[----:B------:R-:W-:-:S02]  /*2f50*/  ISETP.GT.U32.AND P5, PT, R25, R16, PT ;  /* 0x000000101900720c */ /* 0x000fc40003fa4070 */
[----:B------:R-:W-:Y:S01]  /*2f60*/  IABS R13, R0 ;  /* 0x00000000000d7213 */ /* 0x000fe20000000000 */
[----:B------:R-:W-:Y:S01]  /*2f70*/  @!P6 IMAD.IADD R17, R17, 0x1, -R25 ;  /* 0x000000011111e824 */ /* 0x000fe200078e0a19 */
[----:B------:R-:W-:Y:S01]  /*2f80*/  ISETP.GT.U32.AND P6, PT, R25, R18, PT ;  /* 0x000000121900720c */ /* 0x000fe20003fc4070 */
[----:B------:R-:W-:Y:S02]  /*2f90*/  IMAD.MOV R9, RZ, RZ, -R9 ;  /* 0x000000ffff097224 */ /* 0x000fe400078e0a09 */
[----:B------:R-:W-:Y:S01]  /*2fa0*/  IMAD.HI.U32 R10, R3, R13, RZ ;  /* 0x0000000d030a7227 */ /* 0x000fe200078e00ff */
[----:B------:R-:W-:Y:S03]  /*2fb0*/  STL [R1+0x350], R6 ;  /* 0x0003500601007387 */ /* 0x000fe60000100800 */
[C---:B------:R-:W-:Y:S02]  /*2fc0*/  IMAD R7, R25.reuse, R9, R7 ;  /* 0x0000000919077224 */ /* 0x040fe400078e0207 */
[----:B------:R-:W-:Y:S01]  /*2fd0*/  IMAD.MOV R10, RZ, RZ, -R10 ;  /* 0x000000ffff0a7224 */ /* 0x000fe200078e0a0a */
[----:B------:R0:W-:Y:S01]  /*2fe0*/  STL [R1+0x354], R5 ;  /* 0x0003540501007387 */ /* 0x0001e20000100800 */
[----:B------:R-:W-:Y:S01]  /*2ff0*/  @!P5 IMAD.IADD R16, R16, 0x1, -R25 ;  /* 0x000000011010d824 */ /* 0x000fe200078e0a19 */
[C---:B------:R-:W-:Y:S01]  /*3000*/  ISETP.GT.U32.AND P5, PT, R25.reuse, R7, PT ;  /* 0x000000071900720c */ /* 0x040fe20003fa4070 */
[----:B------:R-:W-:-:S02]  /*3010*/  IMAD R13, R25, R10, R13 ;  /* 0x0000000a190d7224 */ /* 0x000fc400078e020d */
[----:B------:R-:W-:Y:S02]  /*3020*/  @!P6 IMAD.IADD R18, R18, 0x1, -R25 ;  /* 0x000000011212e824 */ /* 0x000fe400078e0a19 */
[----:B0-----:R-:W-:Y:S01]  /*3030*/  IMAD.MOV.U32 R5, RZ, RZ, R2 ;  /* 0x000000ffff057224 */ /* 0x001fe200078e0002 */
[----:B------:R-:W-:-:S03]  /*3040*/  ISETP.GT.U32.AND P6, PT, R25, R13, PT ;  /* 0x0000000d1900720c */ /* 0x000fc60003fc4070 */
[----:B------:R-:W-:Y:S01]  /*3050*/  @!P2 IMAD.MOV R5, RZ, RZ, -R5 ;  /* 0x000000ffff05a224 */ /* 0x000fe200078e0a05 */
[----:B------:R-:W-:Y:S01]  /*3060*/  ISETP.GT.U32.AND P2, PT, R25, R17, PT ;  /* 0x000000111900720c */ /* 0x000fe20003f44070 */
[----:B------:R-:W-:Y:S01]  /*3070*/  IMAD.MOV.U32 R6, RZ, RZ, R15 ;  /* 0x000000ffff067224 */ /* 0x000fe200078e000f */
[C---:B------:R-:W-:Y:S01]  /*3080*/  IADD3 R9, R4.reuse, 0xd1, RZ ;  /* 0x000000d104097810 */ /* 0x040fe20007ffe0ff */
[--C-:B------:R-:W-:Y:S01]  /*3090*/  @!P5 IMAD.IADD R7, R7, 0x1, -R25.reuse ;  /* 0x000000010707d824 */ /* 0x100fe200078e0a19 */
[C---:B------:R-:W-:Y:S01]  /*30a0*/  IADD3 R11, R4.reuse, 0xd3, RZ ;  /* 0x000000d3040b7810 */ /* 0x040fe20007ffe0ff */
[----:B------:R-:W-:Y:S01]  /*30b0*/  @!P4 IMAD.MOV R6, RZ, RZ, -R6 ;  /* 0x000000ffff06c224 */ /* 0x000fe200078e0a06 */
[----:B------:R-:W-:Y:S02]  /*30c0*/  IABS R12, R9 ;  /* 0x00000009000c7213 */ /* 0x000fe40000000000 */
[----:B------:R-:W-:Y:S01]  /*30d0*/  IABS R14, R11 ;  /* 0x0000000b000e7213 */ /* 0x000fe20000000000 */
[--C-:B------:R-:W-:Y:S01]  /*30e0*/  @!P6 IMAD.IADD R13, R13, 0x1, -R25.reuse ;  /* 0x000000010d0de824 */ /* 0x100fe200078e0a19 */
[----:B------:R-:W-:Y:S01]  /*30f0*/  ISETP.GT.U32.AND P5, PT, R25, R7, PT ;  /* 0x000000071900720c */ /* 0x000fe20003fa4070 */
[----:B------:R0:W-:Y:S02]  /*3100*/  STL [R1+0x358], R5 ;  /* 0x0003580501007387 */ /* 0x0001e40000100800 */
[----:B------:R-:W-:Y:S01]  /*3110*/  @!P2 IMAD.IADD R17, R17, 0x1, -R25 ;  /* 0x000000011111a824 */ /* 0x000fe200078e0a19 */
[----:B------:R-:W-:Y:S01]  /*3120*/  IADD3 R2, R4, 0xd2, RZ ;  /* 0x000000d204027810 */ /* 0x000fe20007ffe0ff */
[----:B------:R-:W-:Y:S01]  /*3130*/  IMAD.HI.U32 R15, R3, R12, RZ ;  /* 0x0000000c030f7227 */ /* 0x000fe200078e00ff */
[----:B------:R1:W-:Y:S01]  /*3140*/  STL [R1+0x2e0], R6 ;  /* 0x0002e00601007387 */ /* 0x0003e20000100800 */
[----:B------:R-:W-:-:S02]  /*3150*/  ISETP.GT.U32.AND P4, PT, R25, R13, PT ;  /* 0x0000000d1900720c */ /* 0x000fc40003f84070 */
[----:B------:R-:W-:Y:S01]  /*3160*/  IMAD.HI.U32 R20, R3, R14, RZ ;  /* 0x0000000e03147227 */ /* 0x000fe200078e00ff */
[----:B------:R-:W-:-:S03]  /*3170*/  IABS R10, R2 ;  /* 0x00000002000a7213 */ /* 0x000fc60000000000 */
[----:B0-----:R-:W-:Y:S02]  /*3180*/  IMAD.MOV.U32 R5, RZ, RZ, R18 ;  /* 0x000000ffff057224 */ /* 0x001fe400078e0012 */
[----:B-1----:R-:W-:Y:S02]  /*3190*/  IMAD.MOV.U32 R6, RZ, RZ, R17 ;  /* 0x000000ffff067224 */ /* 0x002fe400078e0011 */
[----:B------:R-:W-:Y:S02]  /*31a0*/  IMAD.MOV R15, RZ, RZ, -R15 ;  /* 0x000000ffff0f7224 */ /* 0x000fe400078e0a0f */
[----:B------:R-:W-:Y:S02]  /*31b0*/  @!P0 IMAD.MOV R5, RZ, RZ, -R5 ;  /* 0x000000ffff058224 */ /* 0x000fe400078e0a05 */
[----:B------:R-:W-:Y:S02]  /*31c0*/  IMAD.MOV R20, RZ, RZ, -R20 ;  /* 0x000000ffff147224 */ /* 0x000fe400078e0a14 */
[----:B------:R-:W-:Y:S01]  /*31d0*/  @!P1 IMAD.MOV R6, RZ, RZ, -R6 ;  /* 0x000000ffff069224 */ /* 0x000fe200078e0a06 */
[----:B------:R-:W-:Y:S01]  /*31e0*/  ISETP.GE.AND P1, PT, R11, RZ, PT ;  /* 0x000000ff0b00720c */ /* 0x000fe20003f26270 */
[----:B------:R-:W-:Y:S01]  /*31f0*/  IMAD R11, R25, R15, R12 ;  /* 0x0000000f190b7224 */ /* 0x000fe200078e020c */
[----:B------:R-:W-:Y:S01]  /*3200*/  ISETP.GE.AND P2, PT, R0, RZ, PT ;  /* 0x000000ff0000720c */ /* 0x000fe20003f46270 */
[----:B------:R-:W-:Y:S01]  /*3210*/  IMAD.HI.U32 R0, R3, R10, RZ ;  /* 0x0000000a03007227 */ /* 0x000fe200078e00ff */
[----:B------:R0:W-:Y:S03]  /*3220*/  STL [R1+0x2e4], R5 ;  /* 0x0002e40501007387 */ /* 0x0001e60000100800 */
[----:B------:R-:W-:-:S02]  /*3230*/  IMAD R14, R25, R20, R14 ;  /* 0x00000014190e7224 */ /* 0x000fc400078e020e */
[----:B------:R-:W-:Y:S01]  /*3240*/  @!P5 IMAD.IADD R7, R7, 0x1, -R25 ;  /* 0x000000010707d824 */ /* 0x000fe200078e0a19 */
[C---:B------:R-:W-:Y:S01]  /*3250*/  ISETP.GT.U32.AND P5, PT, R25.reuse, R11, PT ;  /* 0x0000000b1900720c */ /* 0x040fe20003fa4070 */
[----:B------:R-:W-:Y:S02]  /*3260*/  IMAD.MOV R0, RZ, RZ, -R0 ;  /* 0x000000ffff007224 */ /* 0x000fe400078e0a00 */
[----:B0-----:R-:W-:Y:S01]  /*3270*/  IMAD.MOV.U32 R5, RZ, RZ, R16 ;  /* 0x000000ffff057224 */ /* 0x001fe200078e0010 */
[C---:B------:R-:W-:Y:S01]  /*3280*/  ISETP.GT.U32.AND P0, PT, R25.reuse, R14, PT ;  /* 0x0000000e1900720c */ /* 0x040fe20003f04070 */
[----:B------:R-:W-:Y:S02]  /*3290*/  IMAD R10, R25, R0, R10 ;  /* 0x00000000190a7224 */ /* 0x000fe400078e020a */
[----:B------:R-:W-:Y:S02]  /*32a0*/  @!P3 IMAD.MOV R5, RZ, RZ, -R5 ;  /* 0x000000ffff05b224 */ /* 0x000fe400078e0a05 */
[----:B------:R-:W-:Y:S01]  /*32b0*/  @!P4 IMAD.IADD R13, R13, 0x1, -R25 ;  /* 0x000000010d0dc824 */ /* 0x000fe200078e0a19 */
[----:B------:R-:W-:Y:S01]  /*32c0*/  STL [R1+0x2f4], R6 ;  /* 0x0002f40601007387 */ /* 0x000fe20000100800 */
[----:B------:R-:W-:-:S03]  /*32d0*/  ISETP.GT.U32.AND P3, PT, R25, R10, PT ;  /* 0x0000000a1900720c */ /* 0x000fc60003f64070 */
[----:B------:R0:W-:Y:S01]  /*32e0*/  STL [R1+0x338], R5 ;  /* 0x0003380501007387 */ /* 0x0001e20000100800 */
[----:B------:R-:W-:Y:S02]  /*32f0*/  ISETP.GE.AND P4, PT, R2, RZ, PT ;  /* 0x000000ff0200720c */ /* 0x000fe40003f86270 */
[----:B------:R-:W-:Y:S02]  /*3300*/  IADD3 R2, R4, 0xcf, RZ ;  /* 0x000000cf04027810 */ /* 0x000fe40007ffe0ff */
[----:B------:R-:W-:Y:S01]  /*3310*/  ISETP.GE.AND P6, PT, R8, RZ, PT ;  /* 0x000000ff0800720c */ /* 0x000fe20003fc6270 */
[----:B0-----:R-:W-:Y:S01]  /*3320*/  IMAD.MOV.U32 R5, RZ, RZ, R13 ;  /* 0x000000ffff057224 */ /* 0x001fe200078e000d */
[----:B------:R-:W-:Y:S01]  /*3330*/  IADD3 R8, R4, 0xd0, RZ ;  /* 0x000000d004087810 */ /* 0x000fe20007ffe0ff */
[----:B------:R-:W-:Y:S02]  /*3340*/  @!P5 IMAD.IADD R11, R11, 0x1, -R25 ;  /* 0x000000010b0bd824 */ /* 0x000fe400078e0a19 */
[----:B------:R-:W-:Y:S01]  /*3350*/  @!P2 IMAD.MOV R5, RZ, RZ, -R5 ;  /* 0x000000ffff05a224 */ /* 0x000fe200078e0a05 */
[----:B------:R-:W-:Y:S01]  /*3360*/  IABS R13, R2 ;  /* 0x00000002000d7213 */ /* 0x000fe20000000000 */
[----:B------:R-:W-:Y:S01]  /*3370*/  @!P0 IMAD.IADD R14, R14, 0x1, -R25 ;  /* 0x000000010e0e8824 */ /* 0x000fe200078e0a19 */
[----:B------:R-:W-:-:S02]  /*3380*/  IABS R0, R8 ;  /* 0x0000000800007213 */ /* 0x000fc40000000000 */
[----:B------:R0:W-:Y:S01]  /*3390*/  STL [R1+0x33c], R5 ;  /* 0x00033c0501007387 */ /* 0x0001e20000100800 */
[C---:B------:R-:W-:Y:S02]  /*33a0*/  ISETP.GT.U32.AND P5, PT, R25.reuse, R11, PT ;  /* 0x0000000b1900720c */ /* 0x040fe40003fa4070 */
[----:B------:R-:W-:Y:S01]  /*33b0*/  ISETP.GT.U32.AND P2, PT, R25, R14, PT ;  /* 0x0000000e1900720c */ /* 0x000fe20003f44070 */
[----:B------:R-:W-:-:S04]  /*33c0*/  IMAD.HI.U32 R12, R3, R0, RZ ;  /* 0x00000000030c7227 */ /* 0x000fc800078e00ff */
[----:B0-----:R-:W-:Y:S02]  /*33d0*/  IMAD.MOV.U32 R5, RZ, RZ, R7 ;  /* 0x000000ffff057224 */ /* 0x001fe400078e0007 */
[----:B------:R-:W-:-:S04]  /*33e0*/  IMAD.HI.U32 R7, R3, R13, RZ ;  /* 0x0000000d03077227 */ /* 0x000fc800078e00ff */
[----:B------:R-:W-:Y:S02]  /*33f0*/  @!P3 IMAD.IADD R10, R10, 0x1, -R25 ;  /* 0x000000010a0ab824 */ /* 0x000fe400078e0a19 */
[----:B------:R-:W-:Y:S02]  /*3400*/  IMAD.MOV R7, RZ, RZ, -R7 ;  /* 0x000000ffff077224 */ /* 0x000fe400078e0a07 */
[----:B------:R-:W-:Y:S01]  /*3410*/  IMAD.MOV R12, RZ, RZ, -R12 ;  /* 0x000000ffff0c7224 */ /* 0x000fe200078e0a0c */
[C---:B------:R-:W-:Y:S01]  /*3420*/  ISETP.GT.U32.AND P3, PT, R25.reuse, R10, PT ;  /* 0x0000000a1900720c */ /* 0x040fe20003f64070 */
[C---:B------:R-:W-:Y:S02]  /*3430*/  IMAD R13, R25.reuse, R7, R13 ;  /* 0x00000007190d7224 */ /* 0x040fe400078e020d */
[----:B------:R-:W-:Y:S01]  /*3440*/  IMAD R0, R25, R12, R0 ;  /* 0x0000000c19007224 */ /* 0x000fe200078e0200 */
[----:B------:R-:W-:Y:S01]  /*3450*/  ISETP.GE.AND P0, PT, R9, RZ, PT ;  /* 0x000000ff0900720c */ /* 0x000fe20003f06270 */
[--C-:B------:R-:W-:Y:S01]  /*3460*/  @!P5 IMAD.IADD R11, R11, 0x1, -R25.reuse ;  /* 0x000000010b0bd824 */ /* 0x100fe200078e0a19 */
[----:B------:R-:W-:Y:S01]  /*3470*/  IADD3 R9, R4, 0xce, RZ ;  /* 0x000000ce04097810 */ /* 0x000fe20007ffe0ff */
[----:B------:R-:W-:Y:S01]  /*3480*/  @!P2 IMAD.IADD R14, R14, 0x1, -R25 ;  /* 0x000000010e0ea824 */ /* 0x000fe200078e0a19 */
[----:B------:R-:W-:-:S02]  /*3490*/  ISETP.GT.U32.AND P5, PT, R25, R13, PT ;  /* 0x0000000d1900720c */ /* 0x000fc40003fa4070 */
[----:B------:R-:W-:Y:S02]  /*34a0*/  ISETP.GT.U32.AND P2, PT, R25, R0, PT ;  /* 0x000000001900720c */ /* 0x000fe40003f44070 */
[----:B------:R-:W-:Y:S01]  /*34b0*/  IABS R12, R9 ;  /* 0x00000009000c7213 */ /* 0x000fe20000000000 */
[----:B------:R-:W-:Y:S01]  /*34c0*/  @!P3 IMAD.IADD R10, R10, 0x1, -R25 ;  /* 0x000000010a0ab824 */ /* 0x000fe200078e0a19 */
[----:B------:R-:W-:Y:S01]  /*34d0*/  ISETP.GE.AND P3, PT, R2, RZ, PT ;  /* 0x000000ff0200720c */ /* 0x000fe20003f66270 */
[----:B------:R-:W-:Y:S01]  /*34e0*/  @!P6 IMAD.MOV R5, RZ, RZ, -R5 ;  /* 0x000000ffff05e224 */ /* 0x000fe200078e0a05 */
[----:B------:R-:W-:Y:S01]  /*34f0*/  IADD3 R2, R4, 0xcd, RZ ;  /* 0x000000cd04027810 */ /* 0x000fe20007ffe0ff */
[----:B------:R-:W-:Y:S01]  /*3500*/  IMAD.HI.U32 R16, R3, R12, RZ ;  /* 0x0000000c03107227 */ /* 0x000fe200078e00ff */
[----:B------:R-:W-:Y:S02]  /*3510*/  ISETP.GE.AND P6, PT, R8, RZ, PT ;  /* 0x000000ff0800720c */ /* 0x000fe40003fc6270 */
[----:B------:R0:W-:Y:S01]  /*3520*/  STL [R1+0x344], R5 ;  /* 0x0003440501007387 */ /* 0x0001e20000100800 */
[----:B------:R-:W-:Y:S01]  /*3530*/  IMAD.MOV R16, RZ, RZ, -R16 ;  /* 0x000000ffff107224 */ /* 0x000fe200078e0a10 */
[----:B------:R-:W-:Y:S01]  /*3540*/  IABS R8, R2 ;  /* 0x0000000200087213 */ /* 0x000fe20000000000 */
[----:B------:R-:W-:-:S02]  /*3550*/  @!P5 IMAD.IADD R13, R13, 0x1, -R25 ;  /* 0x000000010d0dd824 */ /* 0x000fc400078e0a19 */
[----:B------:R-:W-:Y:S01]  /*3560*/  @!P2 IMAD.IADD R0, R0, 0x1, -R25 ;  /* 0x000000010000a824 */ /* 0x000fe200078e0a19 */
[----:B------:R-:W-:Y:S01]  /*3570*/  ISETP.GE.AND P2, PT, R9, RZ, PT ;  /* 0x000000ff0900720c */ /* 0x000fe20003f46270 */
[C---:B------:R-:W-:Y:S02]  /*3580*/  IMAD R12, R25.reuse, R16, R12 ;  /* 0x00000010190c7224 */ /* 0x040fe400078e020c */
[----:B0-----:R-:W-:Y:S01]  /*3590*/  IMAD.MOV.U32 R5, RZ, RZ, R14 ;  /* 0x000000ffff057224 */ /* 0x001fe200078e000e */
[C---:B------:R-:W-:Y:S01]  /*35a0*/  ISETP.GT.U32.AND P5, PT, R25.reuse, R13, PT ;  /* 0x0000000d1900720c */ /* 0x040fe20003fa4070 */
[----:B------:R-:W-:Y:S01]  /*35b0*/  IMAD.MOV.U32 R6, RZ, RZ, R10 ;  /* 0x000000ffff067224 */ /* 0x000fe200078e000a */
[----:B------:R-:W-:Y:S01]  /*35c0*/  IADD3 R7, R4, 0xcc, RZ ;  /* 0x000000cc04077810 */ /* 0x000fe20007ffe0ff */
[----:B------:R-:W-:Y:S01]  /*35d0*/  @!P1 IMAD.MOV R5, RZ, RZ, -R5 ;  /* 0x000000ffff059224 */ /* 0x000fe200078e0a05 */
[----:B------:R-:W-:Y:S01]  /*35e0*/  ISETP.GT.U32.AND P1, PT, R25, R0, PT ;  /* 0x000000001900720c */ /* 0x000fe20003f24070 */
[----:B------:R-:W-:Y:S01]  /*35f0*/  IMAD.HI.U32 R9, R3, R8, RZ ;  /* 0x0000000803097227 */ /* 0x000fe200078e00ff */
[----:B------:R-:W-:-:S03]  /*3600*/  IABS R15, R7 ;  /* 0x00000007000f7213 */ /* 0x000fc60000000000 */
[----:B------:R-:W-:Y:S01]  /*3610*/  @!P4 IMAD.MOV R6, RZ, RZ, -R6 ;  /* 0x000000ffff06c224 */ /* 0x000fe200078e0a06 */
[----:B------:R-:W-:Y:S01]  /*3620*/  ISETP.GT.U32.AND P4, PT, R25, R12, PT ;  /* 0x0000000c1900720c */ /* 0x000fe20003f84070 */
[----:B------:R-:W-:Y:S02]  /*3630*/  IMAD.MOV R9, RZ, RZ, -R9 ;  /* 0x000000ffff097224 */ /* 0x000fe400078e0a09 */
[----:B------:R-:W-:-:S04]  /*3640*/  IMAD.HI.U32 R10, R3, R15, RZ ;  /* 0x0000000f030a7227 */ /* 0x000fc800078e00ff */
[----:B------:R-:W-:Y:S02]  /*3650*/  IMAD R8, R25, R9, R8 ;  /* 0x0000000919087224 */ /* 0x000fe400078e0208 */
[--C-:B------:R-:W-:Y:S02]  /*3660*/  @!P5 IMAD.IADD R13, R13, 0x1, -R25.reuse ;  /* 0x000000010d0dd824 */ /* 0x100fe400078e0a19 */
[----:B------:R-:W-:Y:S01]  /*3670*/  IMAD.MOV R10, RZ, RZ, -R10 ;  /* 0x000000ffff0a7224 */ /* 0x000fe200078e0a0a */
[C---:B------:R-:W-:Y:S01]  /*3680*/  ISETP.GT.U32.AND P5, PT, R25.reuse, R8, PT ;  /* 0x000000081900720c */ /* 0x040fe20003fa4070 */
[--C-:B------:R-:W-:Y:S01]  /*3690*/  @!P1 IMAD.IADD R0, R0, 0x1, -R25.reuse ;  /* 0x0000000100009824 */ /* 0x100fe200078e0a19 */
[----:B------:R0:W-:Y:S01]  /*36a0*/  STL [R1+0x340], R5 ;  /* 0x0003400501007387 */ /* 0x0001e20000100800 */
[----:B------:R-:W-:Y:S02]  /*36b0*/  @!P4 IMAD.IADD R12, R12, 0x1, -R25 ;  /* 0x000000010c0cc824 */ /* 0x000fe400078e0a19 */
[C---:B------:R-:W-:Y:S01]  /*36c0*/  IMAD R15, R25.reuse, R10, R15 ;  /* 0x0000000a190f7224 */ /* 0x040fe200078e020f */
[----:B------:R1:W-:Y:S02]  /*36d0*/  STL [R1+0x31c], R6 ;  /* 0x00031c0601007387 */ /* 0x0003e40000100800 */
[----:B------:R-:W-:Y:S01]  /*36e0*/  ISETP.GT.U32.AND P4, PT, R25, R12, PT ;  /* 0x0000000c1900720c */ /* 0x000fe20003f84070 */
[----:B0-----:R-:W-:-:S02]  /*36f0*/  IMAD.MOV.U32 R5, RZ, RZ, R11 ;  /* 0x000000ffff057224 */ /* 0x001fc400078e000b */
[----:B-1----:R-:W-:Y:S02]  /*3700*/  IMAD.MOV.U32 R6, RZ, RZ, R0 ;  /* 0x000000ffff067224 */ /* 0x002fe400078e0000 */
[----:B------:R-:W-:Y:S02]  /*3710*/  @!P0 IMAD.MOV R5, RZ, RZ, -R5 ;  /* 0x000000ffff058224 */ /* 0x000fe400078e0a05 */
[----:B------:R-:W-:Y:S01]  /*3720*/  @!P6 IMAD.MOV R6, RZ, RZ, -R6 ;  /* 0x000000ffff06e224 */ /* 0x000fe200078e0a06 */
[----:B------:R-:W-:Y:S01]  /*3730*/  ISETP.GT.U32.AND P6, PT, R25, R15, PT ;  /* 0x0000000f1900720c */ /* 0x000fe20003fc4070 */
[----:B------:R-:W-:Y:S01]  /*3740*/  @!P5 IMAD.IADD R8, R8, 0x1, -R25 ;  /* 0x000000010808d824 */ /* 0x000fe200078e0a19 */
[----:B------:R0:W-:Y:S01]  /*3750*/  STL [R1+0x320], R5 ;  /* 0x0003200501007387 */ /* 0x0001e20000100800 */
[C---:B------:R-:W-:Y:S02]  /*3760*/  IADD3 R11, R4.reuse, 0xcb, RZ ;  /* 0x000000cb040b7810 */ /* 0x040fe40007ffe0ff */
[----:B------:R-:W-:-:S02]  /*3770*/  IADD3 R10, R4, 0xca, RZ ;  /* 0x000000ca040a7810 */ /* 0x000fc40007ffe0ff */
[----:B------:R-:W-:Y:S01]  /*3780*/  ISETP.GT.U32.AND P5, PT, R25, R8, PT ;  /* 0x000000081900720c */ /* 0x000fe20003fa4070 */
[----:B0-----:R-:W-:Y:S01]  /*3790*/  IMAD.MOV.U32 R5, RZ, RZ, R13 ;  /* 0x000000ffff057224 */ /* 0x001fe200078e000d */
[----:B------:R-:W-:Y:S01]  /*37a0*/  ISETP.GE.AND P1, PT, R7, RZ, PT ;  /* 0x000000ff0700720c */ /* 0x000fe20003f26270 */
[----:B------:R-:W-:Y:S02]  /*37b0*/  @!P4 IMAD.IADD R12, R12, 0x1, -R25 ;  /* 0x000000010c0cc824 */ /* 0x000fe400078e0a19 */
[----:B------:R-:W-:Y:S01]  /*37c0*/  @!P3 IMAD.MOV R5, RZ, RZ, -R5 ;  /* 0x000000ffff05b224 */ /* 0x000fe200078e0a05 */
[----:B------:R-:W-:Y:S01]  /*37d0*/  IABS R7, R11 ;  /* 0x0000000b00077213 */ /* 0x000fe20000000000 */
[----:B------:R-:W-:Y:S01]  /*37e0*/  STL [R1+0x334], R6 ;  /* 0x0003340601007387 */ /* 0x000fe20000100800 */
[----:B------:R-:W-:Y:S01]  /*37f0*/  IABS R9, R10 ;  /* 0x0000000a00097213 */ /* 0x000fe20000000000 */
[----:B------:R-:W-:Y:S02]  /*3800*/  @!P6 IMAD.IADD R15, R15, 0x1, -R25 ;  /* 0x000000010f0fe824 */ /* 0x000fe400078e0a19 */
[----:B------:R0:W-:Y:S01]  /*3810*/  STL [R1+0x330], R5 ;  /* 0x0003300501007387 */ /* 0x0001e20000100800 */
[----:B------:R-:W-:Y:S01]  /*3820*/  ISETP.GE.AND P0, PT, R2, RZ, PT ;  /* 0x000000ff0200720c */ /* 0x000fe20003f06270 */
[----:B------:R-:W-:Y:S01]  /*3830*/  IMAD.HI.U32 R13, R3, R7, RZ ;  /* 0x00000007030d7227 */ /* 0x000fe200078e00ff */
[----:B------:R-:W-:-:S02]  /*3840*/  ISETP.GE.AND P4, PT, R10, RZ, PT ;  /* 0x000000ff0a00720c */ /* 0x000fc40003f86270 */
[----:B------:R-:W-:Y:S01]  /*3850*/  IADD3 R2, R4, 0xc9, RZ ;  /* 0x000000c904027810 */ /* 0x000fe20007ffe0ff */
[----:B------:R-:W-:Y:S01]  /*3860*/  IMAD.HI.U32 R10, R3, R9, RZ ;  /* 0x00000009030a7227 */ /* 0x000fe200078e00ff */
[----:B------:R-:W-:-:S03]  /*3870*/  ISETP.GT.U32.AND P6, PT, R25, R15, PT ;  /* 0x0000000f1900720c */ /* 0x000fc60003fc4070 */
[----:B0-----:R-:W-:Y:S02]  /*3880*/  IMAD.MOV.U32 R5, RZ, RZ, R12 ;  /* 0x000000ffff057224 */ /* 0x001fe400078e000c */
[----:B------:R-:W-:Y:S02]  /*3890*/  IMAD.MOV R13, RZ, RZ, -R13 ;  /* 0x000000ffff0d7224 */ /* 0x000fe400078e0a0d */
[----:B------:R-:W-:Y:S01]  /*38a0*/  @!P2 IMAD.MOV R5, RZ, RZ, -R5 ;  /* 0x000000ffff05a224 */ /* 0x000fe200078e0a05 */
[----:B------:R-:W-:Y:S01]  /*38b0*/  IABS R0, R2 ;  /* 0x0000000200007213 */ /* 0x000fe20000000000 */
[----:B------:R-:W-:Y:S02]  /*38c0*/  IMAD.MOV R10, RZ, RZ, -R10 ;  /* 0x000000ffff0a7224 */ /* 0x000fe400078e0a0a */
[----:B------:R-:W-:Y:S01]  /*38d0*/  @!P5 IMAD.IADD R8, R8, 0x1, -R25 ;  /* 0x000000010808d824 */ /* 0x000fe200078e0a19 */
[----:B------:R-:W-:Y:S01]  /*38e0*/  ISETP.GE.AND P2, PT, R2, RZ, PT ;  /* 0x000000ff0200720c */ /* 0x000fe20003f46270 */
[C---:B------:R-:W-:Y:S01]  /*38f0*/  IMAD R7, R25.reuse, R13, R7 ;  /* 0x0000000d19077224 */ /* 0x040fe200078e0207 */
[----:B------:R0:W-:Y:S01]  /*3900*/  STL [R1+0x328], R5 ;  /* 0x0003280501007387 */ /* 0x0001e20000100800 */
[----:B------:R-:W-:Y:S01]  /*3910*/  IMAD R2, R25, R10, R9 ;  /* 0x0000000a19027224 */ /* 0x000fe200078e0209 */
[----:B------:R-:W-:Y:S01]  /*3920*/  ISETP.GE.AND P3, PT, R11, RZ, PT ;  /* 0x000000ff0b00720c */ /* 0x000fe20003f66270 */
[----:B------:R-:W-:Y:S01]  /*3930*/  IMAD.HI.U32 R11, R3, R0, RZ ;  /* 0x00000000030b7227 */ /* 0x000fe200078e00ff */
[----:B------:R-:W-:-:S03]  /*3940*/  ISETP.GT.U32.AND P5, PT, R25, R7, PT ;  /* 0x000000071900720c */ /* 0x000fc60003fa4070 */
[----:B0-----:R-:W-:Y:S02]  /*3950*/  IMAD.MOV.U32 R5, RZ, RZ, R8 ;  /* 0x000000ffff057224 */ /* 0x001fe400078e0008 */
[----:B------:R-:W-:Y:S02]  /*3960*/  IMAD.MOV R11, RZ, RZ, -R11 ;  /* 0x000000ffff0b7224 */ /* 0x000fe400078e0a0b */
[----:B------:R-:W-:Y:S01]  /*3970*/  @!P0 IMAD.MOV R5, RZ, RZ, -R5 ;  /* 0x000000ffff058224 */ /* 0x000fe200078e0a05 */
[----:B------:R-:W-:Y:S01]  /*3980*/  ISETP.GT.U32.AND P0, PT, R25, R2, PT ;  /* 0x000000021900720c */ /* 0x000fe20003f04070 */
[--C-:B------:R-:W-:Y:S02]  /*3990*/  @!P6 IMAD.IADD R15, R15, 0x1, -R25.reuse ;  /* 0x000000010f0fe824 */ /* 0x100fe400078e0a19 */
[----:B------:R-:W-:Y:S01]  /*39a0*/  IMAD R0, R25, R11, R0 ;  /* 0x0000000b19007224 */ /* 0x000fe200078e0200 */
[----:B------:R0:W-:Y:S01]  /*39b0*/  STL [R1+0x32c], R5 ;  /* 0x00032c0501007387 */ /* 0x0001e20000100800 */
[----:B------:R-:W-:Y:S01]  /*39c0*/  IADD3 R11, R4, 0xc8, RZ ;  /* 0x000000c8040b7810 */ /* 0x000fe20007ffe0ff */
[----:B------:R-:W-:-:S02]  /*39d0*/  @!P5 IMAD.IADD R7, R7, 0x1, -R25 ;  /* 0x000000010707d824 */ /* 0x000fc400078e0a19 */
[----:B0-----:R-:W-:-:S04]  /*39e0*/  IMAD.MOV.U32 R5, RZ, RZ, R15 ;  /* 0x000000ffff057224 */ /* 0x001fc800078e000f */
[----:B------:R-:W-:Y:S01]  /*39f0*/  @!P1 IMAD.MOV R5, RZ, RZ, -R5 ;  /* 0x000000ffff059224 */ /* 0x000fe200078e0a05 */
[----:B------:R-:W-:Y:S01]  /*3a00*/  ISETP.GT.U32.AND P1, PT, R25, R0, PT ;  /* 0x000000001900720c */ /* 0x000fe20003f24070 */
[----:B------:R-:W-:Y:S01]  /*3a10*/  @!P0 IMAD.IADD R2, R2, 0x1, -R25 ;  /* 0x0000000102028824 */ /* 0x000fe200078e0a19 */
[----:B------:R-:W-:Y:S02]  /*3a20*/  ISETP.GE.AND P6, PT, R11, RZ, PT ;  /* 0x000000ff0b00720c */ /* 0x000fe40003fc6270 */
[----:B------:R-:W-:Y:S02]  /*3a30*/  IABS R11, R11 ;  /* 0x0000000b000b7213 */ /* 0x000fe40000000000 */
[C---:B------:R-:W-:Y:S02]  /*3a40*/  ISETP.GT.U32.AND P5, PT, R25.reuse, R7, PT ;  /* 0x000000071900720c */ /* 0x040fe40003fa4070 */
[----:B------:R-:W-:Y:S01]  /*3a50*/  ISETP.GT.U32.AND P0, PT, R25, R2, PT ;  /* 0x000000021900720c */ /* 0x000fe20003f04070 */
[----:B------:R-:W-:-:S04]  /*3a60*/  IMAD.HI.U32 R15, R3, R11, RZ ;  /* 0x0000000b030f7227 */ /* 0x000fc800078e00ff */
[----:B------:R-:W-:Y:S02]  /*3a70*/  @!P1 IMAD.IADD R0, R0, 0x1, -R25 ;  /* 0x0000000100009824 */ /* 0x000fe400078e0a19 */
[----:B------:R-:W-:Y:S01]  /*3a80*/  IMAD.MOV R15, RZ, RZ, -R15 ;  /* 0x000000ffff0f7224 */ /* 0x000fe200078e0a0f */
[C---:B------:R-:W-:Y:S02]  /*3a90*/  IADD3 R10, R4.reuse, 0xc5, RZ ;  /* 0x000000c5040a7810 */ /* 0x040fe40007ffe0ff */
[----:B------:R-:W-:Y:S01]  /*3aa0*/  ISETP.GT.U32.AND P1, PT, R25, R0, PT ;  /* 0x000000001900720c */ /* 0x000fe20003f24070 */
[----:B------:R-:W-:Y:S01]  /*3ab0*/  @!P5 IMAD.IADD R7, R7, 0x1, -R25 ;  /* 0x000000010707d824 */ /* 0x000fe200078e0a19 */
[----:B------:R-:W-:Y:S01]  /*3ac0*/  IADD3 R8, R4, 0xc7, RZ ;  /* 0x000000c704087810 */ /* 0x000fe20007ffe0ff */
[C---:B------:R-:W-:Y:S01]  /*3ad0*/  IMAD R11, R25.reuse, R15, R11 ;  /* 0x0000000f190b7224 */ /* 0x040fe200078e020b */
[----:B------:R-:W-:Y:S01]  /*3ae0*/  IABS R14, R10 ;  /* 0x0000000a000e7213 */ /* 0x000fe20000000000 */
[----:B------:R-:W-:Y:S01]  /*3af0*/  @!P0 IMAD.IADD R2, R2, 0x1, -R25 ;  /* 0x0000000102028824 */ /* 0x000fe200078e0a19 */
[----:B------:R-:W-:Y:S01]  /*3b00*/  IABS R12, R8 ;  /* 0x00000008000c7213 */ /* 0x000fe20000000000 */
[----:B------:R0:W-:Y:S01]  /*3b10*/  STL [R1+0x324], R5 ;  /* 0x0003240501007387 */ /* 0x0001e20000100800 */
[----:B------:R-:W-:Y:S01]  /*3b20*/  IMAD.MOV.U32 R6, RZ, RZ, R7 ;  /* 0x000000ffff067224 */ /* 0x000fe200078e0007 */
[----:B------:R-:W-:Y:S01]  /*3b30*/  ISETP.GT.U32.AND P0, PT, R25, R11, PT ;  /* 0x0000000b1900720c */ /* 0x000fe20003f04070 */
[----:B------:R-:W-:Y:S01]  /*3b40*/  IMAD.HI.U32 R15, R3, R14, RZ ;  /* 0x0000000e030f7227 */ /* 0x000fe200078e00ff */
[----:B------:R-:W-:-:S03]  /*3b50*/  IADD3 R9, R4, 0xc6, RZ ;  /* 0x000000c604097810 */ /* 0x000fc60007ffe0ff */
[----:B------:R-:W-:Y:S02]  /*3b60*/  @!P3 IMAD.MOV R6, RZ, RZ, -R6 ;  /* 0x000000ffff06b224 */ /* 0x000fe400078e0a06 */
[----:B0-----:R-:W-:Y:S01]  /*3b70*/  IMAD.MOV.U32 R5, RZ, RZ, R2 ;  /* 0x000000ffff057224 */ /* 0x001fe200078e0002 */
[----:B------:R-:W-:Y:S01]  /*3b80*/  IABS R13, R9 ;  /* 0x00000009000d7213 */ /* 0x000fe20000000000 */
[----:B------:R-:W-:-:S04]  /*3b90*/  IMAD.HI.U32 R16, R3, R12, RZ ;  /* 0x0000000c03107227 */ /* 0x000fc800078e00ff */
[----:B------:R-:W-:Y:S02]  /*3ba0*/  @!P4 IMAD.MOV R5, RZ, RZ, -R5 ;  /* 0x000000ffff05c224 */ /* 0x000fe400078e0a05 */
[----:B------:R-:W-:Y:S02]  /*3bb0*/  IMAD.MOV R15, RZ, RZ, -R15 ;  /* 0x000000ffff0f7224 */ /* 0x000fe400078e0a0f */
[----:B------:R-:W-:Y:S01]  /*3bc0*/  @!P1 IMAD.IADD R0, R0, 0x1, -R25 ;  /* 0x0000000100009824 */ /* 0x000fe200078e0a19 */
[----:B------:R-:W-:Y:S01]  /*3bd0*/  STL [R1+0x318], R6 ;  /* 0x0003180601007387 */ /* 0x000fe20000100800 */
[----:B------:R-:W-:Y:S02]  /*3be0*/  IMAD.MOV R16, RZ, RZ, -R16 ;  /* 0x000000ffff107224 */ /* 0x000fe400078e0a10 */
[----:B------:R-:W-:Y:S01]  /*3bf0*/  IMAD.HI.U32 R17, R3, R13, RZ ;  /* 0x0000000d03117227 */ /* 0x000fe200078e00ff */
[----:B------:R0:W-:Y:S03]  /*3c00*/  STL [R1+0x314], R5 ;  /* 0x0003140501007387 */ /* 0x0001e60000100800 */
[----:B------:R-:W-:-:S02]  /*3c10*/  IMAD R2, R25, R15, R14 ;  /* 0x0000000f19027224 */ /* 0x000fc400078e020e */
[----:B------:R-:W-:Y:S02]  /*3c20*/  IMAD R12, R25, R16, R12 ;  /* 0x00000010190c7224 */ /* 0x000fe400078e020c */
[----:B------:R-:W-:Y:S02]  /*3c30*/  @!P0 IMAD.IADD R11, R11, 0x1, -R25 ;  /* 0x000000010b0b8824 */ /* 0x000fe400078e0a19 */
[----:B0-----:R-:W-:Y:S02]  /*3c40*/  IMAD.MOV.U32 R5, RZ, RZ, R0 ;  /* 0x000000ffff057224 */ /* 0x001fe400078e0000 */
[----:B------:R-:W-:Y:S02]  /*3c50*/  IMAD.MOV R17, RZ, RZ, -R17 ;  /* 0x000000ffff117224 */ /* 0x000fe400078e0a11 */
[----:B------:R-:W-:Y:S01]  /*3c60*/  @!P2 IMAD.MOV R5, RZ, RZ, -R5 ;  /* 0x000000ffff05a224 */ /* 0x000fe200078e0a05 */
[C---:B------:R-:W-:Y:S01]  /*3c70*/  ISETP.GT.U32.AND P2, PT, R25.reuse, R2, PT ;  /* 0x000000021900720c */ /* 0x040fe20003f44070 */
[C---:B------:R-:W-:Y:S01]  /*3c80*/  IMAD R7, R25.reuse, R17, R13 ;  /* 0x0000001119077224 */ /* 0x040fe200078e020d */
[----:B------:R-:W-:-:S02]  /*3c90*/  ISETP.GT.U32.AND P3, PT, R25, R12, PT ;  /* 0x0000000c1900720c */ /* 0x000fc40003f64070 */
[C---:B------:R-:W-:Y:S02]  /*3ca0*/  ISETP.GT.U32.AND P0, PT, R25.reuse, R11, PT ;  /* 0x0000000b1900720c */ /* 0x040fe40003f04070 */
[----:B------:R-:W-:Y:S02]  /*3cb0*/  ISETP.GT.U32.AND P1, PT, R25, R7, PT ;  /* 0x000000071900720c */ /* 0x000fe40003f24070 */
[----:B------:R-:W-:Y:S02]  /*3cc0*/  ISETP.GE.AND P4, PT, R9, RZ, PT ;  /* 0x000000ff0900720c */ /* 0x000fe40003f86270 */
[----:B------:R-:W-:Y:S02]  /*3cd0*/  IADD3 R9, R4, 0xc3, RZ ;  /* 0x000000c304097810 */ /* 0x000fe40007ffe0ff */
[----:B------:R-:W-:Y:S01]  /*3ce0*/  ISETP.GE.AND P5, PT, R8, RZ, PT ;  /* 0x000000ff0800720c */ /* 0x000fe20003fa6270 */
[----:B------:R-:W-:Y:S01]  /*3cf0*/  @!P2 IMAD.IADD R2, R2, 0x1, -R25 ;  /* 0x000000010202a824 */ /* 0x000fe200078e0a19 */
[----:B------:R-:W-:-:S02]  /*3d00*/  IADD3 R8, R4, 0xc4, RZ ;  /* 0x000000c404087810 */ /* 0x000fc40007ffe0ff */
[----:B------:R-:W-:Y:S01]  /*3d10*/  IADD3 R14, R4, 0xc2, RZ ;  /* 0x000000c2040e7810 */ /* 0x000fe20007ffe0ff */
[--C-:B------:R-:W-:Y:S01]  /*3d20*/  @!P3 IMAD.IADD R12, R12, 0x1, -R25.reuse ;  /* 0x000000010c0cb824 */ /* 0x100fe200078e0a19 */
[----:B------:R-:W-:Y:S01]  /*3d30*/  IABS R15, R9 ;  /* 0x00000009000f7213 */ /* 0x000fe20000000000 */
[----:B------:R-:W-:Y:S01]  /*3d40*/  @!P0 IMAD.IADD R11, R11, 0x1, -R25 ;  /* 0x000000010b0b8824 */ /* 0x000fe200078e0a19 */
[----:B------:R-:W-:Y:S02]  /*3d50*/  IABS R13, R8 ;  /* 0x00000008000d7213 */ /* 0x000fe40000000000 */
[----:B------:R-:W-:Y:S02]  /*3d60*/  IABS R0, R14 ;  /* 0x0000000e00007213 */ /* 0x000fe40000000000 */
[----:B------:R-:W-:Y:S01]  /*3d70*/  ISETP.GE.AND P0, PT, R10, RZ, PT ;  /* 0x000000ff0a00720c */ /* 0x000fe20003f06270 */
[----:B------:R-:W-:Y:S01]  /*3d80*/  IMAD.HI.U32 R10, R3, R15, RZ ;  /* 0x0000000f030a7227 */ /* 0x000fe200078e00ff */
[----:B------:R-:W-:-:S02]  /*3d90*/  ISETP.GT.U32.AND P2, PT, R25, R2, PT ;  /* 0x000000021900720c */ /* 0x000fc40003f44070 */
[----:B------:R-:W-:Y:S01]  /*3da0*/  ISETP.GT.U32.AND P3, PT, R25, R12, PT ;  /* 0x0000000c1900720c */ /* 0x000fe20003f64070 */
[----:B------:R-:W-:Y:S02]  /*3db0*/  IMAD.MOV.U32 R6, RZ, RZ, R11 ;  /* 0x000000ffff067224 */ /* 0x000fe400078e000b */
[----:B------:R-:W-:-:S04]  /*3dc0*/  IMAD.HI.U32 R16, R3, R13, RZ ;  /* 0x0000000d03107227 */ /* 0x000fc800078e00ff */
[----:B------:R-:W-:Y:S02]  /*3dd0*/  @!P1 IMAD.IADD R7, R7, 0x1, -R25 ;  /* 0x0000000107079824 */ /* 0x000fe400078e0a19 */
[----:B------:R-:W-:-:S04]  /*3de0*/  IMAD.HI.U32 R11, R3, R0, RZ ;  /* 0x00000000030b7227 */ /* 0x000fc800078e00ff */
[----:B------:R-:W-:Y:S02]  /*3df0*/  IMAD.MOV R10, RZ, RZ, -R10 ;  /* 0x000000ffff0a7224 */ /* 0x000fe400078e0a0a */
[----:B------:R-:W-:Y:S01]  /*3e00*/  @!P6 IMAD.MOV R6, RZ, RZ, -R6 ;  /* 0x000000ffff06e224 */ /* 0x000fe200078e0a06 */
[----:B------:R-:W-:Y:S01]  /*3e10*/  ISETP.GE.AND P6, PT, R8, RZ, PT ;  /* 0x000000ff0800720c */ /* 0x000fe20003fc6270 */
[----:B------:R-:W-:Y:S01]  /*3e20*/  IMAD.MOV R16, RZ, RZ, -R16 ;  /* 0x000000ffff107224 */ /* 0x000fe200078e0a10 */
[C---:B------:R-:W-:Y:S01]  /*3e30*/  ISETP.GT.U32.AND P1, PT, R25.reuse, R7, PT ;  /* 0x000000071900720c */ /* 0x040fe20003f24070 */
[----:B------:R-:W-:Y:S02]  /*3e40*/  IMAD.MOV R8, RZ, RZ, -R11 ;  /* 0x000000ffff087224 */ /* 0x000fe400078e0a0b */
[C---:B------:R-:W-:Y:S02]  /*3e50*/  IMAD R11, R25.reuse, R10, R15 ;  /* 0x0000000a190b7224 */ /* 0x040fe400078e020f */
[----:B------:R-:W-:-:S02]  /*3e60*/  IMAD R13, R25, R16, R13 ;  /* 0x00000010190d7224 */ /* 0x000fc400078e020d */
[--C-:B------:R-:W-:Y:S01]  /*3e70*/  @!P2 IMAD.IADD R2, R2, 0x1, -R25.reuse ;  /* 0x000000010202a824 */ /* 0x100fe200078e0a19 */
[C---:B------:R-:W-:Y:S01]  /*3e80*/  ISETP.GT.U32.AND P2, PT, R25.reuse, R11, PT ;  /* 0x0000000b1900720c */ /* 0x040fe20003f44070 */
[----:B------:R-:W-:Y:S01]  /*3e90*/  @!P3 IMAD.IADD R12, R12, 0x1, -R25 ;  /* 0x000000010c0cb824 */ /* 0x000fe200078e0a19 */
[----:B------:R-:W-:-:S03]  /*3ea0*/  ISETP.GT.U32.AND P3, PT, R25, R13, PT ;  /* 0x0000000d1900720c */ /* 0x000fc60003f64070 */
[--C-:B------:R-:W-:Y:S01]  /*3eb0*/  @!P1 IMAD.IADD R7, R7, 0x1, -R25.reuse ;  /* 0x0000000107079824 */ /* 0x100fe200078e0a19 */
[----:B------:R-:W-:Y:S01]  /*3ec0*/  ISETP.GE.AND P1, PT, R14, RZ, PT ;  /* 0x000000ff0e00720c */ /* 0x000fe20003f26270 */
[----:B------:R-:W-:Y:S01]  /*3ed0*/  IMAD R14, R25, R8, R0 ;  /* 0x00000008190e7224 */ /* 0x000fe200078e0200 */
[----:B------:R-:W-:Y:S01]  /*3ee0*/  IADD3 R0, R4, 0xc1, RZ ;  /* 0x000000c104007810 */ /* 0x000fe20007ffe0ff */
[----:B------:R0:W-:Y:S03]  /*3ef0*/  STL [R1+0x310], R5 ;  /* 0x0003100501007387 */ /* 0x0001e60000100800 */
[----:B------:R-:W-:Y:S01]  /*3f00*/  IABS R8, R0 ;  /* 0x0000000000087213 */ /* 0x000fe20000000000 */
[--C-:B------:R-:W-:Y:S02]  /*3f10*/  @!P2 IMAD.IADD R11, R11, 0x1, -R25.reuse ;  /* 0x000000010b0ba824 */ /* 0x100fe400078e0a19 */
[----:B------:R-:W-:Y:S01]  /*3f20*/  @!P3 IMAD.IADD R13, R13, 0x1, -R25 ;  /* 0x000000010d0db824 */ /* 0x000fe200078e0a19 */
[----:B------:R1:W-:Y:S01]  /*3f30*/  STL [R1+0x30c], R6 ;  /* 0x00030c0601007387 */ /* 0x0003e20000100800 */
[----:B------:R-:W-:Y:S01]  /*3f40*/  IMAD.HI.U32 R10, R3, R8, RZ ;  /* 0x00000008030a7227 */ /* 0x000fe200078e00ff */
[----:B------:R-:W-:-:S03]  /*3f50*/  ISETP.GT.U32.AND P2, PT, R25, R11, PT ;  /* 0x0000000b1900720c */ /* 0x000fc60003f44070 */
[----:B0-----:R-:W-:Y:S01]  /*3f60*/  IMAD.MOV.U32 R5, RZ, RZ, R12 ;  /* 0x000000ffff057224 */ /* 0x001fe200078e000c */
[C---:B------:R-:W-:Y:S01]  /*3f70*/  ISETP.GT.U32.AND P3, PT, R25.reuse, R13, PT ;  /* 0x0000000d1900720c */ /* 0x040fe20003f64070 */
[----:B-1----:R-:W-:Y:S01]  /*3f80*/  IMAD.MOV.U32 R6, RZ, RZ, R7 ;  /* 0x000000ffff067224 */ /* 0x002fe200078e0007 */
[----:B------:R-:W-:Y:S01]  /*3f90*/  IADD3 R7, R4, 0xc0, RZ ;  /* 0x000000c004077810 */ /* 0x000fe20007ffe0ff */
[----:B------:R-:W-:Y:S02]  /*3fa0*/  @!P5 IMAD.MOV R5, RZ, RZ, -R5 ;  /* 0x000000ffff05d224 */ /* 0x000fe400078e0a05 */
[----:B------:R-:W-:Y:S01]  /*3fb0*/  IMAD.MOV R10, RZ, RZ, -R10 ;  /* 0x000000ffff0a7224 */ /* 0x000fe200078e0a0a */
[----:B------:R-:W-:Y:S02]  /*3fc0*/  IABS R12, R7 ;  /* 0x00000007000c7213 */ /* 0x000fe40000000000 */
[----:B------:R0:W-:Y:S01]  /*3fd0*/  STL [R1+0x2f8], R5 ;  /* 0x0002f80501007387 */ /* 0x0001e20000100800 */
[----:B------:R-:W-:-:S02]  /*3fe0*/  IMAD R8, R25, R10, R8 ;  /* 0x0000000a19087224 */ /* 0x000fc400078e0208 */
[----:B------:R-:W-:Y:S02]  /*3ff0*/  @!P4 IMAD.MOV R6, RZ, RZ, -R6 ;  /* 0x000000ffff06c224 */ /* 0x000fe400078e0a06 */
[--C-:B------:R-:W-:Y:S01]  /*4000*/  @!P2 IMAD.IADD R11, R11, 0x1, -R25.reuse ;  /* 0x000000010b0ba824 */ /* 0x100fe200078e0a19 */
[----:B------:R-:W-:Y:S01]  /*4010*/  ISETP.GT.U32.AND P2, PT, R25, R8, PT ;  /* 0x000000081900720c */ /* 0x000fe20003f44070 */
[----:B0-----:R-:W-:Y:S02]  /*4020*/  IMAD.MOV.U32 R5, RZ, RZ, R2 ;  /* 0x000000ffff057224 */ /* 0x001fe400078e0002 */
[----:B------:R-:W-:Y:S01]  /*4030*/  IMAD.HI.U32 R2, R3, R12, RZ ;  /* 0x0000000c03027227 */ /* 0x000fe200078e00ff */
[----:B------:R0:W-:Y:S03]  /*4040*/  STL [R1+0x304], R6 ;  /* 0x0003040601007387 */ /* 0x0001e60000100800 */
[----:B------:R-:W-:-:S02]  /*4050*/  @!P3 IMAD.IADD R13, R13, 0x1, -R25 ;  /* 0x000000010d0db824 */ /* 0x000fc400078e0a19 */
[----:B------:R-:W-:-:S04]  /*4060*/  IMAD.MOV R2, RZ, RZ, -R2 ;  /* 0x000000ffff027224 */ /* 0x000fc800078e0a02 */
[C---:B------:R-:W-:Y:S02]  /*4070*/  IMAD R12, R25.reuse, R2, R12 ;  /* 0x00000002190c7224 */ /* 0x040fe400078e020c */
[----:B0-----:R-:W-:Y:S01]  /*4080*/  IMAD.MOV.U32 R6, RZ, RZ, R13 ;  /* 0x000000ffff067224 */ /* 0x001fe200078e000d */
[----:B------:R-:W-:Y:S02]  /*4090*/  ISETP.GE.AND P4, PT, R0, RZ, PT ;  /* 0x000000ff0000720c */ /* 0x000fe40003f86270 */
[----:B------:R-:W-:Y:S01]  /*40a0*/  IADD3 R0, R4, 0xbf, RZ ;  /* 0x000000bf04007810 */ /* 0x000fe20007ffe0ff */
[----:B------:R-:W-:Y:S01]  /*40b0*/  @!P6 IMAD.MOV R6, RZ, RZ, -R6 ;  /* 0x000000ffff06e224 */ /* 0x000fe200078e0a06 */
[----:B------:R-:W-:Y:S01]  /*40c0*/  ISETP.GT.U32.AND P6, PT, R25, R12, PT ;  /* 0x0000000c1900720c */ /* 0x000fe20003fc4070 */
[----:B------:R-:W-:Y:S01]  /*40d0*/  @!P0 IMAD.MOV R5, RZ, RZ, -R5 ;  /* 0x000000ffff058224 */ /* 0x000fe200078e0a05 */
[----:B------:R-:W-:Y:S01]  /*40e0*/  ISETP.GE.AND P5, PT, R9, RZ, PT ;  /* 0x000000ff0900720c */ /* 0x000fe20003fa6270 */
[----:B------:R-:W-:Y:S01]  /*40f0*/  @!P2 IMAD.IADD R8, R8, 0x1, -R25 ;  /* 0x000000010808a824 */ /* 0x000fe200078e0a19 */
[----:B------:R-:W-:-:S02]  /*4100*/  ISETP.GT.U32.AND P3, PT, R25, R14, PT ;  /* 0x0000000e1900720c */ /* 0x000fc40003f64070 */
[----:B------:R-:W-:Y:S02]  /*4110*/  ISETP.GE.AND P0, PT, R7, RZ, PT ;  /* 0x000000ff0700720c */ /* 0x000fe40003f06270 */
[----:B------:R-:W-:Y:S02]  /*4120*/  IABS R7, R0 ;  /* 0x0000000000077213 */ /* 0x000fe40000000000 */
[----:B------:R-:W-:Y:S01]  /*4130*/  ISETP.GT.U32.AND P2, PT, R25, R8, PT ;  /* 0x000000081900720c */ /* 0x000fe20003f44070 */
[----:B------:R0:W-:Y:S01]  /*4140*/  STL [R1+0x308], R5 ;  /* 0x0003080501007387 */ /* 0x0001e20000100800 */
[C---:B------:R-:W-:Y:S01]  /*4150*/  IADD3 R9, R4.reuse, 0xbe, RZ ;  /* 0x000000be04097810 */ /* 0x040fe20007ffe0ff */
[----:B------:R-:W-:Y:S01]  /*4160*/  IMAD.HI.U32 R10, R3, R7, RZ ;  /* 0x00000007030a7227 */ /* 0x000fe200078e00ff */
[----:B------:R-:W-:Y:S02]  /*4170*/  IADD3 R17, R4, 0xbd, RZ ;  /* 0x000000bd04117810 */ /* 0x000fe40007ffe0ff */
[----:B------:R-:W-:Y:S01]  /*4180*/  IABS R15, R9 ;  /* 0x00000009000f7213 */ /* 0x000fe20000000000 */
[----:B------:R-:W-:-:S02]  /*4190*/  IMAD.MOV R10, RZ, RZ, -R10 ;  /* 0x000000ffff0a7224 */ /* 0x000fc400078e0a0a */
[----:B------:R-:W-:Y:S02]  /*41a0*/  @!P6 IMAD.IADD R12, R12, 0x1, -R25 ;  /* 0x000000010c0ce824 */ /* 0x000fe400078e0a19 */
[----:B0-----:R-:W-:Y:S02]  /*41b0*/  IMAD.MOV.U32 R5, RZ, RZ, R11 ;  /* 0x000000ffff057224 */ /* 0x001fe400078e000b */
[----:B------:R-:W-:Y:S02]  /*41c0*/  @!P3 IMAD.IADD R14, R14, 0x1, -R25 ;  /* 0x000000010e0eb824 */ /* 0x000fe400078e0a19 */
[----:B------:R-:W-:Y:S01]  /*41d0*/  @!P5 IMAD.MOV R5, RZ, RZ, -R5 ;  /* 0x000000ffff05d224 */ /* 0x000fe200078e0a05 */
[----:B------:R-:W-:Y:S01]  /*41e0*/  ISETP.GE.AND P5, PT, R0, RZ, PT ;  /* 0x000000ff0000720c */ /* 0x000fe20003fa6270 */
[----:B------:R-:W-:Y:S01]  /*41f0*/  IMAD R0, R25, R10, R7 ;  /* 0x0000000a19007224 */ /* 0x000fe200078e0207 */
[----:B------:R-:W-:Y:S01]  /*4200*/  IABS R16, R17 ;  /* 0x0000001100107213 */ /* 0x000fe20000000000 */
[----:B------:R-:W-:Y:S01]  /*4210*/  IMAD.HI.U32 R2, R3, R15, RZ ;  /* 0x0000000f03027227 */ /* 0x000fe200078e00ff */
[----:B------:R-:W-:-:S02]  /*4220*/  ISETP.GT.U32.AND P6, PT, R25, R12, PT ;  /* 0x0000000c1900720c */ /* 0x000fc40003fc4070 */
[C---:B------:R-:W-:Y:S01]  /*4230*/  ISETP.GT.U32.AND P3, PT, R25.reuse, R14, PT ;  /* 0x0000000e1900720c */ /* 0x040fe20003f64070 */
[----:B------:R-:W-:Y:S01]  /*4240*/  @!P2 IMAD.IADD R8, R8, 0x1, -R25 ;  /* 0x000000010808a824 */ /* 0x000fe200078e0a19 */
[----:B------:R-:W-:Y:S01]  /*4250*/  ISETP.GT.U32.AND P2, PT, R25, R0, PT ;  /* 0x000000001900720c */ /* 0x000fe20003f44070 */
[----:B------:R-:W-:Y:S01]  /*4260*/  IMAD.MOV R2, RZ, RZ, -R2 ;  /* 0x000000ffff027224 */ /* 0x000fe200078e0a02 */
[----:B------:R-:W-:Y:S01]  /*4270*/  IADD3 R11, R4, 0xbc, RZ ;  /* 0x000000bc040b7810 */ /* 0x000fe20007ffe0ff */
[----:B------:R-:W-:-:S03]  /*4280*/  IMAD.HI.U32 R10, R3, R16, RZ ;  /* 0x00000010030a7227 */ /* 0x000fc600078e00ff */
[----:B------:R-:W-:Y:S01]  /*4290*/  IABS R23, R11 ;  /* 0x0000000b00177213 */ /* 0x000fe20000000000 */
[C---:B------:R-:W-:Y:S02]  /*42a0*/  IMAD R15, R25.reuse, R2, R15 ;  /* 0x00000002190f7224 */ /* 0x040fe400078e020f */
[----:B------:R-:W-:Y:S02]  /*42b0*/  IMAD.MOV R10, RZ, RZ, -R10 ;  /* 0x000000ffff0a7224 */ /* 0x000fe400078e0a0a */
[--C-:B------:R-:W-:Y:S01]  /*42c0*/  @!P6 IMAD.IADD R12, R12, 0x1, -R25.reuse ;  /* 0x000000010c0ce824 */ /* 0x100fe200078e0a19 */
[C---:B------:R-:W-:Y:S01]  /*42d0*/  ISETP.GT.U32.AND P6, PT, R25.reuse, R15, PT ;  /* 0x0000000f1900720c */ /* 0x040fe20003fc4070 */
[----:B------:R-:W-:Y:S02]  /*42e0*/  IMAD R16, R25, R10, R16 ;  /* 0x0000000a19107224 */ /* 0x000fe400078e0210 */
[--C-:B------:R-:W-:Y:S02]  /*42f0*/  @!P3 IMAD.IADD R14, R14, 0x1, -R25.reuse ;  /* 0x000000010e0eb824 */ /* 0x100fe400078e0a19 */
[----:B------:R-:W-:Y:S01]  /*4300*/  IMAD.HI.U32 R22, R3, R23, RZ ;  /* 0x0000001703167227 */ /* 0x000fe200078e00ff */
[----:B------:R-:W-:Y:S03]  /*4310*/  STL [R1+0x2fc], R6 ;  /* 0x0002fc0601007387 */ /* 0x000fe60000100800 */
[----:B------:R-:W-:Y:S01]  /*4320*/  @!P2 IMAD.IADD R0, R0, 0x1, -R25 ;  /* 0x000000010000a824 */ /* 0x000fe200078e0a19 */
[----:B------:R0:W-:Y:S01]  /*4330*/  STL [R1+0x300], R5 ;  /* 0x0003000501007387 */ /* 0x0001e20000100800 */
[----:B------:R-:W-:Y:S01]  /*4340*/  ISETP.GT.U32.AND P2, PT, R25, R16, PT ;  /* 0x000000101900720c */ /* 0x000fe20003f44070 */
[----:B------:R-:W-:Y:S01]  /*4350*/  IMAD.MOV R22, RZ, RZ, -R22 ;  /* 0x000000ffff167224 */ /* 0x000fe200078e0a16 */
[----:B------:R-:W-:-:S02]  /*4360*/  IADD3 R20, R4, 0xbb, RZ ;  /* 0x000000bb04147810 */ /* 0x000fc40007ffe0ff */
[----:B------:R-:W-:Y:S01]  /*4370*/  IADD3 R13, R4, 0xba, RZ ;  /* 0x000000ba040d7810 */ /* 0x000fe20007ffe0ff */
[----:B------:R-:W-:Y:S02]  /*4380*/  IMAD R22, R25, R22, R23 ;  /* 0x0000001619167224 */ /* 0x000fe400078e0217 */
[----:B0-----:R-:W-:Y:S01]  /*4390*/  IMAD.MOV.U32 R5, RZ, RZ, R14 ;  /* 0x000000ffff057224 */ /* 0x001fe200078e000e */
[----:B------:R-:W-:-:S03]  /*43a0*/  IABS R21, R20 ;  /* 0x0000001400157213 */ /* 0x000fc60000000000 */
[----:B------:R-:W-:Y:S01]  /*43b0*/  @!P1 IMAD.MOV R5, RZ, RZ, -R5 ;  /* 0x000000ffff059224 */ /* 0x000fe200078e0a05 */
[----:B------:R-:W-:Y:S01]  /*43c0*/  IABS R7, R13 ;  /* 0x0000000d00077213 */ /* 0x000fe20000000000 */
[----:B------:R-:W-:Y:S01]  /*43d0*/  @!P6 IMAD.IADD R15, R15, 0x1, -R25 ;  /* 0x000000010f0fe824 */ /* 0x000fe200078e0a19 */
[----:B------:R-:W-:Y:S02]  /*43e0*/  ISETP.GT.U32.AND P6, PT, R25, R22, PT ;  /* 0x000000161900720c */ /* 0x000fe40003fc4070 */
[----:B------:R0:W-:Y:S01]  /*43f0*/  STL [R1+0x2f0], R5 ;  /* 0x0002f00501007387 */ /* 0x0001e20000100800 */
[----:B------:R-:W-:Y:S01]  /*4400*/  IMAD.HI.U32 R24, R3, R21, RZ ;  /* 0x0000001503187227 */ /* 0x000fe200078e00ff */
[----:B------:R-:W-:-:S03]  /*4410*/  IADD3 R2, R4, 0xb9, RZ ;  /* 0x000000b904027810 */ /* 0x000fc60007ffe0ff */
[----:B------:R-:W-:Y:S01]  /*4420*/  @!P2 IMAD.IADD R16, R16, 0x1, -R25 ;  /* 0x000000011010a824 */ /* 0x000fe200078e0a19 */
[----:B------:R-:W-:Y:S01]  /*4430*/  ISETP.GT.U32.AND P2, PT, R25, R0, PT ;  /* 0x000000001900720c */ /* 0x000fe20003f44070 */
[----:B0-----:R-:W-:Y:S02]  /*4440*/  IMAD.MOV.U32 R5, RZ, RZ, R8 ;  /* 0x000000ffff057224 */ /* 0x001fe400078e0008 */
[----:B------:R-:W-:-:S04]  /*4450*/  IMAD.HI.U32 R18, R3, R7, RZ ;  /* 0x0000000703127227 */ /* 0x000fc800078e00ff */
[----:B------:R-:W-:Y:S02]  /*4460*/  @!P4 IMAD.MOV R5, RZ, RZ, -R5 ;  /* 0x000000ffff05c224 */ /* 0x000fe400078e0a05 */
[----:B------:R-:W-:Y:S01]  /*4470*/  IMAD.MOV R24, RZ, RZ, -R24 ;  /* 0x000000ffff187224 */ /* 0x000fe200078e0a18 */
[----:B------:R-:W-:Y:S01]  /*4480*/  ISETP.GE.AND P3, PT, R9, RZ, PT ;  /* 0x000000ff0900720c */ /* 0x000fe20003f66270 */
[----:B------:R-:W-:Y:S01]  /*4490*/  IMAD.MOV R18, RZ, RZ, -R18 ;  /* 0x000000ffff127224 */ /* 0x000fe200078e0a12 */
[----:B------:R-:W-:Y:S01]  /*44a0*/  IABS R9, R2 ;  /* 0x0000000200097213 */ /* 0x000fe20000000000 */
[----:B------:R0:W-:Y:S01]  /*44b0*/  STL [R1+0x2ec], R5 ;  /* 0x0002ec0501007387 */ /* 0x0001e20000100800 */
[C---:B------:R-:W-:Y:S01]  /*44c0*/  IMAD R21, R25.reuse, R24, R21 ;  /* 0x0000001819157224 */ /* 0x040fe200078e0215 */
[C---:B------:R-:W-:Y:S01]  /*44d0*/  ISETP.GT.U32.AND P1, PT, R25.reuse, R15, PT ;  /* 0x0000000f1900720c */ /* 0x040fe20003f24070 */
[C---:B------:R-:W-:Y:S02]  /*44e0*/  IMAD R7, R25.reuse, R18, R7 ;  /* 0x0000001219077224 */ /* 0x040fe400078e0207 */
[----:B------:R-:W-:Y:S01]  /*44f0*/  @!P6 IMAD.IADD R22, R22, 0x1, -R25 ;  /* 0x000000011616e824 */ /* 0x000fe200078e0a19 */
[----:B------:R-:W-:Y:S01]  /*4500*/  ISETP.GT.U32.AND P6, PT, R25, R16, PT ;  /* 0x000000101900720c */ /* 0x000fe20003fc4070 */
[----:B0-----:R-:W-:-:S02]  /*4510*/  IMAD.MOV.U32 R5, RZ, RZ, R12 ;  /* 0x000000ffff057224 */ /* 0x001fc400078e000c */
[----:B------:R-:W-:-:S04]  /*4520*/  IMAD.HI.U32 R10, R3, R9, RZ ;  /* 0x00000009030a7227 */ /* 0x000fc800078e00ff */
[----:B------:R-:W-:Y:S01]  /*4530*/  @!P0 IMAD.MOV R5, RZ, RZ, -R5 ;  /* 0x000000ffff058224 */ /* 0x000fe200078e0a05 */
[C---:B------:R-:W-:Y:S01]  /*4540*/  ISETP.GT.U32.AND P0, PT, R25.reuse, R21, PT ;  /* 0x000000151900720c */ /* 0x040fe20003f04070 */
[----:B------:R-:W-:Y:S01]  /*4550*/  @!P2 IMAD.IADD R0, R0, 0x1, -R25 ;  /* 0x000000010000a824 */ /* 0x000fe200078e0a19 */
[C---:B------:R-:W-:Y:S01]  /*4560*/  ISETP.GT.U32.AND P2, PT, R25.reuse, R7, PT ;  /* 0x000000071900720c */ /* 0x040fe20003f44070 */
[----:B------:R-:W-:Y:S01]  /*4570*/  IMAD.MOV R10, RZ, RZ, -R10 ;  /* 0x000000ffff0a7224 */ /* 0x000fe200078e0a0a */
[C---:B------:R-:W-:Y:S02]  /*4580*/  ISETP.GT.U32.AND P4, PT, R25.reuse, R22, PT ;  /* 0x000000161900720c */ /* 0x040fe40003f84070 */
[C---:B------:R-:W-:Y:S01]  /*4590*/  IADD3 R18, R4.reuse, 0xb8, RZ ;  /* 0x000000b804127810 */ /* 0x040fe20007ffe0ff */
[----:B------:R-:W-:Y:S01]  /*45a0*/  IMAD R9, R25, R10, R9 ;  /* 0x0000000a19097224 */ /* 0x000fe200078e0209 */
[----:B------:R-:W-:Y:S01]  /*45b0*/  IADD3 R14, R4, 0xb7, RZ ;  /* 0x000000b7040e7810 */ /* 0x000fe20007ffe0ff */
[--C-:B------:R-:W-:Y:S01]  /*45c0*/  @!P1 IMAD.IADD R15, R15, 0x1, -R25.reuse ;  /* 0x000000010f0f9824 */ /* 0x100fe200078e0a19 */
[----:B------:R-:W-:Y:S01]  /*45d0*/  IABS R10, R18 ;  /* 0x00000012000a7213 */ /* 0x000fe20000000000 */
[--C-:B------:R-:W-:Y:S01]  /*45e0*/  @!P6 IMAD.IADD R16, R16, 0x1, -R25.reuse ;  /* 0x000000011010e824 */ /* 0x100fe200078e0a19 */
[----:B------:R-:W-:Y:S01]  /*45f0*/  ISETP.GT.U32.AND P6, PT, R25, R9, PT ;  /* 0x000000091900720c */ /* 0x000fe20003fc4070 */
[--C-:B------:R-:W-:Y:S01]  /*4600*/  @!P0 IMAD.IADD R21, R21, 0x1, -R25.reuse ;  /* 0x0000000115158824 */ /* 0x100fe200078e0a19 */
[----:B------:R-:W-:Y:S01]  /*4610*/  IABS R8, R14 ;  /* 0x0000000e00087213 */ /* 0x000fe20000000000 */
[----:B------:R-:W-:Y:S01]  /*4620*/  IMAD.MOV.U32 R6, RZ, RZ, R0 ;  /* 0x000000ffff067224 */ /* 0x000fe200078e0000 */
[----:B------:R0:W-:Y:S01]  /*4630*/  STL [R1+0x2e8], R5 ;  /* 0x0002e80501007387 */ /* 0x0001e20000100800 */
[----:B------:R-:W-:Y:S01]  /*4640*/  @!P2 IMAD.IADD R7, R7, 0x1, -R25 ;  /* 0x000000010707a824 */ /* 0x000fe200078e0a19 */
[----:B------:R-:W-:Y:S01]  /*4650*/  ISETP.GE.AND P1, PT, R17, RZ, PT ;  /* 0x000000ff1100720c */ /* 0x000fe20003f26270 */
[----:B------:R-:W-:-:S04]  /*4660*/  IMAD.HI.U32 R12, R3, R10, RZ ;  /* 0x0000000a030c7227 */ /* 0x000fc800078e00ff */
[----:B------:R-:W-:Y:S02]  /*4670*/  @!P4 IMAD.IADD R22, R22, 0x1, -R25 ;  /* 0x000000011616c824 */ /* 0x000fe400078e0a19 */
[----:B0-----:R-:W-:Y:S01]  /*4680*/  IMAD.MOV.U32 R5, RZ, RZ, R15 ;  /* 0x000000ffff057224 */ /* 0x001fe200078e000f */
[----:B------:R-:W-:Y:S01]  /*4690*/  ISETP.GE.AND P4, PT, R11, RZ, PT ;  /* 0x000000ff0b00720c */ /* 0x000fe20003f86270 */
[----:B------:R-:W-:Y:S01]  /*46a0*/  @!P5 IMAD.MOV R6, RZ, RZ, -R6 ;  /* 0x000000ffff06d224 */ /* 0x000fe200078e0a06 */
[----:B------:R-:W-:Y:S01]  /*46b0*/  ISETP.GT.U32.AND P5, PT, R25, R21, PT ;  /* 0x000000151900720c */ /* 0x000fe20003fa4070 */
[----:B------:R-:W-:-:S04]  /*46c0*/  IMAD.HI.U32 R17, R3, R8, RZ ;  /* 0x0000000803117227 */ /* 0x000fc800078e00ff */
[----:B------:R-:W-:Y:S01]  /*46d0*/  @!P3 IMAD.MOV R5, RZ, RZ, -R5 ;  /* 0x000000ffff05b224 */ /* 0x000fe200078e0a05 */
[C---:B------:R-:W-:Y:S01]  /*46e0*/  ISETP.GT.U32.AND P3, PT, R25.reuse, R7, PT ;  /* 0x000000071900720c */ /* 0x040fe20003f64070 */
[----:B------:R-:W-:Y:S01]  /*46f0*/  IMAD.MOV R12, RZ, RZ, -R12 ;  /* 0x000000ffff0c7224 */ /* 0x000fe200078e0a0c */
[----:B------:R0:W-:Y:S01]  /*4700*/  STL [R1+0x2dc], R6 ;  /* 0x0002dc0601007387 */ /* 0x0001e20000100800 */
[----:B------:R-:W-:Y:S02]  /*4710*/  IMAD.MOV R17, RZ, RZ, -R17 ;  /* 0x000000ffff117224 */ /* 0x000fe400078e0a11 */
[----:B------:R-:W-:Y:S01]  /*4720*/  IMAD R10, R25, R12, R10 ;  /* 0x0000000c190a7224 */ /* 0x000fe200078e020a */
[----:B------:R1:W-:Y:S01]  /*4730*/  STL [R1+0x2d8], R5 ;  /* 0x0002d80501007387 */ /* 0x0003e20000100800 */
[----:B------:R-:W-:Y:S01]  /*4740*/  @!P6 IMAD.IADD R9, R9, 0x1, -R25 ;  /* 0x000000010909e824 */ /* 0x000fe200078e0a19 */
[----:B------:R-:W-:Y:S01]  /*4750*/  ISETP.GE.AND P0, PT, R20, RZ, PT ;  /* 0x000000ff1400720c */ /* 0x000fe20003f06270 */
[----:B------:R-:W-:-:S02]  /*4760*/  IMAD R8, R25, R17, R8 ;  /* 0x0000001119087224 */ /* 0x000fc400078e0208 */
[----:B0-----:R-:W-:Y:S01]  /*4770*/  IMAD.MOV.U32 R6, RZ, RZ, R16 ;  /* 0x000000ffff067224 */ /* 0x001fe200078e0010 */
[----:B------:R-:W-:Y:S01]  /*4780*/  ISETP.GE.AND P2, PT, R13, RZ, PT ;  /* 0x000000ff0d00720c */ /* 0x000fe20003f46270 */
[----:B-1----:R-:W-:Y:S01]  /*4790*/  IMAD.MOV.U32 R5, RZ, RZ, R22 ;  /* 0x000000ffff057224 */ /* 0x002fe200078e0016 */
[----:B------:R-:W-:Y:S01]  /*47a0*/  IADD3 R0, R4, 0xb6, RZ ;  /* 0x000000b604007810 */ /* 0x000fe20007ffe0ff */
[----:B------:R-:W-:Y:S01]  /*47b0*/  @!P1 IMAD.MOV R6, RZ, RZ, -R6 ;  /* 0x000000ffff069224 */ /* 0x000fe200078e0a06 */
[C---:B------:R-:W-:Y:S01]  /*47c0*/  ISETP.GT.U32.AND P6, PT, R25.reuse, R9, PT ;  /* 0x000000091900720c */ /* 0x040fe20003fc4070 */
[----:B------:R-:W-:Y:S01]  /*47d0*/  @!P4 IMAD.MOV R5, RZ, RZ, -R5 ;  /* 0x000000ffff05c224 */ /* 0x000fe200078e0a05 */
[----:B------:R-:W-:Y:S01]  /*47e0*/  ISETP.GT.U32.AND P1, PT, R25, R10, PT ;  /* 0x0000000a1900720c */ /* 0x000fe20003f24070 */
[--C-:B------:R-:W-:Y:S01]  /*47f0*/  @!P5 IMAD.IADD R21, R21, 0x1, -R25.reuse ;  /* 0x000000011515d824 */ /* 0x100fe200078e0a19 */
[----:B------:R-:W-:Y:S01]  /*4800*/  ISETP.GT.U32.AND P5, PT, R25, R8, PT ;  /* 0x000000081900720c */ /* 0x000fe20003fa4070 */
[----:B------:R-:W-:Y:S01]  /*4810*/  @!P3 IMAD.IADD R7, R7, 0x1, -R25 ;  /* 0x000000010707b824 */ /* 0x000fe200078e0a19 */
[----:B------:R-:W-:Y:S01]  /*4820*/  ISETP.GE.AND P4, PT, R2, RZ, PT ;  /* 0x000000ff0200720c */ /* 0x000fe20003f86270 */
[----:B------:R0:W-:Y:S01]  /*4830*/  STL [R1+0x2d4], R6 ;  /* 0x0002d40601007387 */ /* 0x0001e20000100800 */
[----:B------:R-:W-:-:S03]  /*4840*/  IABS R2, R0 ;  /* 0x0000000000027213 */ /* 0x000fc60000000000 */
[----:B------:R1:W-:Y:S02]  /*4850*/  STL [R1+0x2d0], R5 ;  /* 0x0002d00501007387 */ /* 0x0003e40000100800 */
[----:B------:R-:W-:-:S04]  /*4860*/  IMAD.HI.U32 R12, R3, R2, RZ ;  /* 0x00000002030c7227 */ /* 0x000fc800078e00ff */
[----:B0-----:R-:W-:Y:S02]  /*4870*/  IMAD.MOV.U32 R6, RZ, RZ, R21 ;  /* 0x000000ffff067224 */ /* 0x001fe400078e0015 */
[----:B-1----:R-:W-:Y:S02]  /*4880*/  IMAD.MOV.U32 R5, RZ, RZ, R7 ;  /* 0x000000ffff057224 */ /* 0x002fe400078e0007 */
[----:B------:R-:W-:Y:S01]  /*4890*/  @!P0 IMAD.MOV R6, RZ, RZ, -R6 ;  /* 0x000000ffff068224 */ /* 0x000fe200078e0a06 */
[----:B------:R-:W-:Y:S01]  /*48a0*/  IADD3 R11, R4, 0xb5, RZ ;  /* 0x000000b5040b7810 */ /* 0x000fe20007ffe0ff */
[----:B------:R-:W-:Y:S02]  /*48b0*/  @!P2 IMAD.MOV R5, RZ, RZ, -R5 ;  /* 0x000000ffff05a224 */ /* 0x000fe400078e0a05 */
[--C-:B------:R-:W-:Y:S02]  /*48c0*/  @!P6 IMAD.IADD R9, R9, 0x1, -R25.reuse ;  /* 0x000000010909e824 */ /* 0x100fe400078e0a19 */
[----:B------:R-:W-:-:S02]  /*48d0*/  @!P1 IMAD.IADD R10, R10, 0x1, -R25 ;  /* 0x000000010a0a9824 */ /* 0x000fc400078e0a19 */
[----:B------:R-:W-:Y:S01]  /*48e0*/  IMAD.MOV R12, RZ, RZ, -R12 ;  /* 0x000000ffff0c7224 */ /* 0x000fe200078e0a0c */
[----:B------:R-:W-:Y:S01]  /*48f0*/  STL [R1+0x2cc], R6 ;  /* 0x0002cc0601007387 */ /* 0x000fe20000100800 */
[----:B------:R-:W-:Y:S01]  /*4900*/  @!P5 IMAD.IADD R8, R8, 0x1, -R25 ;  /* 0x000000010808d824 */ /* 0x000fe200078e0a19 */
[----:B------:R-:W-:Y:S02]  /*4910*/  IABS R17, R11 ;  /* 0x0000000b00117213 */ /* 0x000fe40000000000 */
[----:B------:R-:W-:Y:S01]  /*4920*/  ISETP.GE.AND P6, PT, R14, RZ, PT ;  /* 0x000000ff0e00720c */ /* 0x000fe20003fc6270 */
[----:B------:R0:W-:Y:S01]  /*4930*/  STL [R1+0x2c8], R5 ;  /* 0x0002c80501007387 */ /* 0x0001e20000100800 */
[C---:B------:R-:W-:Y:S01]  /*4940*/  IMAD R14, R25.reuse, R12, R2 ;  /* 0x0000000c190e7224 */ /* 0x040fe200078e0202 */
[----:B------:R-:W-:Y:S02]  /*4950*/  ISETP.GT.U32.AND P0, PT, R25, R10, PT ;  /* 0x0000000a1900720c */ /* 0x000fe40003f04070 */
[----:B------:R-:W-:Y:S01]  /*4960*/  ISETP.GE.AND P1, PT, R0, RZ, PT ;  /* 0x000000ff0000720c */ /* 0x000fe20003f26270 */
[----:B------:R-:W-:Y:S01]  /*4970*/  IMAD.HI.U32 R0, R3, R17, RZ ;  /* 0x0000001103007227 */ /* 0x000fe200078e00ff */
[----:B------:R-:W-:-:S03]  /*4980*/  ISETP.GT.U32.AND P5, PT, R25, R8, PT ;  /* 0x000000081900720c */ /* 0x000fc60003fa4070 */
[----:B0-----:R-:W-:-:S04]  /*4990*/  IMAD.MOV.U32 R5, RZ, RZ, R9 ;  /* 0x000000ffff057224 */ /* 0x001fc800078e0009 */
[----:B------:R-:W-:Y:S01]  /*49a0*/  @!P4 IMAD.MOV R5, RZ, RZ, -R5 ;  /* 0x000000ffff05c224 */ /* 0x000fe200078e0a05 */
[C---:B------:R-:W-:Y:S01]  /*49b0*/  ISETP.GT.U32.AND P4, PT, R25.reuse, R14, PT ;  /* 0x0000000e1900720c */ /* 0x040fe20003f84070 */
[----:B------:R-:W-:Y:S01]  /*49c0*/  IMAD.MOV R0, RZ, RZ, -R0 ;  /* 0x000000ffff007224 */ /* 0x000fe200078e0a00 */
[----:B------:R-:W-:Y:S01]  /*49d0*/  ISETP.GE.AND P3, PT, R18, RZ, PT ;  /* 0x000000ff1200720c */ /* 0x000fe20003f66270 */
[----:B------:R-:W-:Y:S02]  /*49e0*/  @!P0 IMAD.IADD R10, R10, 0x1, -R25 ;  /* 0x000000010a0a8824 */ /* 0x000fe400078e0a19 */
[C---:B------:R-:W-:Y:S01]  /*49f0*/  IMAD R17, R25.reuse, R0, R17 ;  /* 0x0000000019117224 */ /* 0x040fe200078e0211 */
[----:B------:R-:W-:Y:S01]  /*4a00*/  IADD3 R15, R4, 0xb4, RZ ;  /* 0x000000b4040f7810 */ /* 0x000fe20007ffe0ff */
[----:B------:R-:W-:Y:S01]  /*4a10*/  @!P5 IMAD.IADD R8, R8, 0x1, -R25 ;  /* 0x000000010808d824 */ /* 0x000fe200078e0a19 */
[----:B------:R0:W-:Y:S02]  /*4a20*/  STL [R1+0x2c4], R5 ;  /* 0x0002c40501007387 */ /* 0x0001e40000100800 */
[----:B------:R-:W-:-:S02]  /*4a30*/  ISETP.GT.U32.AND P5, PT, R25, R17, PT ;  /* 0x000000111900720c */ /* 0x000fc40003fa4070 */
[----:B------:R-:W-:Y:S01]  /*4a40*/  ISETP.GE.AND P0, PT, R15, RZ, PT ;  /* 0x000000ff0f00720c */ /* 0x000fe20003f06270 */
[----:B------:R-:W-:Y:S01]  /*4a50*/  @!P4 IMAD.IADD R14, R14, 0x1, -R25 ;  /* 0x000000010e0ec824 */ /* 0x000fe200078e0a19 */
[----:B------:R-:W-:Y:S01]  /*4a60*/  IABS R15, R15 ;  /* 0x0000000f000f7213 */ /* 0x000fe20000000000 */
[----:B0-----:R-:W-:Y:S01]  /*4a70*/  IMAD.MOV.U32 R5, RZ, RZ, R10 ;  /* 0x000000ffff057224 */ /* 0x001fe200078e000a */
[----:B------:R-:W-:-:S03]  /*4a80*/  IADD3 R0, R4, 0xb2, RZ ;  /* 0x000000b204007810 */ /* 0x000fc60007ffe0ff */
[----:B------:R-:W-:-:S04]  /*4a90*/  IMAD.HI.U32 R9, R3, R15, RZ ;  /* 0x0000000f03097227 */ /* 0x000fc800078e00ff */
[----:B------:R-:W-:Y:S01]  /*4aa0*/  @!P3 IMAD.MOV R5, RZ, RZ, -R5 ;  /* 0x000000ffff05b224 */ /* 0x000fe200078e0a05 */
[----:B------:R-:W-:Y:S02]  /*4ab0*/  ISETP.GT.U32.AND P3, PT, R25, R14, PT ;  /* 0x0000000e1900720c */ /* 0x000fe40003f64070 */
[----:B------:R-:W-:Y:S01]  /*4ac0*/  IABS R7, R0 ;  /* 0x0000000000077213 */ /* 0x000fe20000000000 */
[----:B------:R-:W-:Y:S01]  /*4ad0*/  IMAD.MOV R9, RZ, RZ, -R9 ;  /* 0x000000ffff097224 */ /* 0x000fe200078e0a09 */
[----:B------:R-:W-:Y:S01]  /*4ae0*/  IADD3 R2, R4, 0xb3, RZ ;  /* 0x000000b304027810 */ /* 0x000fe20007ffe0ff */
[----:B------:R-:W-:Y:S01]  /*4af0*/  @!P5 IMAD.IADD R17, R17, 0x1, -R25 ;  /* 0x000000011111d824 */ /* 0x000fe200078e0a19 */
[----:B------:R0:W-:Y:S01]  /*4b00*/  STL [R1+0x274], R5 ;  /* 0x0002740501007387 */ /* 0x0001e20000100800 */
[----:B------:R-:W-:Y:S01]  /*4b10*/  IMAD.MOV.U32 R10, RZ, RZ, R7 ;  /* 0x000000ffff0a7224 */ /* 0x000fe200078e0007 */
[----:B------:R-:W-:Y:S01]  /*4b20*/  IABS R12, R2 ;  /* 0x00000002000c7213 */ /* 0x000fe20000000000 */
[----:B------:R-:W-:Y:S01]  /*4b30*/  IMAD R15, R25, R9, R15 ;  /* 0x00000009190f7224 */ /* 0x000fe200078e020f */
[----:B------:R-:W-:Y:S01]  /*4b40*/  ISETP.GE.AND P4, PT, R2, RZ, PT ;  /* 0x000000ff0200720c */ /* 0x000fe20003f86270 */
[----:B------:R-:W-:Y:S01]  /*4b50*/  IMAD.HI.U32 R2, R3, R10, RZ ;  /* 0x0000000a03027227 */ /* 0x000fe200078e00ff */
[----:B------:R-:W-:-:S03]  /*4b60*/  ISETP.GT.U32.AND P5, PT, R25, R17, PT ;  /* 0x000000111900720c */ /* 0x000fc60003fa4070 */
[----:B0-----:R-:W-:Y:S02]  /*4b70*/  IMAD.MOV.U32 R5, RZ, RZ, R8 ;  /* 0x000000ffff057224 */ /* 0x001fe400078e0008 */
[----:B------:R-:W-:-:S04]  /*4b80*/  IMAD.HI.U32 R7, R3, R12, RZ ;  /* 0x0000000c03077227 */ /* 0x000fc800078e00ff */
[----:B------:R-:W-:Y:S02]  /*4b90*/  @!P6 IMAD.MOV R5, RZ, RZ, -R5 ;  /* 0x000000ffff05e224 */ /* 0x000fe400078e0a05 */
[----:B------:R-:W-:Y:S01]  /*4ba0*/  @!P3 IMAD.IADD R14, R14, 0x1, -R25 ;  /* 0x000000010e0eb824 */ /* 0x000fe200078e0a19 */
[C---:B------:R-:W-:Y:S01]  /*4bb0*/  ISETP.GT.U32.AND P3, PT, R25.reuse, R15, PT ;  /* 0x0000000f1900720c */ /* 0x040fe20003f64070 */
[----:B------:R-:W-:Y:S01]  /*4bc0*/  IMAD.MOV R2, RZ, RZ, -R2 ;  /* 0x000000ffff027224 */ /* 0x000fe200078e0a02 */
[----:B------:R0:W-:Y:S01]  /*4bd0*/  STL [R1+0x2c0], R5 ;  /* 0x0002c00501007387 */ /* 0x0001e20000100800 */
[----:B------:R-:W-:Y:S02]  /*4be0*/  IMAD.MOV R7, RZ, RZ, -R7 ;  /* 0x000000ffff077224 */ /* 0x000fe400078e0a07 */
[C---:B------:R-:W-:Y:S02]  /*4bf0*/  IMAD R10, R25.reuse, R2, R10 ;  /* 0x00000002190a7224 */ /* 0x040fe400078e020a */
[----:B------:R-:W-:-:S02]  /*4c00*/  IMAD R12, R25, R7, R12 ;  /* 0x00000007190c7224 */ /* 0x000fc400078e020c */
[----:B0-----:R-:W-:Y:S01]  /*4c10*/  IMAD.MOV.U32 R5, RZ, RZ, R14 ;  /* 0x000000ffff057224 */ /* 0x001fe200078e000e */
[----:B------:R-:W-:Y:S01]  /*4c20*/  ISETP.GE.AND P6, PT, R0, RZ, PT ;  /* 0x000000ff0000720c */ /* 0x000fe20003fc6270 */
[----:B------:R-:W-:Y:S02]  /*4c30*/  @!P5 IMAD.IADD R17, R17, 0x1, -R25 ;  /* 0x000000011111d824 */ /* 0x000fe400078e0a19 */
[----:B------:R-:W-:Y:S01]  /*4c40*/  @!P1 IMAD.MOV R5, RZ, RZ, -R5 ;  /* 0x000000ffff059224 */ /* 0x000fe200078e0a05 */
[----:B------:R-:W-:Y:S02]  /*4c50*/  ISETP.GT.U32.AND P1, PT, R25, R10, PT ;  /* 0x0000000a1900720c */ /* 0x000fe40003f24070 */
[----:B------:R-:W-:Y:S01]  /*4c60*/  IADD3 R0, R4, 0xb1, RZ ;  /* 0x000000b104007810 */ /* 0x000fe20007ffe0ff */
[----:B------:R-:W-:Y:S01]  /*4c70*/  @!P3 IMAD.IADD R15, R15, 0x1, -R25 ;  /* 0x000000010f0fb824 */ /* 0x000fe200078e0a19 */
[----:B------:R-:W-:Y:S02]  /*4c80*/  ISETP.GT.U32.AND P5, PT, R25, R12, PT ;  /* 0x0000000c1900720c */ /* 0x000fe40003fa4070 */
[----:B------:R-:W-:-:S02]  /*4c90*/  ISETP.GE.AND P2, PT, R11, RZ, PT ;  /* 0x000000ff0b00720c */ /* 0x000fc40003f46270 */
[----:B------:R-:W-:Y:S02]  /*4ca0*/  IABS R7, R0 ;  /* 0x0000000000077213 */ /* 0x000fe40000000000 */
[----:B------:R-:W-:Y:S01]  /*4cb0*/  ISETP.GT.U32.AND P3, PT, R25, R15, PT ;  /* 0x0000000f1900720c */ /* 0x000fe20003f64070 */
[----:B------:R0:W-:Y:S02]  /*4cc0*/  STL [R1+0x288], R5 ;  /* 0x0002880501007387 */ /* 0x0001e40000100800 */
[----:B------:R-:W-:Y:S01]  /*4cd0*/  IMAD.HI.U32 R14, R3, R7, RZ ;  /* 0x00000007030e7227 */ /* 0x000fe200078e00ff */
[----:B------:R-:W-:-:S03]  /*4ce0*/  IADD3 R9, R4, 0xaf, RZ ;  /* 0x000000af04097810 */ /* 0x000fc60007ffe0ff */
[----:B------:R-:W-:Y:S02]  /*4cf0*/  @!P1 IMAD.IADD R10, R10, 0x1, -R25 ;  /* 0x000000010a0a9824 */ /* 0x000fe400078e0a19 */
[----:B------:R-:W-:Y:S02]  /*4d00*/  IMAD.MOV R14, RZ, RZ, -R14 ;  /* 0x000000ffff0e7224 */ /* 0x000fe400078e0a0e */
[----:B0-----:R-:W-:Y:S02]  /*4d10*/  IMAD.MOV.U32 R5, RZ, RZ, R17 ;  /* 0x000000ffff057224 */ /* 0x001fe400078e0011 */
[----:B------:R-:W-:Y:S02]  /*4d20*/  @!P5 IMAD.IADD R12, R12, 0x1, -R25 ;  /* 0x000000010c0cd824 */ /* 0x000fe400078e0a19 */
[----:B------:R-:W-:Y:S01]  /*4d30*/  @!P2 IMAD.MOV R5, RZ, RZ, -R5 ;  /* 0x000000ffff05a224 */ /* 0x000fe200078e0a05 */
[----:B------:R-:W-:Y:S01]  /*4d40*/  ISETP.GE.AND P2, PT, R0, RZ, PT ;  /* 0x000000ff0000720c */ /* 0x000fe20003f46270 */
[----:B------:R-:W-:Y:S01]  /*4d50*/  IMAD R0, R25, R14, R7 ;  /* 0x0000000e19007224 */ /* 0x000fe200078e0207 */
[----:B------:R-:W-:-:S02]  /*4d60*/  IADD3 R11, R4, 0xb0, RZ ;  /* 0x000000b0040b7810 */ /* 0x000fc40007ffe0ff */
[----:B------:R-:W-:Y:S02]  /*4d70*/  IADD3 R2, R4, 0xae, RZ ;  /* 0x000000ae04027810 */ /* 0x000fe40007ffe0ff */
[----:B------:R-:W-:Y:S02]  /*4d80*/  IABS R13, R9 ;  /* 0x00000009000d7213 */ /* 0x000fe40000000000 */
[----:B------:R-:W-:Y:S01]  /*4d90*/  ISETP.GT.U32.AND P1, PT, R25, R10, PT ;  /* 0x0000000a1900720c */ /* 0x000fe20003f24070 */
[----:B------:R-:W-:Y:S01]  /*4da0*/  @!P3 IMAD.IADD R15, R15, 0x1, -R25 ;  /* 0x000000010f0fb824 */ /* 0x000fe200078e0a19 */
[----:B------:R-:W-:Y:S01]  /*4db0*/  ISETP.GT.U32.AND P5, PT, R25, R12, PT ;  /* 0x0000000c1900720c */ /* 0x000fe20003fa4070 */
[----:B------:R-:W-:Y:S01]  /*4dc0*/  IMAD.HI.U32 R7, R3, R13, RZ ;  /* 0x0000000d03077227 */ /* 0x000fe200078e00ff */
[----:B------:R-:W-:Y:S02]  /*4dd0*/  IABS R16, R11 ;  /* 0x0000000b00107213 */ /* 0x000fe40000000000 */
[----:B------:R-:W-:Y:S01]  /*4de0*/  IABS R8, R2 ;  /* 0x0000000200087213 */ /* 0x000fe20000000000 */
[----:B------:R0:W-:Y:S01]  /*4df0*/  STL [R1+0x2bc], R5 ;  /* 0x0002bc0501007387 */ /* 0x0001e20000100800 */
[----:B------:R-:W-:Y:S01]  /*4e00*/  ISETP.GT.U32.AND P3, PT, R25, R0, PT ;  /* 0x000000001900720c */ /* 0x000fe20003f64070 */
[----:B------:R-:W-:-:S04]  /*4e10*/  IMAD.HI.U32 R17, R3, R16, RZ ;  /* 0x0000001003117227 */ /* 0x000fc800078e00ff */
[----:B------:R-:W-:-:S04]  /*4e20*/  IMAD.HI.U32 R14, R3, R8, RZ ;  /* 0x00000008030e7227 */ /* 0x000fc800078e00ff */
[----:B0-----:R-:W-:Y:S02]  /*4e30*/  IMAD.MOV.U32 R5, RZ, RZ, R15 ;  /* 0x000000ffff057224 */ /* 0x001fe400078e000f */
[----:B------:R-:W-:Y:S02]  /*4e40*/  IMAD.MOV R7, RZ, RZ, -R7 ;  /* 0x000000ffff077224 */ /* 0x000fe400078e0a07 */
[----:B------:R-:W-:Y:S02]  /*4e50*/  @!P0 IMAD.MOV R5, RZ, RZ, -R5 ;  /* 0x000000ffff058224 */ /* 0x000fe400078e0a05 */
[----:B------:R-:W-:Y:S02]  /*4e60*/  IMAD.MOV R17, RZ, RZ, -R17 ;  /* 0x000000ffff117224 */ /* 0x000fe400078e0a11 */
[----:B------:R-:W-:Y:S02]  /*4e70*/  IMAD.MOV R14, RZ, RZ, -R14 ;  /* 0x000000ffff0e7224 */ /* 0x000fe400078e0a0e */
[----:B------:R-:W-:-:S02]  /*4e80*/  IMAD R13, R25, R7, R13 ;  /* 0x00000007190d7224 */ /* 0x000fc400078e020d */
[--C-:B------:R-:W-:Y:S01]  /*4e90*/  @!P1 IMAD.IADD R10, R10, 0x1, -R25.reuse ;  /* 0x000000010a0a9824 */ /* 0x100fe200078e0a19 */
[----:B------:R-:W-:Y:S01]  /*4ea0*/  IADD3 R7, R4, 0xad, RZ ;  /* 0x000000ad04077810 */ /* 0x000fe20007ffe0ff */
[--C-:B------:R-:W-:Y:S01]  /*4eb0*/  @!P5 IMAD.IADD R12, R12, 0x1, -R25.reuse ;  /* 0x000000010c0cd824 */ /* 0x100fe200078e0a19 */
[----:B------:R-:W-:Y:S01]  /*4ec0*/  ISETP.GE.AND P5, PT, R11, RZ, PT ;  /* 0x000000ff0b00720c */ /* 0x000fe20003fa6270 */
[----:B------:R0:W-:Y:S01]  /*4ed0*/  STL [R1+0x2a8], R5 ;  /* 0x0002a80501007387 */ /* 0x0001e20000100800 */
[C---:B------:R-:W-:Y:S01]  /*4ee0*/  IMAD R11, R25.reuse, R17, R16 ;  /* 0x00000011190b7224 */ /* 0x040fe200078e0210 */
[C---:B------:R-:W-:Y:S01]  /*4ef0*/  ISETP.GT.U32.AND P1, PT, R25.reuse, R13, PT ;  /* 0x0000000d1900720c */ /* 0x040fe20003f24070 */
[C---:B------:R-:W-:Y:S01]  /*4f00*/  IMAD R8, R25.reuse, R14, R8 ;  /* 0x0000000e19087224 */ /* 0x040fe200078e0208 */
[----:B------:R-:W-:Y:S01]  /*4f10*/  IABS R14, R7 ;  /* 0x00000007000e7213 */ /* 0x000fe20000000000 */
[----:B------:R-:W-:Y:S02]  /*4f20*/  @!P3 IMAD.IADD R0, R0, 0x1, -R25 ;  /* 0x000000010000b824 */ /* 0x000fe400078e0a19 */
[----:B0-----:R-:W-:Y:S01]  /*4f30*/  IMAD.MOV.U32 R5, RZ, RZ, R10 ;  /* 0x000000ffff057224 */ /* 0x001fe200078e000a */
[----:B------:R-:W-:Y:S01]  /*4f40*/  ISETP.GT.U32.AND P0, PT, R25, R11, PT ;  /* 0x0000000b1900720c */ /* 0x000fe20003f04070 */
[----:B------:R-:W-:-:S02]  /*4f50*/  IMAD.MOV.U32 R6, RZ, RZ, R12 ;  /* 0x000000ffff067224 */ /* 0x000fc400078e000c */
[----:B------:R-:W-:Y:S01]  /*4f60*/  @!P6 IMAD.MOV R5, RZ, RZ, -R5 ;  /* 0x000000ffff05e224 */ /* 0x000fe200078e0a05 */
[C---:B------:R-:W-:Y:S01]  /*4f70*/  ISETP.GT.U32.AND P6, PT, R25.reuse, R8, PT ;  /* 0x000000081900720c */ /* 0x040fe20003fc4070 */
[----:B------:R-:W-:Y:S01]  /*4f80*/  IMAD.MOV.U32 R12, RZ, RZ, R14 ;  /* 0x000000ffff0c7224 */ /* 0x000fe200078e000e */
[----:B------:R-:W-:Y:S01]  /*4f90*/  ISETP.GT.U32.AND P3, PT, R25, R0, PT ;  /* 0x000000001900720c */ /* 0x000fe20003f64070 */
[----:B------:R-:W-:Y:S01]  /*4fa0*/  @!P4 IMAD.MOV R6, RZ, RZ, -R6 ;  /* 0x000000ffff06c224 */ /* 0x000fe200078e0a06 */
[----:B------:R-:W-:Y:S01]  /*4fb0*/  ISETP.GE.AND P4, PT, R9, RZ, PT ;  /* 0x000000ff0900720c */ /* 0x000fe20003f86270 */
[----:B------:R-:W-:Y:S01]  /*4fc0*/  IMAD.HI.U32 R9, R3, R12, RZ ;  /* 0x0000000c03097227 */ /* 0x000fe200078e00ff */
[----:B------:R-:W-:-:S03]  /*4fd0*/  IADD3 R10, R4, 0xac, RZ ;  /* 0x000000ac040a7810 */ /* 0x000fc60007ffe0ff */
[----:B------:R-:W-:Y:S01]  /*4fe0*/  @!P1 IMAD.IADD R13, R13, 0x1, -R25 ;  /* 0x000000010d0d9824 */ /* 0x000fe200078e0a19 */
[----:B------:R-:W-:Y:S01]  /*4ff0*/  IABS R14, R10 ;  /* 0x0000000a000e7213 */ /* 0x000fe20000000000 */
[----:B------:R-:W-:Y:S02]  /*5000*/  IMAD.MOV R9, RZ, RZ, -R9 ;  /* 0x000000ffff097224 */ /* 0x000fe400078e0a09 */
[--C-:B------:R-:W-:Y:S02]  /*5010*/  @!P0 IMAD.IADD R11, R11, 0x1, -R25.reuse ;  /* 0x000000010b0b8824 */ /* 0x100fe400078e0a19 */
[--C-:B------:R-:W-:Y:S01]  /*5020*/  @!P6 IMAD.IADD R8, R8, 0x1, -R25.reuse ;  /* 0x000000010808e824 */ /* 0x100fe200078e0a19 */
[C---:B------:R-:W-:Y:S01]  /*5030*/  ISETP.GT.U32.AND P6, PT, R25.reuse, R13, PT ;  /* 0x0000000d1900720c */ /* 0x040fe20003fc4070 */
[----:B------:R-:W-:Y:S02]  /*5040*/  @!P3 IMAD.IADD R0, R0, 0x1, -R25 ;  /* 0x000000010000b824 */ /* 0x000fe400078e0a19 */
[----:B------:R-:W-:Y:S01]  /*5050*/  IMAD R12, R25, R9, R12 ;  /* 0x00000009190c7224 */ /* 0x000fe200078e020c */
[----:B------:R-:W-:Y:S01]  /*5060*/  STL [R1+0x2b0], R6 ;  /* 0x0002b00601007387 */ /* 0x000fe20000100800 */
[----:B------:R-:W-:Y:S01]  /*5070*/  IMAD.HI.U32 R9, R3, R14, RZ ;  /* 0x0000000e03097227 */ /* 0x000fe200078e00ff */
[----:B------:R-:W-:-:S02]  /*5080*/  ISETP.GT.U32.AND P1, PT, R25, R11, PT ;  /* 0x0000000b1900720c */ /* 0x000fc40003f24070 */
[----:B------:R0:W-:Y:S01]  /*5090*/  STL [R1+0x2b4], R5 ;  /* 0x0002b40501007387 */ /* 0x0001e20000100800 */
[----:B------:R-:W-:-:S04]  /*50a0*/  IMAD.MOV R9, RZ, RZ, -R9 ;  /* 0x000000ffff097224 */ /* 0x000fc800078e0a09 */
[----:B------:R-:W-:Y:S02]  /*50b0*/  IMAD R14, R25, R9, R14 ;  /* 0x00000009190e7224 */ /* 0x000fe400078e020e */
[----:B0-----:R-:W-:-:S04]  /*50c0*/  IMAD.MOV.U32 R5, RZ, RZ, R0 ;  /* 0x000000ffff057224 */ /* 0x001fc800078e0000 */
[----:B------:R-:W-:Y:S01]  /*50d0*/  @!P2 IMAD.MOV R5, RZ, RZ, -R5 ;  /* 0x000000ffff05a224 */ /* 0x000fe200078e0a05 */
[----:B------:R-:W-:Y:S01]  /*50e0*/  ISETP.GT.U32.AND P2, PT, R25, R8, PT ;  /* 0x000000081900720c */ /* 0x000fe20003f44070 */
[--C-:B------:R-:W-:Y:S01]  /*50f0*/  @!P6 IMAD.IADD R13, R13, 0x1, -R25.reuse ;  /* 0x000000010d0de824 */ /* 0x100fe200078e0a19 */
[----:B------:R-:W-:Y:S02]  /*5100*/  ISETP.GE.AND P0, PT, R7, RZ, PT ;  /* 0x000000ff0700720c */ /* 0x000fe40003f06270 */
[----:B------:R-:W-:Y:S02]  /*5110*/  ISETP.GT.U32.AND P6, PT, R25, R14, PT ;  /* 0x0000000e1900720c */ /* 0x000fe40003fc4070 */
[----:B------:R-:W-:Y:S02]  /*5120*/  ISETP.GE.AND P3, PT, R2, RZ, PT ;  /* 0x000000ff0200720c */ /* 0x000fe40003f66270 */
[C---:B------:R-:W-:Y:S01]  /*5130*/  IADD3 R7, R4.reuse, 0xa9, RZ ;  /* 0x000000a904077810 */ /* 0x040fe20007ffe0ff */
[----:B------:R-:W-:Y:S01]  /*5140*/  @!P1 IMAD.IADD R11, R11, 0x1, -R25 ;  /* 0x000000010b0b9824 */ /* 0x000fe200078e0a19 */
[----:B------:R-:W-:-:S02]  /*5150*/  IADD3 R2, R4, 0xab, RZ ;  /* 0x000000ab04027810 */ /* 0x000fc40007ffe0ff */
[----:B------:R-:W-:Y:S02]  /*5160*/  ISETP.GT.U32.AND P1, PT, R25, R12, PT ;  /* 0x0000000c1900720c */ /* 0x000fe40003f24070 */
[----:B------:R-:W-:Y:S02]  /*5170*/  IABS R16, R7 ;  /* 0x0000000700107213 */ /* 0x000fe40000000000 */
[----:B------:R-:W-:Y:S02]  /*5180*/  IADD3 R0, R4, 0xaa, RZ ;  /* 0x000000aa04007810 */ /* 0x000fe40007ffe0ff */
[----:B------:R-:W-:Y:S01]  /*5190*/  IABS R15, R2 ;  /* 0x00000002000f7213 */ /* 0x000fe20000000000 */
[--C-:B------:R-:W-:Y:S01]  /*51a0*/  @!P2 IMAD.IADD R8, R8, 0x1, -R25.reuse ;  /* 0x000000010808a824 */ /* 0x100fe200078e0a19 */
[----:B------:R-:W-:Y:S01]  /*51b0*/  ISETP.GE.AND P2, PT, R10, RZ, PT ;  /* 0x000000ff0a00720c */ /* 0x000fe20003f46270 */
[----:B------:R-:W-:Y:S01]  /*51c0*/  IMAD.MOV.U32 R10, RZ, RZ, R16 ;  /* 0x000000ffff0a7224 */ /* 0x000fe200078e0010 */
[----:B------:R-:W-:Y:S01]  /*51d0*/  IABS R9, R0 ;  /* 0x0000000000097213 */ /* 0x000fe20000000000 */
[----:B------:R-:W-:Y:S01]  /*51e0*/  IMAD.HI.U32 R16, R3, R15, RZ ;  /* 0x0000000f03107227 */ /* 0x000fe200078e00ff */
[----:B------:R0:W-:Y:S03]  /*51f0*/  STL [R1+0x2b8], R5 ;  /* 0x0002b80501007387 */ /* 0x0001e60000100800 */
[----:B------:R-:W-:-:S02]  /*5200*/  @!P6 IMAD.IADD R14, R14, 0x1, -R25 ;  /* 0x000000010e0ee824 */ /* 0x000fc400078e0a19 */
[----:B------:R-:W-:-:S04]  /*5210*/  IMAD.HI.U32 R17, R3, R9, RZ ;  /* 0x0000000903117227 */ /* 0x000fc800078e00ff */
[----:B0-----:R-:W-:Y:S02]  /*5220*/  IMAD.MOV.U32 R5, RZ, RZ, R11 ;  /* 0x000000ffff057224 */ /* 0x001fe400078e000b */
[----:B------:R-:W-:Y:S01]  /*5230*/  IMAD.MOV R16, RZ, RZ, -R16 ;  /* 0x000000ffff107224 */ /* 0x000fe200078e0a10 */
[----:B------:R-:W-:Y:S01]  /*5240*/  ISETP.GT.U32.AND P6, PT, R25, R14, PT ;  /* 0x0000000e1900720c */ /* 0x000fe20003fc4070 */
[----:B------:R-:W-:Y:S01]  /*5250*/  @!P1 IMAD.IADD R12, R12, 0x1, -R25 ;  /* 0x000000010c0c9824 */ /* 0x000fe200078e0a19 */
[----:B------:R-:W-:Y:S01]  /*5260*/  ISETP.GE.AND P1, PT, R2, RZ, PT ;  /* 0x000000ff0200720c */ /* 0x000fe20003f26270 */
[----:B------:R-:W-:Y:S02]  /*5270*/  @!P5 IMAD.MOV R5, RZ, RZ, -R5 ;  /* 0x000000ffff05d224 */ /* 0x000fe400078e0a05 */
[----:B------:R-:W-:-:S04]  /*5280*/  IMAD.HI.U32 R2, R3, R10, RZ ;  /* 0x0000000a03027227 */ /* 0x000fc800078e00ff */
[----:B------:R-:W-:Y:S02]  /*5290*/  IMAD.MOV R11, RZ, RZ, -R17 ;  /* 0x000000ffff0b7224 */ /* 0x000fe400078e0a11 */
[C---:B------:R-:W-:Y:S02]  /*52a0*/  IMAD R15, R25.reuse, R16, R15 ;  /* 0x00000010190f7224 */ /* 0x040fe400078e020f */
[----:B------:R-:W-:Y:S01]  /*52b0*/  IMAD.MOV.U32 R6, RZ, RZ, R13 ;  /* 0x000000ffff067224 */ /* 0x000fe200078e000d */
[----:B------:R0:W-:Y:S01]  /*52c0*/  STL [R1+0x2ac], R5 ;  /* 0x0002ac0501007387 */ /* 0x0001e20000100800 */
[C---:B------:R-:W-:Y:S01]  /*52d0*/  ISETP.GT.U32.AND P5, PT, R25.reuse, R12, PT ;  /* 0x0000000c1900720c */ /* 0x040fe20003fa4070 */
[----:B------:R-:W-:Y:S02]  /*52e0*/  IMAD.MOV R2, RZ, RZ, -R2 ;  /* 0x000000ffff027224 */ /* 0x000fe400078e0a02 */
[C---:B------:R-:W-:Y:S02]  /*52f0*/  IMAD R9, R25.reuse, R11, R9 ;  /* 0x0000000b19097224 */ /* 0x040fe400078e0209 */
[----:B------:R-:W-:Y:S01]  /*5300*/  @!P4 IMAD.MOV R6, RZ, RZ, -R6 ;  /* 0x000000ffff06c224 */ /* 0x000fe200078e0a06 */
[----:B------:R-:W-:Y:S01]  /*5310*/  ISETP.GT.U32.AND P4, PT, R25, R15, PT ;  /* 0x0000000f1900720c */ /* 0x000fe20003f84070 */
[----:B0-----:R-:W-:-:S02]  /*5320*/  IMAD.MOV.U32 R5, RZ, RZ, R8 ;  /* 0x000000ffff057224 */ /* 0x001fc400078e0008 */
[C---:B------:R-:W-:Y:S02]  /*5330*/  IMAD R10, R25.reuse, R2, R10 ;  /* 0x00000002190a7224 */ /* 0x040fe400078e020a */
[----:B------:R-:W-:Y:S01]  /*5340*/  @!P3 IMAD.MOV R5, RZ, RZ, -R5 ;  /* 0x000000ffff05b224 */ /* 0x000fe200078e0a05 */
[C---:B------:R-:W-:Y:S01]  /*5350*/  ISETP.GT.U32.AND P3, PT, R25.reuse, R9, PT ;  /* 0x000000091900720c */ /* 0x040fe20003f64070 */
[--C-:B------:R-:W-:Y:S01]  /*5360*/  @!P6 IMAD.IADD R14, R14, 0x1, -R25.reuse ;  /* 0x000000010e0ee824 */ /* 0x100fe200078e0a19 */
[----:B------:R-:W-:Y:S02]  /*5370*/  ISETP.GT.U32.AND P6, PT, R25, R10, PT ;  /* 0x0000000a1900720c */ /* 0x000fe40003fc4070 */
[----:B------:R-:W-:Y:S01]  /*5380*/  IADD3 R16, R4, 0xa8, RZ ;  /* 0x000000a804107810 */ /* 0x000fe20007ffe0ff */
[--C-:B------:R-:W-:Y:S01]  /*5390*/  @!P5 IMAD.IADD R12, R12, 0x1, -R25.reuse ;  /* 0x000000010c0cd824 */ /* 0x100fe200078e0a19 */
[----:B------:R-:W-:Y:S01]  /*53a0*/  ISETP.GE.AND P5, PT, R0, RZ, PT ;  /* 0x000000ff0000720c */ /* 0x000fe20003fa6270 */
[----:B------:R-:W-:Y:S01]  /*53b0*/  @!P4 IMAD.IADD R15, R15, 0x1, -R25 ;  /* 0x000000010f0fc824 */ /* 0x000fe200078e0a19 */
[----:B------:R-:W-:-:S02]  /*53c0*/  IABS R2, R16 ;  /* 0x0000001000027213 */ /* 0x000fc40000000000 */
[----:B------:R-:W-:-:S03]  /*53d0*/  IADD3 R0, R4, 0xa7, RZ ;  /* 0x000000a704007810 */ /* 0x000fc60007ffe0ff */
[--C-:B------:R-:W-:Y:S01]  /*53e0*/  @!P3 IMAD.IADD R9, R9, 0x1, -R25.reuse ;  /* 0x000000010909b824 */ /* 0x100fe200078e0a19 */
[----:B------:R-:W-:Y:S01]  /*53f0*/  IABS R8, R0 ;  /* 0x0000000000087213 */ /* 0x000fe20000000000 */
[----:B------:R-:W-:Y:S01]  /*5400*/  IMAD.HI.U32 R11, R3, R2, RZ ;  /* 0x00000002030b7227 */ /* 0x000fe200078e00ff */
[C---:B------:R-:W-:Y:S01]  /*5410*/  ISETP.GT.U32.AND P3, PT, R25.reuse, R15, PT ;  /* 0x0000000f1900720c */ /* 0x040fe20003f64070 */
[----:B------:R-:W-:Y:S02]  /*5420*/  STL [R1+0x29c], R6 ;  /* 0x00029c0601007387 */ /* 0x000fe40000100800 */
[----:B------:R-:W-:Y:S01]  /*5430*/  @!P6 IMAD.IADD R10, R10, 0x1, -R25 ;  /* 0x000000010a0ae824 */ /* 0x000fe200078e0a19 */
[----:B------:R-:W-:Y:S01]  /*5440*/  ISETP.GT.U32.AND P6, PT, R25, R9, PT ;  /* 0x000000091900720c */ /* 0x000fe20003fc4070 */
[----:B------:R0:W-:Y:S01]  /*5450*/  STL [R1+0x2a0], R5 ;  /* 0x0002a00501007387 */ /* 0x0001e20000100800 */
[----:B------:R-:W-:-:S04]  /*5460*/  IMAD.MOV R11, RZ, RZ, -R11 ;  /* 0x000000ffff0b7224 */ /* 0x000fc800078e0a0b */
[----:B------:R-:W-:Y:S02]  /*5470*/  IMAD R2, R25, R11, R2 ;  /* 0x0000000b19027224 */ /* 0x000fe400078e0202 */
[----:B0-----:R-:W-:Y:S02]  /*5480*/  IMAD.MOV.U32 R5, RZ, RZ, R12 ;  /* 0x000000ffff057224 */ /* 0x001fe400078e000c */
[----:B------:R-:W-:-:S04]  /*5490*/  IMAD.HI.U32 R12, R3, R8, RZ ;  /* 0x00000008030c7227 */ /* 0x000fc800078e00ff */
[----:B------:R-:W-:Y:S02]  /*54a0*/  IMAD.MOV R12, RZ, RZ, -R12 ;  /* 0x000000ffff0c7224 */ /* 0x000fe400078e0a0c */
[--C-:B------:R-:W-:Y:S01]  /*54b0*/  @!P3 IMAD.IADD R15, R15, 0x1, -R25.reuse ;  /* 0x000000010f0fb824 */ /* 0x100fe200078e0a19 */
[C---:B------:R-:W-:Y:S01]  /*54c0*/  ISETP.GT.U32.AND P3, PT, R25.reuse, R2, PT ;  /* 0x000000021900720c */ /* 0x040fe20003f64070 */
[----:B------:R-:W-:Y:S02]  /*54d0*/  IMAD R8, R25, R12, R8 ;  /* 0x0000000c19087224 */ /* 0x000fe400078e0208 */
[----:B------:R-:W-:Y:S01]  /*54e0*/  @!P6 IMAD.IADD R9, R9, 0x1, -R25 ;  /* 0x000000010909e824 */ /* 0x000fe200078e0a19 */
[----:B------:R-:W-:Y:S02]  /*54f0*/  ISETP.GE.AND P4, PT, R7, RZ, PT ;  /* 0x000000ff0700720c */ /* 0x000fe40003f86270 */
[----:B------:R-:W-:Y:S01]  /*5500*/  ISETP.GT.U32.AND P6, PT, R25, R8, PT ;  /* 0x000000081900720c */ /* 0x000fe20003fc4070 */
[----:B------:R-:W-:Y:S01]  /*5510*/  @!P0 IMAD.MOV R5, RZ, RZ, -R5 ;  /* 0x000000ffff058224 */ /* 0x000fe200078e0a05 */
[----:B------:R-:W-:-:S02]  /*5520*/  IADD3 R7, R4, 0xa6, RZ ;  /* 0x000000a604077810 */ /* 0x000fc40007ffe0ff */
[----:B------:R-:W-:Y:S02]  /*5530*/  ISETP.GT.U32.AND P0, PT, R25, R10, PT ;  /* 0x0000000a1900720c */ /* 0x000fe40003f04070 */
[----:B------:R-:W-:Y:S02]  /*5540*/  IABS R18, R7 ;  /* 0x0000000700127213 */ /* 0x000fe40000000000 */
[----:B------:R-:W-:Y:S01]  /*5550*/  IADD3 R11, R4, 0xa5, RZ ;  /* 0x000000a5040b7810 */ /* 0x000fe20007ffe0ff */
[----:B------:R-:W-:Y:S01]  /*5560*/  @!P3 IMAD.IADD R2, R2, 0x1, -R25 ;  /* 0x000000010202b824 */ /* 0x000fe200078e0a19 */
[----:B------:R0:W-:Y:S01]  /*5570*/  STL [R1+0x2a4], R5 ;  /* 0x0002a40501007387 */ /* 0x0001e20000100800 */
[----:B------:R-:W-:Y:S01]  /*5580*/  IMAD.MOV.U32 R6, RZ, RZ, R14 ;  /* 0x000000ffff067224 */ /* 0x000fe200078e000e */
[----:B------:R-:W-:Y:S01]  /*5590*/  IABS R12, R11 ;  /* 0x0000000b000c7213 */ /* 0x000fe20000000000 */
[----:B------:R-:W-:-:S04]  /*55a0*/  IMAD.HI.U32 R20, R3, R18, RZ ;  /* 0x0000001203147227 */ /* 0x000fc800078e00ff */
[----:B------:R-:W-:Y:S02]  /*55b0*/  @!P6 IMAD.IADD R8, R8, 0x1, -R25 ;  /* 0x000000010808e824 */ /* 0x000fe400078e0a19 */
[----:B0-----:R-:W-:Y:S01]  /*55c0*/  IMAD.MOV.U32 R5, RZ, RZ, R15 ;  /* 0x000000ffff057224 */ /* 0x001fe200078e000f */
[----:B------:R-:W-:Y:S01]  /*55d0*/  ISETP.GT.U32.AND P6, PT, R25, R2, PT ;  /* 0x000000021900720c */ /* 0x000fe20003fc4070 */
[----:B------:R-:W-:Y:S02]  /*55e0*/  @!P2 IMAD.MOV R6, RZ, RZ, -R6 ;  /* 0x000000ffff06a224 */ /* 0x000fe400078e0a06 */
[----:B------:R-:W-:Y:S02]  /*55f0*/  IMAD.MOV R20, RZ, RZ, -R20 ;  /* 0x000000ffff147224 */ /* 0x000fe400078e0a14 */
[----:B------:R-:W-:Y:S01]  /*5600*/  IMAD.HI.U32 R17, R3, R12, RZ ;  /* 0x0000000c03117227 */ /* 0x000fe200078e00ff */
[----:B------:R-:W-:-:S03]  /*5610*/  ISETP.GE.AND P3, PT, R0, RZ, PT ;  /* 0x000000ff0000720c */ /* 0x000fc60003f66270 */
[----:B------:R-:W-:Y:S02]  /*5620*/  @!P1 IMAD.MOV R5, RZ, RZ, -R5 ;  /* 0x000000ffff059224 */ /* 0x000fe400078e0a05 */
[----:B------:R-:W-:Y:S01]  /*5630*/  @!P0 IMAD.IADD R10, R10, 0x1, -R25 ;  /* 0x000000010a0a8824 */ /* 0x000fe200078e0a19 */
[----:B------:R0:W-:Y:S01]  /*5640*/  STL [R1+0x298], R6 ;  /* 0x0002980601007387 */ /* 0x0001e20000100800 */
[C---:B------:R-:W-:Y:S02]  /*5650*/  IMAD R0, R25.reuse, R20, R18 ;  /* 0x0000001419007224 */ /* 0x040fe400078e0212 */
[----:B------:R-:W-:Y:S01]  /*5660*/  IMAD.MOV R17, RZ, RZ, -R17 ;  /* 0x000000ffff117224 */ /* 0x000fe200078e0a11 */
[----:B------:R1:W-:Y:S01]  /*5670*/  STL [R1+0x294], R5 ;  /* 0x0002940501007387 */ /* 0x0003e20000100800 */
[----:B------:R-:W-:Y:S02]  /*5680*/  ISETP.GE.AND P0, PT, R16, RZ, PT ;  /* 0x000000ff1000720c */ /* 0x000fe40003f06270 */
[----:B------:R-:W-:-:S02]  /*5690*/  IMAD R12, R25, R17, R12 ;  /* 0x00000011190c7224 */ /* 0x000fc400078e020c */
[----:B0-----:R-:W-:Y:S01]  /*56a0*/  IMAD.MOV.U32 R6, RZ, RZ, R9 ;  /* 0x000000ffff067224 */ /* 0x001fe200078e0009 */
[----:B------:R-:W-:Y:S01]  /*56b0*/  IADD3 R13, R4, 0xa4, RZ ;  /* 0x000000a4040d7810 */ /* 0x000fe20007ffe0ff */
[----:B-1----:R-:W-:Y:S01]  /*56c0*/  IMAD.MOV.U32 R5, RZ, RZ, R10 ;  /* 0x000000ffff057224 */ /* 0x002fe200078e000a */
[C---:B------:R-:W-:Y:S01]  /*56d0*/  ISETP.GT.U32.AND P2, PT, R25.reuse, R8, PT ;  /* 0x000000081900720c */ /* 0x040fe20003f44070 */
[----:B------:R-:W-:Y:S01]  /*56e0*/  @!P5 IMAD.MOV R6, RZ, RZ, -R6 ;  /* 0x000000ffff06d224 */ /* 0x000fe200078e0a06 */
[C---:B------:R-:W-:Y:S01]  /*56f0*/  ISETP.GT.U32.AND P1, PT, R25.reuse, R0, PT ;  /* 0x000000001900720c */ /* 0x040fe20003f24070 */
[----:B------:R-:W-:Y:S01]  /*5700*/  @!P4 IMAD.MOV R5, RZ, RZ, -R5 ;  /* 0x000000ffff05c224 */ /* 0x000fe200078e0a05 */
[----:B------:R-:W-:Y:S01]  /*5710*/  IABS R16, R13 ;  /* 0x0000000d00107213 */ /* 0x000fe20000000000 */
[----:B------:R-:W-:Y:S01]  /*5720*/  @!P6 IMAD.IADD R2, R2, 0x1, -R25 ;  /* 0x000000010202e824 */ /* 0x000fe200078e0a19 */
[----:B------:R-:W-:Y:S01]  /*5730*/  ISETP.GT.U32.AND P6, PT, R25, R12, PT ;  /* 0x0000000c1900720c */ /* 0x000fe20003fc4070 */
[----:B------:R-:W-:Y:S01]  /*5740*/  STL [R1+0x290], R6 ;  /* 0x0002900601007387 */ /* 0x000fe20000100800 */
[----:B------:R-:W-:-:S03]  /*5750*/  ISETP.GE.AND P5, PT, R7, RZ, PT ;  /* 0x000000ff0700720c */ /* 0x000fc60003fa6270 */
[----:B------:R0:W-:Y:S01]  /*5760*/  STL [R1+0x28c], R5 ;  /* 0x00028c0501007387 */ /* 0x0001e20000100800 */
[----:B------:R-:W-:Y:S01]  /*5770*/  IMAD.HI.U32 R7, R3, R16, RZ ;  /* 0x0000001003077227 */ /* 0x000fe200078e00ff */
[----:B------:R-:W-:-:S03]  /*5780*/  IADD3 R9, R4, 0xa3, RZ ;  /* 0x000000a304097810 */ /* 0x000fc60007ffe0ff */
[----:B0-----:R-:W-:Y:S02]  /*5790*/  IMAD.MOV.U32 R5, RZ, RZ, R2 ;  /* 0x000000ffff057224 */ /* 0x001fe400078e0002 */
[----:B------:R-:W-:Y:S02]  /*57a0*/  IMAD.MOV R7, RZ, RZ, -R7 ;  /* 0x000000ffff077224 */ /* 0x000fe400078e0a07 */
[----:B------:R-:W-:Y:S02]  /*57b0*/  @!P0 IMAD.MOV R5, RZ, RZ, -R5 ;  /* 0x000000ffff058224 */ /* 0x000fe400078e0a05 */
[--C-:B------:R-:W-:Y:S02]  /*57c0*/  @!P2 IMAD.IADD R8, R8, 0x1, -R25.reuse ;  /* 0x000000010808a824 */ /* 0x100fe400078e0a19 */
[----:B------:R-:W-:Y:S01]  /*57d0*/  @!P1 IMAD.IADD R0, R0, 0x1, -R25 ;  /* 0x0000000100009824 */ /* 0x000fe200078e0a19 */
[----:B------:R-:W-:Y:S01]  /*57e0*/  IABS R18, R9 ;  /* 0x0000000900127213 */ /* 0x000fe20000000000 */
[----:B------:R0:W-:Y:S01]  /*57f0*/  STL [R1+0x284], R5 ;  /* 0x0002840501007387 */ /* 0x0001e20000100800 */
[----:B------:R-:W-:-:S02]  /*5800*/  IMAD R20, R25, R7, R16 ;  /* 0x0000000719147224 */ /* 0x000fc400078e0210 */
[----:B------:R-:W-:Y:S01]  /*5810*/  @!P6 IMAD.IADD R12, R12, 0x1, -R25 ;  /* 0x000000010c0ce824 */ /* 0x000fe200078e0a19 */
[----:B------:R-:W-:Y:S01]  /*5820*/  ISETP.GT.U32.AND P6, PT, R25, R0, PT ;  /* 0x000000001900720c */ /* 0x000fe20003fc4070 */
[----:B------:R-:W-:-:S04]  /*5830*/  IMAD.HI.U32 R2, R3, R18, RZ ;  /* 0x0000001203027227 */ /* 0x000fc800078e00ff */
[----:B0-----:R-:W-:-:S04]  /*5840*/  IMAD.MOV.U32 R5, RZ, RZ, R8 ;  /* 0x000000ffff057224 */ /* 0x001fc800078e0008 */
[----:B------:R-:W-:Y:S01]  /*5850*/  @!P3 IMAD.MOV R5, RZ, RZ, -R5 ;  /* 0x000000ffff05b224 */ /* 0x000fe200078e0a05 */
[C---:B------:R-:W-:Y:S01]  /*5860*/  ISETP.GT.U32.AND P3, PT, R25.reuse, R20, PT ;  /* 0x000000141900720c */ /* 0x040fe20003f64070 */
[----:B------:R-:W-:Y:S01]  /*5870*/  IMAD.MOV R2, RZ, RZ, -R2 ;  /* 0x000000ffff027224 */ /* 0x000fe200078e0a02 */
[C---:B------:R-:W-:Y:S02]  /*5880*/  ISETP.GT.U32.AND P0, PT, R25.reuse, R12, PT ;  /* 0x0000000c1900720c */ /* 0x040fe40003f04070 */
[----:B------:R-:W-:Y:S01]  /*5890*/  IADD3 R10, R4, 0xa2, RZ ;  /* 0x000000a2040a7810 */ /* 0x000fe20007ffe0ff */
[----:B------:R-:W-:Y:S01]  /*58a0*/  IMAD R18, R25, R2, R18 ;  /* 0x0000000219127224 */ /* 0x000fe200078e0212 */
[----:B------:R-:W-:Y:S01]  /*58b0*/  ISETP.GE.AND P1, PT, R9, RZ, PT ;  /* 0x000000ff0900720c */ /* 0x000fe20003f26270 */
[--C-:B------:R-:W-:Y:S01]  /*58c0*/  @!P6 IMAD.IADD R0, R0, 0x1, -R25.reuse ;  /* 0x000000010000e824 */ /* 0x100fe200078e0a19 */
[----:B------:R-:W-:Y:S02]  /*58d0*/  IADD3 R9, R4, 0xa1, RZ ;  /* 0x000000a104097810 */ /* 0x000fe40007ffe0ff */
[----:B------:R-:W-:Y:S01]  /*58e0*/  IABS R14, R10 ;  /* 0x0000000a000e7213 */ /* 0x000fe20000000000 */
[----:B------:R0:W-:Y:S01]  /*58f0*/  STL [R1+0x280], R5 ;  /* 0x0002800501007387 */ /* 0x0001e20000100800 */
[----:B------:R-:W-:Y:S01]  /*5900*/  ISETP.GT.U32.AND P6, PT, R25, R18, PT ;  /* 0x000000121900720c */ /* 0x000fe20003fc4070 */
[----:B------:R-:W-:Y:S01]  /*5910*/  @!P3 IMAD.IADD R20, R20, 0x1, -R25 ;  /* 0x000000011414b824 */ /* 0x000fe200078e0a19 */
[----:B------:R-:W-:Y:S01]  /*5920*/  ISETP.GE.AND P4, PT, R11, RZ, PT ;  /* 0x000000ff0b00720c */ /* 0x000fe20003f86270 */
[----:B------:R-:W-:Y:S01]  /*5930*/  IMAD.HI.U32 R2, R3, R14, RZ ;  /* 0x0000000e03027227 */ /* 0x000fe200078e00ff */
[----:B------:R-:W-:-:S03]  /*5940*/  IABS R17, R9 ;  /* 0x0000000900117213 */ /* 0x000fc60000000000 */
[----:B0-----:R-:W-:Y:S02]  /*5950*/  IMAD.MOV.U32 R5, RZ, RZ, R0 ;  /* 0x000000ffff057224 */ /* 0x001fe400078e0000 */
[----:B------:R-:W-:Y:S01]  /*5960*/  @!P0 IMAD.IADD R12, R12, 0x1, -R25 ;  /* 0x000000010c0c8824 */ /* 0x000fe200078e0a19 */
[----:B------:R-:W-:Y:S01]  /*5970*/  ISETP.GE.AND P0, PT, R10, RZ, PT ;  /* 0x000000ff0a00720c */ /* 0x000fe20003f06270 */
[----:B------:R-:W-:Y:S01]  /*5980*/  @!P5 IMAD.MOV R5, RZ, RZ, -R5 ;  /* 0x000000ffff05d224 */ /* 0x000fe200078e0a05 */
[----:B------:R-:W-:Y:S01]  /*5990*/  ISETP.GT.U32.AND P5, PT, R25, R20, PT ;  /* 0x000000141900720c */ /* 0x000fe20003fa4070 */
[----:B------:R-:W-:Y:S01]  /*59a0*/  IMAD.HI.U32 R8, R3, R17, RZ ;  /* 0x0000001103087227 */ /* 0x000fe200078e00ff */
[----:B------:R-:W-:-:S03]  /*59b0*/  IADD3 R7, R4, 0xa0, RZ ;  /* 0x000000a004077810 */ /* 0x000fc60007ffe0ff */
[----:B------:R-:W-:Y:S02]  /*59c0*/  IMAD.MOV R10, RZ, RZ, -R2 ;  /* 0x000000ffff0a7224 */ /* 0x000fe400078e0a02 */
[----:B------:R-:W-:Y:S02]  /*59d0*/  IMAD.MOV R8, RZ, RZ, -R8 ;  /* 0x000000ffff087224 */ /* 0x000fe400078e0a08 */
[C---:B------:R-:W-:Y:S02]  /*59e0*/  IMAD R14, R25.reuse, R10, R14 ;  /* 0x0000000a190e7224 */ /* 0x040fe400078e020e */
[----:B------:R-:W-:Y:S01]  /*59f0*/  IMAD.MOV.U32 R0, RZ, RZ, R12 ;  /* 0x000000ffff007224 */ /* 0x000fe200078e000c */
[----:B------:R-:W-:Y:S01]  /*5a00*/  IABS R16, R7 ;  /* 0x0000000700107213 */ /* 0x000fe20000000000 */
[----:B------:R-:W-:Y:S02]  /*5a10*/  @!P6 IMAD.IADD R18, R18, 0x1, -R25 ;  /* 0x000000011212e824 */ /* 0x000fe400078e0a19 */
[----:B------:R-:W-:-:S02]  /*5a20*/  IMAD R17, R25, R8, R17 ;  /* 0x0000000819117224 */ /* 0x000fc400078e0211 */
[----:B------:R-:W-:Y:S01]  /*5a30*/  @!P4 IMAD.MOV R0, RZ, RZ, -R0 ;  /* 0x000000ffff00c224 */ /* 0x000fe200078e0a00 */
[----:B------:R-:W-:Y:S01]  /*5a40*/  ISETP.GT.U32.AND P4, PT, R25, R14, PT ;  /* 0x0000000e1900720c */ /* 0x000fe20003f84070 */
[----:B------:R-:W-:Y:S01]  /*5a50*/  IMAD.HI.U32 R2, R3, R16, RZ ;  /* 0x0000001003027227 */ /* 0x000fe200078e00ff */
[----:B------:R-:W-:-:S03]  /*5a60*/  ISETP.GT.U32.AND P6, PT, R25, R18, PT ;  /* 0x000000121900720c */ /* 0x000fc60003fc4070 */
[----:B------:R-:W-:Y:S01]  /*5a70*/  @!P5 IMAD.IADD R20, R20, 0x1, -R25 ;  /* 0x000000011414d824 */ /* 0x000fe200078e0a19 */
[----:B------:R-:W-:Y:S01]  /*5a80*/  ISETP.GT.U32.AND P5, PT, R25, R17, PT ;  /* 0x000000111900720c */ /* 0x000fe20003fa4070 */
[----:B------:R-:W-:Y:S01]  /*5a90*/  IMAD.MOV R2, RZ, RZ, -R2 ;  /* 0x000000ffff027224 */ /* 0x000fe200078e0a02 */
[----:B------:R-:W-:-:S03]  /*5aa0*/  IADD3 R10, R4, 0x9f, RZ ;  /* 0x0000009f040a7810 */ /* 0x000fc60007ffe0ff */
[C---:B------:R-:W-:Y:S01]  /*5ab0*/  IMAD R16, R25.reuse, R2, R16 ;  /* 0x0000000219107224 */ /* 0x040fe200078e0210 */
[----:B------:R-:W-:Y:S01]  /*5ac0*/  IABS R12, R10 ;  /* 0x0000000a000c7213 */ /* 0x000fe20000000000 */
[--C-:B------:R-:W-:Y:S02]  /*5ad0*/  @!P4 IMAD.IADD R14, R14, 0x1, -R25.reuse ;  /* 0x000000010e0ec824 */ /* 0x100fe400078e0a19 */
[----:B------:R-:W-:Y:S01]  /*5ae0*/  @!P6 IMAD.IADD R18, R18, 0x1, -R25 ;  /* 0x000000011212e824 */ /* 0x000fe200078e0a19 */
[----:B------:R-:W-:Y:S01]  /*5af0*/  ISETP.GT.U32.AND P6, PT, R25, R16, PT ;  /* 0x000000101900720c */ /* 0x000fe20003fc4070 */
[----:B------:R-:W-:-:S04]  /*5b00*/  IMAD.HI.U32 R15, R3, R12, RZ ;  /* 0x0000000c030f7227 */ /* 0x000fc800078e00ff */
[----:B------:R-:W-:Y:S01]  /*5b10*/  @!P5 IMAD.IADD R17, R17, 0x1, -R25 ;  /* 0x000000011111d824 */ /* 0x000fe200078e0a19 */
[----:B------:R-:W-:Y:S01]  /*5b20*/  ISETP.GT.U32.AND P5, PT, R25, R14, PT ;  /* 0x0000000e1900720c */ /* 0x000fe20003fa4070 */
[----:B------:R-:W-:Y:S01]  /*5b30*/  IMAD.MOV R15, RZ, RZ, -R15 ;  /* 0x000000ffff0f7224 */ /* 0x000fe200078e0a0f */
[----:B------:R-:W-:Y:S01]  /*5b40*/  IADD3 R2, R4, 0x9e, RZ ;  /* 0x0000009e04027810 */ /* 0x000fe20007ffe0ff */
[----:B------:R-:W-:Y:S01]  /*5b50*/  STL [R1+0x278], R5 ;  /* 0x0002780501007387 */ /* 0x000fe20000100800 */
[----:B------:R-:W-:Y:S01]  /*5b60*/  ISETP.GE.AND P2, PT, R13, RZ, PT ;  /* 0x000000ff0d00720c */ /* 0x000fe20003f46270 */
[----:B------:R-:W-:Y:S02]  /*5b70*/  IMAD R12, R25, R15, R12 ;  /* 0x0000000f190c7224 */ /* 0x000fe400078e020c */
[----:B------:R0:W-:Y:S01]  /*5b80*/  STL [R1+0x27c], R0 ;  /* 0x00027c0001007387 */ /* 0x0001e20000100800 */
[----:B------:R-:W-:Y:S01]  /*5b90*/  @!P6 IMAD.IADD R16, R16, 0x1, -R25 ;  /* 0x000000011010e824 */ /* 0x000fe200078e0a19 */
[----:B------:R-:W-:-:S02]  /*5ba0*/  ISETP.GE.AND P4, PT, R7, RZ, PT ;  /* 0x000000ff0700720c */ /* 0x000fc40003f86270 */
[C---:B------:R-:W-:Y:S02]  /*5bb0*/  ISETP.GT.U32.AND P6, PT, R25.reuse, R17, PT ;  /* 0x000000111900720c */ /* 0x040fe40003fc4070 */
[----:B0-----:R-:W-:Y:S01]  /*5bc0*/  IABS R0, R2 ;  /* 0x0000000200007213 */ /* 0x001fe20000000000 */
[----:B------:R-:W-:Y:S01]  /*5bd0*/  @!P5 IMAD.IADD R14, R14, 0x1, -R25 ;  /* 0x000000010e0ed824 */ /* 0x000fe200078e0a19 */
[----:B------:R-:W-:Y:S02]  /*5be0*/  IADD3 R13, R4, 0x9c, RZ ;  /* 0x0000009c040d7810 */ /* 0x000fe40007ffe0ff */
[----:B------:R-:W-:Y:S01]  /*5bf0*/  ISETP.GT.U32.AND P5, PT, R25, R12, PT ;  /* 0x0000000c1900720c */ /* 0x000fe20003fa4070 */
[----:B------:R-:W-:Y:S01]  /*5c00*/  IMAD.HI.U32 R7, R3, R0, RZ ;  /* 0x0000000003077227 */ /* 0x000fe200078e00ff */
[----:B------:R-:W-:-:S03]  /*5c10*/  IABS R8, R13 ;  /* 0x0000000d00087213 */ /* 0x000fc60000000000 */
[----:B------:R-:W-:Y:S02]  /*5c20*/  IMAD.MOV.U32 R6, RZ, RZ, R20 ;  /* 0x000000ffff067224 */ /* 0x000fe400078e0014 */
[----:B------:R-:W-:Y:S02]  /*5c30*/  IMAD.MOV R7, RZ, RZ, -R7 ;  /* 0x000000ffff077224 */ /* 0x000fe400078e0a07 */
[----:B------:R-:W-:Y:S02]  /*5c40*/  IMAD.MOV.U32 R5, RZ, RZ, R18 ;  /* 0x000000ffff057224 */ /* 0x000fe400078e0012 */
[----:B------:R-:W-:Y:S01]  /*5c50*/  @!P2 IMAD.MOV R6, RZ, RZ, -R6 ;  /* 0x000000ffff06a224 */ /* 0x000fe200078e0a06 */
[----:B------:R-:W-:Y:S01]  /*5c60*/  ISETP.GE.AND P3, PT, R9, RZ, PT ;  /* 0x000000ff0900720c */ /* 0x000fe20003f66270 */
[----:B------:R-:W-:Y:S01]  /*5c70*/  @!P1 IMAD.MOV R5, RZ, RZ, -R5 ;  /* 0x000000ffff059224 */ /* 0x000fe200078e0a05 */
[C---:B------:R-:W-:Y:S01]  /*5c80*/  ISETP.GT.U32.AND P2, PT, R25.reuse, R16, PT ;  /* 0x000000101900720c */ /* 0x040fe20003f44070 */
[----:B------:R-:W-:Y:S01]  /*5c90*/  IMAD R0, R25, R7, R0 ;  /* 0x0000000719007224 */ /* 0x000fe200078e0200 */
[----:B------:R-:W-:Y:S01]  /*5ca0*/  ISETP.GE.AND P1, PT, R10, RZ, PT ;  /* 0x000000ff0a00720c */ /* 0x000fe20003f26270 */
[----:B------:R-:W-:Y:S01]  /*5cb0*/  IMAD.HI.U32 R10, R3, R8, RZ ;  /* 0x00000008030a7227 */ /* 0x000fe200078e00ff */
[----:B------:R-:W-:Y:S01]  /*5cc0*/  IADD3 R11, R4, 0x9d, RZ ;  /* 0x0000009d040b7810 */ /* 0x000fe20007ffe0ff */
[----:B------:R-:W-:Y:S02]  /*5cd0*/  STL [R1+0x23c], R6 ;  /* 0x00023c0601007387 */ /* 0x000fe40000100800 */
[----:B------:R-:W-:Y:S01]  /*5ce0*/  @!P6 IMAD.IADD R17, R17, 0x1, -R25 ;  /* 0x000000011111e824 */ /* 0x000fe200078e0a19 */
[----:B------:R-:W-:Y:S01]  /*5cf0*/  ISETP.GT.U32.AND P6, PT, R25, R0, PT ;  /* 0x000000001900720c */ /* 0x000fe20003fc4070 */
[----:B------:R0:W-:Y:S01]  /*5d00*/  STL [R1+0x24c], R5 ;  /* 0x00024c0501007387 */ /* 0x0001e20000100800 */
[----:B------:R-:W-:-:S02]  /*5d10*/  IMAD.MOV R10, RZ, RZ, -R10 ;  /* 0x000000ffff0a7224 */ /* 0x000fc400078e0a0a */
[----:B------:R-:W-:Y:S01]  /*5d20*/  @!P5 IMAD.IADD R12, R12, 0x1, -R25 ;  /* 0x000000010c0cd824 */ /* 0x000fe200078e0a19 */
[----:B------:R-:W-:Y:S01]  /*5d30*/  IABS R9, R11 ;  /* 0x0000000b00097213 */ /* 0x000fe20000000000 */
[C---:B------:R-:W-:Y:S02]  /*5d40*/  IMAD R8, R25.reuse, R10, R8 ;  /* 0x0000000a19087224 */ /* 0x040fe400078e0208 */
[----:B0-----:R-:W-:Y:S02]  /*5d50*/  IMAD.MOV.U32 R5, RZ, RZ, R14 ;  /* 0x000000ffff057224 */ /* 0x001fe400078e000e */
[----:B------:R-:W-:Y:S02]  /*5d60*/  IMAD.MOV.U32 R6, RZ, RZ, R17 ;  /* 0x000000ffff067224 */ /* 0x000fe400078e0011 */
[----:B------:R-:W-:Y:S01]  /*5d70*/  @!P0 IMAD.MOV R5, RZ, RZ, -R5 ;  /* 0x000000ffff058224 */ /* 0x000fe200078e0a05 */
[----:B------:R-:W-:Y:S01]  /*5d80*/  ISETP.GT.U32.AND P0, PT, R25, R12, PT ;  /* 0x0000000c1900720c */ /* 0x000fe20003f04070 */
[----:B------:R-:W-:Y:S01]  /*5d90*/  IMAD.HI.U32 R15, R3, R9, RZ ;  /* 0x00000009030f7227 */ /* 0x000fe200078e00ff */
[----:B------:R-:W-:-:S03]  /*5da0*/  IADD3 R7, R4, 0x9b, RZ ;  /* 0x0000009b04077810 */ /* 0x000fc60007ffe0ff */
[----:B------:R-:W-:Y:S02]  /*5db0*/  @!P2 IMAD.IADD R16, R16, 0x1, -R25 ;  /* 0x000000011010a824 */ /* 0x000fe400078e0a19 */
[----:B------:R-:W-:Y:S01]  /*5dc0*/  @!P3 IMAD.MOV R6, RZ, RZ, -R6 ;  /* 0x000000ffff06b224 */ /* 0x000fe200078e0a06 */
[C---:B------:R-:W-:Y:S01]  /*5dd0*/  ISETP.GT.U32.AND P3, PT, R25.reuse, R8, PT ;  /* 0x000000081900720c */ /* 0x040fe20003f64070 */
[----:B------:R-:W-:Y:S01]  /*5de0*/  IMAD.MOV R15, RZ, RZ, -R15 ;  /* 0x000000ffff0f7224 */ /* 0x000fe200078e0a0f */
[----:B------:R0:W-:Y:S01]  /*5df0*/  STL [R1+0x270], R5 ;  /* 0x0002700501007387 */ /* 0x0001e20000100800 */
[----:B------:R-:W-:Y:S01]  /*5e00*/  ISETP.GE.AND P2, PT, R2, RZ, PT ;  /* 0x000000ff0200720c */ /* 0x000fe20003f46270 */
[----:B------:R-:W-:Y:S01]  /*5e10*/  @!P6 IMAD.IADD R0, R0, 0x1, -R25 ;  /* 0x000000010000e824 */ /* 0x000fe200078e0a19 */
[----:B------:R-:W-:Y:S01]  /*5e20*/  IABS R2, R7 ;  /* 0x0000000700027213 */ /* 0x000fe20000000000 */
[C---:B------:R-:W-:Y:S01]  /*5e30*/  IMAD R9, R25.reuse, R15, R9 ;  /* 0x0000000f19097224 */ /* 0x040fe200078e0209 */
[----:B------:R-:W-:Y:S01]  /*5e40*/  IADD3 R10, R4, 0x9a, RZ ;  /* 0x0000009a040a7810 */ /* 0x000fe20007ffe0ff */
[----:B0-----:R-:W-:Y:S01]  /*5e50*/  IMAD.MOV.U32 R5, RZ, RZ, R16 ;  /* 0x000000ffff057224 */ /* 0x001fe200078e0010 */
[----:B------:R-:W-:Y:S01]  /*5e60*/  ISETP.GT.U32.AND P6, PT, R25, R0, PT ;  /* 0x000000001900720c */ /* 0x000fe20003fc4070 */
[----:B------:R-:W-:Y:S01]  /*5e70*/  IMAD.HI.U32 R14, R3, R2, RZ ;  /* 0x00000002030e7227 */ /* 0x000fe200078e00ff */
[----:B------:R-:W-:-:S03]  /*5e80*/  IABS R15, R10 ;  /* 0x0000000a000f7213 */ /* 0x000fc60000000000 */
[----:B------:R-:W-:Y:S02]  /*5e90*/  @!P4 IMAD.MOV R5, RZ, RZ, -R5 ;  /* 0x000000ffff05c224 */ /* 0x000fe400078e0a05 */
[--C-:B------:R-:W-:Y:S01]  /*5ea0*/  @!P0 IMAD.IADD R12, R12, 0x1, -R25.reuse ;  /* 0x000000010c0c8824 */ /* 0x100fe200078e0a19 */
[----:B------:R-:W-:Y:S01]  /*5eb0*/  ISETP.GT.U32.AND P5, PT, R25, R9, PT ;  /* 0x000000091900720c */ /* 0x000fe20003fa4070 */
[----:B------:R-:W-:Y:S01]  /*5ec0*/  STL [R1+0x254], R6 ;  /* 0x0002540601007387 */ /* 0x000fe20000100800 */
[----:B------:R-:W-:Y:S01]  /*5ed0*/  IMAD.MOV R14, RZ, RZ, -R14 ;  /* 0x000000ffff0e7224 */ /* 0x000fe200078e0a0e */
[----:B------:R-:W-:Y:S01]  /*5ee0*/  ISETP.GE.AND P4, PT, R11, RZ, PT ;  /* 0x000000ff0b00720c */ /* 0x000fe20003f86270 */
[----:B------:R-:W-:Y:S01]  /*5ef0*/  @!P3 IMAD.IADD R8, R8, 0x1, -R25 ;  /* 0x000000010808b824 */ /* 0x000fe200078e0a19 */
[----:B------:R0:W-:Y:S01]  /*5f00*/  STL [R1+0x258], R5 ;  /* 0x0002580501007387 */ /* 0x0001e20000100800 */
[----:B------:R-:W-:Y:S01]  /*5f10*/  IMAD.MOV.U32 R11, RZ, RZ, R15 ;  /* 0x000000ffff0b7224 */ /* 0x000fe200078e000f */
[----:B------:R-:W-:Y:S01]  /*5f20*/  ISETP.GE.AND P0, PT, R13, RZ, PT ;  /* 0x000000ff0d00720c */ /* 0x000fe20003f06270 */
[----:B------:R-:W-:-:S02]  /*5f30*/  IMAD R2, R25, R14, R2 ;  /* 0x0000000e19027224 */ /* 0x000fc400078e0202 */
[----:B0-----:R-:W-:Y:S02]  /*5f40*/  IMAD.MOV.U32 R5, RZ, RZ, R12 ;  /* 0x000000ffff057224 */ /* 0x001fe400078e000c */
[----:B------:R-:W-:-:S04]  /*5f50*/  IMAD.HI.U32 R13, R3, R11, RZ ;  /* 0x0000000b030d7227 */ /* 0x000fc800078e00ff */
[----:B------:R-:W-:Y:S01]  /*5f60*/  @!P1 IMAD.MOV R5, RZ, RZ, -R5 ;  /* 0x000000ffff059224 */ /* 0x000fe200078e0a05 */
[C---:B------:R-:W-:Y:S01]  /*5f70*/  ISETP.GT.U32.AND P1, PT, R25.reuse, R8, PT ;  /* 0x000000081900720c */ /* 0x040fe20003f24070 */
[----:B------:R-:W-:Y:S01]  /*5f80*/  @!P6 IMAD.IADD R0, R0, 0x1, -R25 ;  /* 0x000000010000e824 */ /* 0x000fe200078e0a19 */
[----:B------:R-:W-:Y:S01]  /*5f90*/  ISETP.GT.U32.AND P6, PT, R25, R2, PT ;  /* 0x000000021900720c */ /* 0x000fe20003fc4070 */
[----:B------:R-:W-:Y:S02]  /*5fa0*/  IMAD.MOV R13, RZ, RZ, -R13 ;  /* 0x000000ffff0d7224 */ /* 0x000fe400078e0a0d */
[----:B------:R-:W-:Y:S01]  /*5fb0*/  @!P5 IMAD.IADD R9, R9, 0x1, -R25 ;  /* 0x000000010909d824 */ /* 0x000fe200078e0a19 */
[----:B------:R-:W-:Y:S01]  /*5fc0*/  ISETP.GE.AND P3, PT, R7, RZ, PT ;  /* 0x000000ff0700720c */ /* 0x000fe20003f66270 */
[----:B------:R-:W-:-:S03]  /*5fd0*/  IMAD R7, R25, R13, R11 ;  /* 0x0000000d19077224 */ /* 0x000fc600078e020b */
[----:B------:R-:W-:-:S03]  /*5fe0*/  ISETP.GT.U32.AND P5, PT, R25, R9, PT ;  /* 0x000000091900720c */ /* 0x000fc60003fa4070 */
[--C-:B------:R-:W-:Y:S01]  /*5ff0*/  @!P1 IMAD.IADD R8, R8, 0x1, -R25.reuse ;  /* 0x0000000108089824 */ /* 0x100fe200078e0a19 */
[----:B------:R-:W-:Y:S01]  /*6000*/  ISETP.GT.U32.AND P1, PT, R25, R7, PT ;  /* 0x000000071900720c */ /* 0x000fe20003f24070 */
[----:B------:R-:W-:Y:S01]  /*6010*/  @!P6 IMAD.IADD R2, R2, 0x1, -R25 ;  /* 0x000000010202e824 */ /* 0x000fe200078e0a19 */
[----:B------:R0:W-:Y:S01]  /*6020*/  STL [R1+0x25c], R5 ;  /* 0x00025c0501007387 */ /* 0x0001e20000100800 */
[----:B------:R-:W-:-:S03]  /*6030*/  IADD3 R15, R4, 0x99, RZ ;  /* 0x00000099040f7810 */ /* 0x000fc60007ffe0ff */
[----:B------:R-:W-:Y:S01]  /*6040*/  ISETP.GT.U32.AND P6, PT, R25, R2, PT ;  /* 0x000000021900720c */ /* 0x000fe20003fc4070 */
[----:B0-----:R-:W-:Y:S02]  /*6050*/  IMAD.MOV.U32 R5, RZ, RZ, R0 ;  /* 0x000000ffff057224 */ /* 0x001fe400078e0000 */
[----:B------:R-:W-:Y:S02]  /*6060*/  @!P5 IMAD.IADD R9, R9, 0x1, -R25 ;  /* 0x000000010909d824 */ /* 0x000fe400078e0a19 */
[----:B------:R-:W-:Y:S01]  /*6070*/  @!P2 IMAD.MOV R5, RZ, RZ, -R5 ;  /* 0x000000ffff05a224 */ /* 0x000fe200078e0a05 */
[----:B------:R-:W-:Y:S01]  /*6080*/  ISETP.GE.AND P2, PT, R15, RZ, PT ;  /* 0x000000ff0f00720c */ /* 0x000fe20003f46270 */
[----:B------:R-:W-:Y:S01]  /*6090*/  @!P1 IMAD.IADD R7, R7, 0x1, -R25 ;  /* 0x0000000107079824 */ /* 0x000fe200078e0a19 */
[----:B------:R-:W-:Y:S01]  /*60a0*/  IABS R15, R15 ;  /* 0x0000000f000f7213 */ /* 0x000fe20000000000 */
[----:B------:R-:W-:Y:S01]  /*60b0*/  IMAD.MOV.U32 R6, RZ, RZ, R9 ;  /* 0x000000ffff067224 */ /* 0x000fe200078e0009 */
[----:B------:R0:W-:Y:S01]  /*60c0*/  STL [R1+0x260], R5 ;  /* 0x0002600501007387 */ /* 0x0001e20000100800 */
[----:B------:R-:W-:-:S02]  /*60d0*/  IADD3 R0, R4, 0x97, RZ ;  /* 0x0000009704007810 */ /* 0x000fc40007ffe0ff */
[----:B------:R-:W-:Y:S01]  /*60e0*/  ISETP.GE.AND P5, PT, R10, RZ, PT ;  /* 0x000000ff0a00720c */ /* 0x000fe20003fa6270 */
[----:B------:R-:W-:Y:S01]  /*60f0*/  @!P4 IMAD.MOV R6, RZ, RZ, -R6 ;  /* 0x000000ffff06c224 */ /* 0x000fe200078e0a06 */
[----:B------:R-:W-:Y:S01]  /*6100*/  ISETP.GT.U32.AND P1, PT, R25, R7, PT ;  /* 0x000000071900720c */ /* 0x000fe20003f24070 */
[----:B------:R-:W-:-:S04]  /*6110*/  IMAD.HI.U32 R10, R3, R15, RZ ;  /* 0x0000000f030a7227 */ /* 0x000fc800078e00ff */
[----:B0-----:R-:W-:Y:S01]  /*6120*/  IMAD.MOV.U32 R5, RZ, RZ, R8 ;  /* 0x000000ffff057224 */ /* 0x001fe200078e0008 */
[----:B------:R-:W-:Y:S01]  /*6130*/  IADD3 R12, R4, 0x98, RZ ;  /* 0x00000098040c7810 */ /* 0x000fe20007ffe0ff */
[----:B------:R-:W-:Y:S02]  /*6140*/  @!P6 IMAD.IADD R2, R2, 0x1, -R25 ;  /* 0x000000010202e824 */ /* 0x000fe400078e0a19 */
[----:B------:R-:W-:Y:S01]  /*6150*/  @!P0 IMAD.MOV R5, RZ, RZ, -R5 ;  /* 0x000000ffff058224 */ /* 0x000fe200078e0a05 */
[----:B------:R-:W-:Y:S01]  /*6160*/  ISETP.GE.AND P0, PT, R0, RZ, PT ;  /* 0x000000ff0000720c */ /* 0x000fe20003f06270 */
[----:B------:R-:W-:Y:S01]  /*6170*/  STL [R1+0x268], R6 ;  /* 0x0002680601007387 */ /* 0x000fe20000100800 */
[----:B------:R-:W-:Y:S01]  /*6180*/  IABS R0, R0 ;  /* 0x0000000000007213 */ /* 0x000fe20000000000 */
[----:B------:R-:W-:Y:S02]  /*6190*/  IMAD.MOV R10, RZ, RZ, -R10 ;  /* 0x000000ffff0a7224 */ /* 0x000fe400078e0a0a */
[----:B------:R0:W-:Y:S01]  /*61a0*/  STL [R1+0x26c], R5 ;  /* 0x00026c0501007387 */ /* 0x0001e20000100800 */
[----:B------:R-:W-:Y:S01]  /*61b0*/  ISETP.GE.AND P4, PT, R12, RZ, PT ;  /* 0x000000ff0c00720c */ /* 0x000fe20003f86270 */
[----:B------:R-:W-:Y:S01]  /*61c0*/  IMAD.HI.U32 R8, R3, R0, RZ ;  /* 0x0000000003087227 */ /* 0x000fe200078e00ff */
[----:B------:R-:W-:-:S03]  /*61d0*/  IABS R12, R12 ;  /* 0x0000000c000c7213 */ /* 0x000fc60000000000 */
[C---:B------:R-:W-:Y:S02]  /*61e0*/  IMAD R15, R25.reuse, R10, R15 ;  /* 0x0000000a190f7224 */ /* 0x040fe400078e020f */
[----:B0-----:R-:W-:Y:S02]  /*61f0*/  IMAD.MOV.U32 R5, RZ, RZ, R2 ;  /* 0x000000ffff057224 */ /* 0x001fe400078e0002 */
[----:B------:R-:W-:Y:S02]  /*6200*/  IMAD.MOV R8, RZ, RZ, -R8 ;  /* 0x000000ffff087224 */ /* 0x000fe400078e0a08 */
[----:B------:R-:W-:Y:S01]  /*6210*/  @!P3 IMAD.MOV R5, RZ, RZ, -R5 ;  /* 0x000000ffff05b224 */ /* 0x000fe200078e0a05 */
[----:B------:R-:W-:Y:S01]  /*6220*/  ISETP.GT.U32.AND P3, PT, R25, R15, PT ;  /* 0x0000000f1900720c */ /* 0x000fe20003f64070 */
[----:B------:R-:W-:Y:S02]  /*6230*/  @!P1 IMAD.IADD R7, R7, 0x1, -R25 ;  /* 0x0000000107079824 */ /* 0x000fe400078e0a19 */
[----:B------:R-:W-:Y:S01]  /*6240*/  IMAD.HI.U32 R9, R3, R12, RZ ;  /* 0x0000000c03097227 */ /* 0x000fe200078e00ff */
[----:B------:R0:W-:Y:S03]  /*6250*/  STL [R1+0x264], R5 ;  /* 0x0002640501007387 */ /* 0x0001e60000100800 */
[----:B------:R-:W-:-:S02]  /*6260*/  IMAD R0, R25, R8, R0 ;  /* 0x0000000819007224 */ /* 0x000fc400078e0200 */
[----:B------:R-:W-:Y:S02]  /*6270*/  IMAD.MOV R9, RZ, RZ, -R9 ;  /* 0x000000ffff097224 */ /* 0x000fe400078e0a09 */
[----:B0-----:R-:W-:Y:S01]  /*6280*/  IMAD.MOV.U32 R5, RZ, RZ, R7 ;  /* 0x000000ffff057224 */ /* 0x001fe200078e0007 */
[----:B------:R-:W-:Y:S01]  /*6290*/  IADD3 R11, R4, 0x96, RZ ;  /* 0x00000096040b7810 */ /* 0x000fe20007ffe0ff */
[C---:B------:R-:W-:Y:S02]  /*62a0*/  IMAD R12, R25.reuse, R9, R12 ;  /* 0x00000009190c7224 */ /* 0x040fe400078e020c */
[----:B------:R-:W-:Y:S01]  /*62b0*/  @!P5 IMAD.MOV R5, RZ, RZ, -R5 ;  /* 0x000000ffff05d224 */ /* 0x000fe200078e0a05 */
[----:B------:R-:W-:Y:S01]  /*62c0*/  ISETP.GT.U32.AND P5, PT, R25, R0, PT ;  /* 0x000000001900720c */ /* 0x000fe20003fa4070 */
[----:B------:R-:W-:Y:S01]  /*62d0*/  @!P3 IMAD.IADD R15, R15, 0x1, -R25 ;  /* 0x000000010f0fb824 */ /* 0x000fe200078e0a19 */
[----:B------:R-:W-:Y:S02]  /*62e0*/  ISETP.GE.AND P6, PT, R11, RZ, PT ;  /* 0x000000ff0b00720c */ /* 0x000fe40003fc6270 */
[----:B------:R-:W-:-:S02]  /*62f0*/  ISETP.GT.U32.AND P1, PT, R25, R12, PT ;  /* 0x0000000c1900720c */ /* 0x000fc40003f24070 */
[----:B------:R-:W-:Y:S02]  /*6300*/  IABS R11, R11 ;  /* 0x0000000b000b7213 */ /* 0x000fe40000000000 */
[----:B------:R-:W-:Y:S02]  /*6310*/  IADD3 R14, R4, 0x94, RZ ;  /* 0x00000094040e7810 */ /* 0x000fe40007ffe0ff */
[----:B------:R-:W-:Y:S01]  /*6320*/  ISETP.GT.U32.AND P3, PT, R25, R15, PT ;  /* 0x0000000f1900720c */ /* 0x000fe20003f64070 */
[----:B------:R-:W-:Y:S01]  /*6330*/  IMAD.HI.U32 R2, R3, R11, RZ ;  /* 0x0000000b03027227 */ /* 0x000fe200078e00ff */
[----:B------:R-:W-:-:S03]  /*6340*/  IABS R17, R14 ;  /* 0x0000000e00117213 */ /* 0x000fc60000000000 */
[--C-:B------:R-:W-:Y:S01]  /*6350*/  @!P5 IMAD.IADD R0, R0, 0x1, -R25.reuse ;  /* 0x000000010000d824 */ /* 0x100fe200078e0a19 */
[----:B------:R-:W-:Y:S01]  /*6360*/  IADD3 R20, R4, 0x95, RZ ;  /* 0x0000009504147810 */ /* 0x000fe20007ffe0ff */
[----:B------:R-:W-:Y:S02]  /*6370*/  IMAD.MOV R2, RZ, RZ, -R2 ;  /* 0x000000ffff027224 */ /* 0x000fe400078e0a02 */
[----:B------:R-:W-:Y:S01]  /*6380*/  @!P1 IMAD.IADD R12, R12, 0x1, -R25 ;  /* 0x000000010c0c9824 */ /* 0x000fe200078e0a19 */
[C---:B------:R-:W-:Y:S01]  /*6390*/  ISETP.GT.U32.AND P5, PT, R25.reuse, R0, PT ;  /* 0x000000001900720c */ /* 0x040fe20003fa4070 */
[----:B------:R-:W-:Y:S01]  /*63a0*/  IMAD R11, R25, R2, R11 ;  /* 0x00000002190b7224 */ /* 0x000fe200078e020b */
[----:B------:R-:W-:Y:S01]  /*63b0*/  IABS R7, R20 ;  /* 0x0000001400077213 */ /* 0x000fe20000000000 */
[----:B------:R-:W-:Y:S01]  /*63c0*/  IMAD.HI.U32 R9, R3, R17, RZ ;  /* 0x0000001103097227 */ /* 0x000fe200078e00ff */
[----:B------:R-:W-:-:S03]  /*63d0*/  ISETP.GT.U32.AND P1, PT, R25, R12, PT ;  /* 0x0000000c1900720c */ /* 0x000fc60003f24070 */
[----:B------:R-:W-:Y:S02]  /*63e0*/  IMAD.MOV R9, RZ, RZ, -R9 ;  /* 0x000000ffff097224 */ /* 0x000fe400078e0a09 */
[----:B------:R-:W-:Y:S01]  /*63f0*/  @!P3 IMAD.IADD R15, R15, 0x1, -R25 ;  /* 0x000000010f0fb824 */ /* 0x000fe200078e0a19 */
[----:B------:R-:W-:Y:S01]  /*6400*/  ISETP.GT.U32.AND P3, PT, R25, R11, PT ;  /* 0x0000000b1900720c */ /* 0x000fe20003f64070 */
[----:B------:R-:W-:-:S04]  /*6410*/  IMAD.HI.U32 R13, R3, R7, RZ ;  /* 0x00000007030d7227 */ /* 0x000fc800078e00ff */
[C---:B------:R-:W-:Y:S02]  /*6420*/  IMAD R17, R25.reuse, R9, R17 ;  /* 0x0000000919117224 */ /* 0x040fe400078e0211 */
[----:B------:R-:W-:Y:S02]  /*6430*/  IMAD.MOV R13, RZ, RZ, -R13 ;  /* 0x000000ffff0d7224 */ /* 0x000fe400078e0a0d */
[----:B------:R-:W-:Y:S01]  /*6440*/  @!P5 IMAD.IADD R0, R0, 0x1, -R25 ;  /* 0x000000010000d824 */ /* 0x000fe200078e0a19 */
[C---:B------:R-:W-:Y:S01]  /*6450*/  ISETP.GT.U32.AND P5, PT, R25.reuse, R17, PT ;  /* 0x000000111900720c */ /* 0x040fe20003fa4070 */
[----:B------:R-:W-:Y:S01]  /*6460*/  IMAD R7, R25, R13, R7 ;  /* 0x0000000d19077224 */ /* 0x000fe200078e0207 */
[----:B------:R-:W-:Y:S01]  /*6470*/  IADD3 R10, R4, 0x93, RZ ;  /* 0x00000093040a7810 */ /* 0x000fe20007ffe0ff */
[--C-:B------:R-:W-:Y:S01]  /*6480*/  @!P1 IMAD.IADD R12, R12, 0x1, -R25.reuse ;  /* 0x000000010c0c9824 */ /* 0x100fe200078e0a19 */
[----:B------:R0:W-:Y:S01]  /*6490*/  STL [R1+0x410], R5 ;  /* 0x0004100501007387 */ /* 0x0001e20000100800 */
[----:B------:R-:W-:Y:S01]  /*64a0*/  @!P3 IMAD.IADD R11, R11, 0x1, -R25 ;  /* 0x000000010b0bb824 */ /* 0x000fe200078e0a19 */
[----:B------:R-:W-:-:S02]  /*64b0*/  ISETP.GT.U32.AND P1, PT, R25, R7, PT ;  /* 0x000000071900720c */ /* 0x000fc40003f24070 */
[----:B------:R-:W-:Y:S02]  /*64c0*/  IABS R2, R10 ;  /* 0x0000000a00027213 */ /* 0x000fe40000000000 */
[C---:B------:R-:W-:Y:S01]  /*64d0*/  IADD3 R8, R4.reuse, 0x92, RZ ;  /* 0x0000009204087810 */ /* 0x040fe20007ffe0ff */
[----:B0-----:R-:W-:Y:S01]  /*64e0*/  IMAD.MOV.U32 R5, RZ, RZ, R15 ;  /* 0x000000ffff057224 */ /* 0x001fe200078e000f */
[----:B------:R-:W-:Y:S02]  /*64f0*/  IADD3 R9, R4, 0x91, RZ ;  /* 0x0000009104097810 */ /* 0x000fe40007ffe0ff */
[----:B------:R-:W-:Y:S01]  /*6500*/  ISETP.GT.U32.AND P3, PT, R25, R11, PT ;  /* 0x0000000b1900720c */ /* 0x000fe20003f64070 */
[----:B------:R-:W-:Y:S01]  /*6510*/  @!P2 IMAD.MOV R5, RZ, RZ, -R5 ;  /* 0x000000ffff05a224 */ /* 0x000fe200078e0a05 */
[----:B------:R-:W-:Y:S01]  /*6520*/  IABS R16, R8 ;  /* 0x0000000800107213 */ /* 0x000fe20000000000 */
[----:B------:R-:W-:Y:S01]  /*6530*/  @!P5 IMAD.IADD R17, R17, 0x1, -R25 ;  /* 0x000000011111d824 */ /* 0x000fe200078e0a19 */
[----:B------:R-:W-:Y:S01]  /*6540*/  IABS R15, R9 ;  /* 0x00000009000f7213 */ /* 0x000fe20000000000 */
[----:B------:R-:W-:Y:S01]  /*6550*/  IMAD.HI.U32 R18, R3, R2, RZ ;  /* 0x0000000203127227 */ /* 0x000fe200078e00ff */
[----:B------:R0:W-:Y:S02]  /*6560*/  STL [R1+0x250], R5 ;  /* 0x0002500501007387 */ /* 0x0001e40000100800 */
[----:B------:R-:W-:Y:S01]  /*6570*/  ISETP.GT.U32.AND P5, PT, R25, R17, PT ;  /* 0x000000111900720c */ /* 0x000fe20003fa4070 */
[----:B------:R-:W-:-:S02]  /*6580*/  IMAD.MOV R18, RZ, RZ, -R18 ;  /* 0x000000ffff127224 */ /* 0x000fc400078e0a12 */
[----:B------:R-:W-:Y:S02]  /*6590*/  @!P1 IMAD.IADD R7, R7, 0x1, -R25 ;  /* 0x0000000107079824 */ /* 0x000fe400078e0a19 */
[----:B------:R-:W-:-:S04]  /*65a0*/  IMAD.HI.U32 R13, R3, R16, RZ ;  /* 0x00000010030d7227 */ /* 0x000fc800078e00ff */
[----:B0-----:R-:W-:Y:S02]  /*65b0*/  IMAD.MOV.U32 R5, RZ, RZ, R12 ;  /* 0x000000ffff057224 */ /* 0x001fe400078e000c */
[----:B------:R-:W-:-:S04]  /*65c0*/  IMAD.HI.U32 R12, R3, R15, RZ ;  /* 0x0000000f030c7227 */ /* 0x000fc800078e00ff */
[----:B------:R-:W-:Y:S01]  /*65d0*/  @!P4 IMAD.MOV R5, RZ, RZ, -R5 ;  /* 0x000000ffff05c224 */ /* 0x000fe200078e0a05 */
[C---:B------:R-:W-:Y:S01]  /*65e0*/  ISETP.GT.U32.AND P4, PT, R25.reuse, R7, PT ;  /* 0x000000071900720c */ /* 0x040fe20003f84070 */
[----:B------:R-:W-:Y:S02]  /*65f0*/  IMAD R2, R25, R18, R2 ;  /* 0x0000001219027224 */ /* 0x000fe400078e0202 */
[----:B------:R-:W-:Y:S02]  /*6600*/  IMAD.MOV R13, RZ, RZ, -R13 ;  /* 0x000000ffff0d7224 */ /* 0x000fe400078e0a0d */
[----:B------:R-:W-:Y:S02]  /*6610*/  @!P3 IMAD.IADD R11, R11, 0x1, -R25 ;  /* 0x000000010b0bb824 */ /* 0x000fe400078e0a19 */
[----:B------:R-:W-:Y:S01]  /*6620*/  IMAD.MOV R12, RZ, RZ, -R12 ;  /* 0x000000ffff0c7224 */ /* 0x000fe200078e0a0c */
[----:B------:R0:W-:Y:S01]  /*6630*/  STL [R1+0x248], R5 ;  /* 0x0002480501007387 */ /* 0x0001e20000100800 */
[C---:B------:R-:W-:Y:S01]  /*6640*/  IMAD R16, R25.reuse, R13, R16 ;  /* 0x0000000d19107224 */ /* 0x040fe200078e0210 */
[C---:B------:R-:W-:Y:S01]  /*6650*/  ISETP.GT.U32.AND P3, PT, R25.reuse, R2, PT ;  /* 0x000000021900720c */ /* 0x040fe20003f64070 */
[----:B------:R-:W-:-:S02]  /*6660*/  IMAD R15, R25, R12, R15 ;  /* 0x0000000c190f7224 */ /* 0x000fc400078e020f */
[----:B------:R-:W-:Y:S02]  /*6670*/  @!P5 IMAD.IADD R17, R17, 0x1, -R25 ;  /* 0x000000011111d824 */ /* 0x000fe400078e0a19 */
[----:B0-----:R-:W-:Y:S01]  /*6680*/  IMAD.MOV.U32 R5, RZ, RZ, R11 ;  /* 0x000000ffff057224 */ /* 0x001fe200078e000b */
[C---:B------:R-:W-:Y:S01]  /*6690*/  ISETP.GT.U32.AND P5, PT, R25.reuse, R15, PT ;  /* 0x0000000f1900720c */ /* 0x040fe20003fa4070 */
[----:B------:R-:W-:Y:S02]  /*66a0*/  @!P0 IMAD.MOV R0, RZ, RZ, -R0 ;  /* 0x000000ffff008224 */ /* 0x000fe400078e0a00 */
[----:B------:R-:W-:Y:S01]  /*66b0*/  @!P6 IMAD.MOV R5, RZ, RZ, -R5 ;  /* 0x000000ffff05e224 */ /* 0x000fe200078e0a05 */
[----:B------:R-:W-:Y:S01]  /*66c0*/  ISETP.GT.U32.AND P6, PT, R25, R16, PT ;  /* 0x000000101900720c */ /* 0x000fe20003fc4070 */
[----:B------:R-:W-:Y:S01]  /*66d0*/  @!P4 IMAD.IADD R7, R7, 0x1, -R25 ;  /* 0x000000010707c824 */ /* 0x000fe200078e0a19 */
[----:B------:R-:W-:Y:S01]  /*66e0*/  ISETP.GE.AND P2, PT, R20, RZ, PT ;  /* 0x000000ff1400720c */ /* 0x000fe20003f46270 */
[----:B------:R0:W-:Y:S01]  /*66f0*/  STL [R1+0x244], R0 ;  /* 0x0002440001007387 */ /* 0x0001e20000100800 */
[----:B------:R-:W-:-:S02]  /*6700*/  ISETP.GE.AND P4, PT, R8, RZ, PT ;  /* 0x000000ff0800720c */ /* 0x000fc40003f86270 */
[----:B------:R-:W-:Y:S01]  /*6710*/  IADD3 R8, R4, 0x8f, RZ ;  /* 0x0000008f04087810 */ /* 0x000fe20007ffe0ff */
[--C-:B------:R-:W-:Y:S01]  /*6720*/  @!P3 IMAD.IADD R2, R2, 0x1, -R25.reuse ;  /* 0x000000010202b824 */ /* 0x100fe200078e0a19 */
[----:B------:R-:W-:Y:S02]  /*6730*/  ISETP.GE.AND P3, PT, R9, RZ, PT ;  /* 0x000000ff0900720c */ /* 0x000fe40003f66270 */
[----:B0-----:R-:W-:Y:S02]  /*6740*/  IADD3 R0, R4, 0x90, RZ ;  /* 0x0000009004007810 */ /* 0x001fe40007ffe0ff */
[----:B------:R-:W-:Y:S02]  /*6750*/  IABS R9, R8 ;  /* 0x0000000800097213 */ /* 0x000fe40000000000 */
[----:B------:R-:W-:Y:S01]  /*6760*/  IABS R11, R0 ;  /* 0x00000000000b7213 */ /* 0x000fe20000000000 */
[----:B------:R0:W-:Y:S01]  /*6770*/  STL [R1+0x240], R5 ;  /* 0x0002400501007387 */ /* 0x0001e20000100800 */
[--C-:B------:R-:W-:Y:S01]  /*6780*/  @!P6 IMAD.IADD R16, R16, 0x1, -R25.reuse ;  /* 0x000000011010e824 */ /* 0x100fe200078e0a19 */
[----:B------:R-:W-:Y:S01]  /*6790*/  ISETP.GE.AND P0, PT, R10, RZ, PT ;  /* 0x000000ff0a00720c */ /* 0x000fe20003f06270 */
[----:B------:R-:W-:Y:S01]  /*67a0*/  @!P5 IMAD.IADD R15, R15, 0x1, -R25 ;  /* 0x000000010f0fd824 */ /* 0x000fe200078e0a19 */
[----:B------:R-:W-:Y:S01]  /*67b0*/  ISETP.GT.U32.AND P6, PT, R25, R2, PT ;  /* 0x000000021900720c */ /* 0x000fe20003fc4070 */
[----:B------:R-:W-:-:S04]  /*67c0*/  IMAD.HI.U32 R10, R3, R11, RZ ;  /* 0x0000000b030a7227 */ /* 0x000fc800078e00ff */
[----:B0-----:R-:W-:Y:S02]  /*67d0*/  IMAD.MOV.U32 R5, RZ, RZ, R7 ;  /* 0x000000ffff057224 */ /* 0x001fe400078e0007 */
[----:B------:R-:W-:Y:S02]  /*67e0*/  IMAD.MOV.U32 R7, RZ, RZ, R9 ;  /* 0x000000ffff077224 */ /* 0x000fe400078e0009 */
[----:B------:R-:W-:Y:S01]  /*67f0*/  @!P2 IMAD.MOV R5, RZ, RZ, -R5 ;  /* 0x000000ffff05a224 */ /* 0x000fe200078e0a05 */
[----:B------:R-:W-:Y:S01]  /*6800*/  ISETP.GT.U32.AND P2, PT, R25, R15, PT ;  /* 0x0000000f1900720c */ /* 0x000fe20003f44070 */
[----:B------:R-:W-:Y:S02]  /*6810*/  IMAD.MOV R10, RZ, RZ, -R10 ;  /* 0x000000ffff0a7224 */ /* 0x000fe400078e0a0a */
[----:B------:R-:W-:-:S04]  /*6820*/  IMAD.HI.U32 R9, R3, R7, RZ ;  /* 0x0000000703097227 */ /* 0x000fc800078e00ff */
[C---:B------:R-:W-:Y:S02]  /*6830*/  IMAD R11, R25.reuse, R10, R11 ;  /* 0x0000000a190b7224 */ /* 0x040fe400078e020b */
[----:B------:R-:W-:Y:S02]  /*6840*/  IMAD.MOV R9, RZ, RZ, -R9 ;  /* 0x000000ffff097224 */ /* 0x000fe400078e0a09 */
[----:B------:R-:W-:Y:S01]  /*6850*/  @!P6 IMAD.IADD R2, R2, 0x1, -R25 ;  /* 0x000000010202e824 */ /* 0x000fe200078e0a19 */
[C---:B------:R-:W-:Y:S01]  /*6860*/  ISETP.GT.U32.AND P6, PT, R25.reuse, R11, PT ;  /* 0x0000000b1900720c */ /* 0x040fe20003fc4070 */
[C---:B------:R-:W-:Y:S01]  /*6870*/  IMAD R7, R25.reuse, R9, R7 ;  /* 0x0000000919077224 */ /* 0x040fe200078e0207 */
[----:B------:R-:W-:Y:S01]  /*6880*/  ISETP.GT.U32.AND P5, PT, R25, R16, PT ;  /* 0x000000101900720c */ /* 0x000fe20003fa4070 */
[----:B------:R-:W-:Y:S01]  /*6890*/  @!P2 IMAD.IADD R15, R15, 0x1, -R25 ;  /* 0x000000010f0fa824 */ /* 0x000fe200078e0a19 */
[----:B------:R-:W-:Y:S02]  /*68a0*/  ISETP.GE.AND P1, PT, R14, RZ, PT ;  /* 0x000000ff0e00720c */ /* 0x000fe40003f26270 */
[----:B------:R-:W-:-:S02]  /*68b0*/  IADD3 R13, R4, 0x8e, RZ ;  /* 0x0000008e040d7810 */ /* 0x000fc40007ffe0ff */
[----:B------:R-:W-:Y:S02]  /*68c0*/  ISETP.GT.U32.AND P2, PT, R25, R7, PT ;  /* 0x000000071900720c */ /* 0x000fe40003f44070 */
[----:B------:R-:W-:Y:S02]  /*68d0*/  IADD3 R12, R4, 0x8d, RZ ;  /* 0x0000008d040c7810 */ /* 0x000fe40007ffe0ff */
[----:B------:R-:W-:Y:S01]  /*68e0*/  IABS R14, R13 ;  /* 0x0000000d000e7213 */ /* 0x000fe20000000000 */
[----:B------:R-:W-:Y:S01]  /*68f0*/  @!P6 IMAD.IADD R11, R11, 0x1, -R25 ;  /* 0x000000010b0be824 */ /* 0x000fe200078e0a19 */
[----:B------:R-:W-:Y:S01]  /*6900*/  IABS R20, R12 ;  /* 0x0000000c00147213 */ /* 0x000fe20000000000 */
[----:B------:R-:W-:Y:S02]  /*6910*/  IMAD.MOV.U32 R6, RZ, RZ, R17 ;  /* 0x000000ffff067224 */ /* 0x000fe400078e0011 */
[C---:B------:R-:W-:Y:S01]  /*6920*/  IMAD.HI.U32 R9, R3.reuse, R14, RZ ;  /* 0x0000000e03097227 */ /* 0x040fe200078e00ff */
[----:B------:R0:W-:Y:S03]  /*6930*/  STL [R1+0x20c], R5 ;  /* 0x00020c0501007387 */ /* 0x0001e60000100800 */
[----:B------:R-:W-:Y:S01]  /*6940*/  @!P5 IMAD.IADD R16, R16, 0x1, -R25 ;  /* 0x000000011010d824 */ /* 0x000fe200078e0a19 */
[----:B------:R-:W-:Y:S01]  /*6950*/  ISETP.GE.AND P5, PT, R0, RZ, PT ;  /* 0x000000ff0000720c */ /* 0x000fe20003fa6270 */
[----:B------:R-:W-:Y:S01]  /*6960*/  IMAD.HI.U32 R10, R3, R20, RZ ;  /* 0x00000014030a7227 */ /* 0x000fe200078e00ff */
[----:B------:R-:W-:-:S03]  /*6970*/  IADD3 R0, R4, 0x8c, RZ ;  /* 0x0000008c04007810 */ /* 0x000fc60007ffe0ff */
[----:B------:R-:W-:Y:S02]  /*6980*/  IMAD.MOV R9, RZ, RZ, -R9 ;  /* 0x000000ffff097224 */ /* 0x000fe400078e0a09 */
[----:B------:R-:W-:Y:S02]  /*6990*/  @!P2 IMAD.IADD R7, R7, 0x1, -R25 ;  /* 0x000000010707a824 */ /* 0x000fe400078e0a19 */
[----:B------:R-:W-:Y:S01]  /*69a0*/  @!P1 IMAD.MOV R6, RZ, RZ, -R6 ;  /* 0x000000ffff069224 */ /* 0x000fe200078e0a06 */
[C---:B------:R-:W-:Y:S01]  /*69b0*/  ISETP.GT.U32.AND P1, PT, R25.reuse, R11, PT ;  /* 0x0000000b1900720c */ /* 0x040fe20003f24070 */
[----:B0-----:R-:W-:Y:S01]  /*69c0*/  IMAD.MOV.U32 R5, RZ, RZ, R2 ;  /* 0x000000ffff057224 */ /* 0x001fe200078e0002 */
[----:B------:R-:W-:Y:S01]  /*69d0*/  ISETP.GE.AND P6, PT, R8, RZ, PT ;  /* 0x000000ff0800720c */ /* 0x000fe20003fc6270 */
[----:B------:R-:W-:Y:S01]  /*69e0*/  IMAD.MOV R10, RZ, RZ, -R10 ;  /* 0x000000ffff0a7224 */ /* 0x000fe200078e0a0a */
[----:B------:R-:W-:Y:S01]  /*69f0*/  IADD3 R8, R4, 0x8b, RZ ;  /* 0x0000008b04087810 */ /* 0x000fe20007ffe0ff */
[C---:B------:R-:W-:Y:S01]  /*6a00*/  IMAD R14, R25.reuse, R9, R14 ;  /* 0x00000009190e7224 */ /* 0x040fe200078e020e */
[----:B------:R-:W-:Y:S01]  /*6a10*/  IABS R9, R0 ;  /* 0x0000000000097213 */ /* 0x000fe20000000000 */
[----:B------:R-:W-:Y:S01]  /*6a20*/  @!P0 IMAD.MOV R5, RZ, RZ, -R5 ;  /* 0x000000ffff058224 */ /* 0x000fe200078e0a05 */
[C---:B------:R-:W-:Y:S01]  /*6a30*/  ISETP.GT.U32.AND P2, PT, R25.reuse, R7, PT ;  /* 0x000000071900720c */ /* 0x040fe20003f44070 */
[----:B------:R0:W-:Y:S01]  /*6a40*/  STL [R1+0x210], R6 ;  /* 0x0002100601007387 */ /* 0x0001e20000100800 */
[----:B------:R-:W-:Y:S01]  /*6a50*/  IMAD R20, R25, R10, R20 ;  /* 0x0000000a19147224 */ /* 0x000fe200078e0214 */
[----:B------:R-:W-:Y:S01]  /*6a60*/  IABS R10, R8 ;  /* 0x00000008000a7213 */ /* 0x000fe20000000000 */
[----:B------:R-:W-:Y:S01]  /*6a70*/  IMAD.HI.U32 R2, R3, R9, RZ ;  /* 0x0000000903027227 */ /* 0x000fe200078e00ff */
[----:B------:R1:W-:Y:S03]  /*6a80*/  STL [R1+0x234], R5 ;  /* 0x0002340501007387 */ /* 0x0003e60000100800 */
[----:B0-----:R-:W-:-:S02]  /*6a90*/  IMAD.MOV.U32 R6, RZ, RZ, R16 ;  /* 0x000000ffff067224 */ /* 0x001fc400078e0010 */
[----:B------:R-:W-:Y:S02]  /*6aa0*/  @!P1 IMAD.IADD R11, R11, 0x1, -R25 ;  /* 0x000000010b0b9824 */ /* 0x000fe400078e0a19 */
[----:B-1----:R-:W-:Y:S02]  /*6ab0*/  IMAD.MOV.U32 R5, RZ, RZ, R15 ;  /* 0x000000ffff057224 */ /* 0x002fe400078e000f */
[----:B------:R-:W-:Y:S01]  /*6ac0*/  @!P4 IMAD.MOV R6, RZ, RZ, -R6 ;  /* 0x000000ffff06c224 */ /* 0x000fe200078e0a06 */
[----:B------:R-:W-:Y:S01]  /*6ad0*/  ISETP.GT.U32.AND P4, PT, R25, R20, PT ;  /* 0x000000141900720c */ /* 0x000fe20003f84070 */
[----:B------:R-:W-:-:S04]  /*6ae0*/  IMAD.HI.U32 R15, R3, R10, RZ ;  /* 0x0000000a030f7227 */ /* 0x000fc800078e00ff */
[----:B------:R-:W-:Y:S01]  /*6af0*/  IMAD.MOV R2, RZ, RZ, -R2 ;  /* 0x000000ffff027224 */ /* 0x000fe200078e0a02 */
[----:B------:R0:W-:Y:S01]  /*6b00*/  STL [R1+0x218], R6 ;  /* 0x0002180601007387 */ /* 0x0001e20000100800 */
[----:B------:R-:W-:Y:S02]  /*6b10*/  @!P3 IMAD.MOV R5, RZ, RZ, -R5 ;  /* 0x000000ffff05b224 */ /* 0x000fe400078e0a05 */
[----:B------:R-:W-:Y:S02]  /*6b20*/  IMAD.MOV R15, RZ, RZ, -R15 ;  /* 0x000000ffff0f7224 */ /* 0x000fe400078e0a0f */
[----:B------:R-:W-:Y:S02]  /*6b30*/  @!P2 IMAD.IADD R7, R7, 0x1, -R25 ;  /* 0x000000010707a824 */ /* 0x000fe400078e0a19 */
[C---:B------:R-:W-:Y:S02]  /*6b40*/  IMAD R9, R25.reuse, R2, R9 ;  /* 0x0000000219097224 */ /* 0x040fe400078e0209 */
[----:B0-----:R-:W-:Y:S01]  /*6b50*/  IMAD.MOV.U32 R6, RZ, RZ, R11 ;  /* 0x000000ffff067224 */ /* 0x001fe200078e000b */
[----:B------:R0:W-:Y:S01]  /*6b60*/  STL [R1+0x22c], R5 ;  /* 0x00022c0501007387 */ /* 0x0001e20000100800 */
[----:B------:R-:W-:-:S02]  /*6b70*/  IMAD R10, R25, R15, R10 ;  /* 0x0000000f190a7224 */ /* 0x000fc400078e020a */
[----:B------:R-:W-:Y:S01]  /*6b80*/  @!P5 IMAD.MOV R6, RZ, RZ, -R6 ;  /* 0x000000ffff06d224 */ /* 0x000fe200078e0a06 */
[C---:B------:R-:W-:Y:S01]  /*6b90*/  ISETP.GT.U32.AND P5, PT, R25.reuse, R9, PT ;  /* 0x000000091900720c */ /* 0x040fe20003fa4070 */
[----:B------:R-:W-:Y:S01]  /*6ba0*/  @!P4 IMAD.IADD R20, R20, 0x1, -R25 ;  /* 0x000000011414c824 */ /* 0x000fe200078e0a19 */
[----:B------:R-:W-:Y:S01]  /*6bb0*/  ISETP.GT.U32.AND P0, PT, R25, R14, PT ;  /* 0x0000000e1900720c */ /* 0x000fe20003f04070 */
[----:B0-----:R-:W-:-:S04]  /*6bc0*/  IMAD.MOV.U32 R5, RZ, RZ, R7 ;  /* 0x000000ffff057224 */ /* 0x001fc800078e0007 */
[----:B------:R-:W-:Y:S01]  /*6bd0*/  @!P6 IMAD.MOV R5, RZ, RZ, -R5 ;  /* 0x000000ffff05e224 */ /* 0x000fe200078e0a05 */
[C---:B------:R-:W-:Y:S02]  /*6be0*/  ISETP.GT.U32.AND P6, PT, R25.reuse, R10, PT ;  /* 0x0000000a1900720c */ /* 0x040fe40003fc4070 */
[----:B------:R-:W-:Y:S02]  /*6bf0*/  ISETP.GT.U32.AND P4, PT, R25, R20, PT ;  /* 0x000000141900720c */ /* 0x000fe40003f84070 */
[----:B------:R-:W-:Y:S02]  /*6c00*/  ISETP.GE.AND P2, PT, R0, RZ, PT ;  /* 0x000000ff0000720c */ /* 0x000fe40003f46270 */
[C---:B------:R-:W-:Y:S01]  /*6c10*/  IADD3 R0, R4.reuse, 0x8a, RZ ;  /* 0x0000008a04007810 */ /* 0x040fe20007ffe0ff */
[--C-:B------:R-:W-:Y:S01]  /*6c20*/  @!P5 IMAD.IADD R9, R9, 0x1, -R25.reuse ;  /* 0x000000010909d824 */ /* 0x100fe200078e0a19 */
[----:B------:R-:W-:Y:S01]  /*6c30*/  IADD3 R2, R4, 0x89, RZ ;  /* 0x0000008904027810 */ /* 0x000fe20007ffe0ff */
[----:B------:R-:W-:Y:S01]  /*6c40*/  @!P0 IMAD.IADD R14, R14, 0x1, -R25 ;  /* 0x000000010e0e8824 */ /* 0x000fe200078e0a19 */
[----:B------:R-:W-:-:S02]  /*6c50*/  IABS R11, R0 ;  /* 0x00000000000b7213 */ /* 0x000fc40000000000 */
[----:B------:R-:W-:Y:S01]  /*6c60*/  ISETP.GE.AND P1, PT, R12, RZ, PT ;  /* 0x000000ff0c00720c */ /* 0x000fe20003f26270 */
[--C-:B------:R-:W-:Y:S01]  /*6c70*/  @!P6 IMAD.IADD R10, R10, 0x1, -R25.reuse ;  /* 0x000000010a0ae824 */ /* 0x100fe200078e0a19 */
[----:B------:R-:W-:Y:S01]  /*6c80*/  IABS R7, R2 ;  /* 0x0000000200077213 */ /* 0x000fe20000000000 */
[----:B------:R-:W-:Y:S01]  /*6c90*/  IMAD.HI.U32 R12, R3, R11, RZ ;  /* 0x0000000b030c7227 */ /* 0x000fe200078e00ff */
[C---:B------:R-:W-:Y:S02]  /*6ca0*/  ISETP.GT.U32.AND P5, PT, R25.reuse, R9, PT ;  /* 0x000000091900720c */ /* 0x040fe40003fa4070 */
[----:B------:R-:W-:Y:S01]  /*6cb0*/  ISETP.GT.U32.AND P0, PT, R25, R14, PT ;  /* 0x0000000e1900720c */ /* 0x000fe20003f04070 */
[----:B------:R-:W-:Y:S01]  /*6cc0*/  @!P4 IMAD.IADD R20, R20, 0x1, -R25 ;  /* 0x000000011414c824 */ /* 0x000fe200078e0a19 */
[----:B------:R-:W-:Y:S01]  /*6cd0*/  ISETP.GE.AND P4, PT, R0, RZ, PT ;  /* 0x000000ff0000720c */ /* 0x000fe20003f86270 */
[----:B------:R-:W-:Y:S01]  /*6ce0*/  IMAD.HI.U32 R0, R3, R7, RZ ;  /* 0x0000000703007227 */ /* 0x000fe200078e00ff */
[----:B------:R-:W-:-:S03]  /*6cf0*/  ISETP.GT.U32.AND P6, PT, R25, R10, PT ;  /* 0x0000000a1900720c */ /* 0x000fc60003fc4070 */
[----:B------:R-:W-:Y:S01]  /*6d00*/  IMAD.MOV R12, RZ, RZ, -R12 ;  /* 0x000000ffff0c7224 */ /* 0x000fe200078e0a0c */
[----:B------:R-:W-:Y:S01]  /*6d10*/  ISETP.GE.AND P3, PT, R13, RZ, PT ;  /* 0x000000ff0d00720c */ /* 0x000fe20003f66270 */
[----:B------:R-:W-:Y:S02]  /*6d20*/  IMAD.MOV R0, RZ, RZ, -R0 ;  /* 0x000000ffff007224 */ /* 0x000fe400078e0a00 */
[C---:B------:R-:W-:Y:S02]  /*6d30*/  IMAD R11, R25.reuse, R12, R11 ;  /* 0x0000000c190b7224 */ /* 0x040fe400078e020b */
[----:B------:R-:W-:Y:S02]  /*6d40*/  IMAD R7, R25, R0, R7 ;  /* 0x0000000019077224 */ /* 0x000fe400078e0207 */
[--C-:B------:R-:W-:Y:S01]  /*6d50*/  @!P5 IMAD.IADD R9, R9, 0x1, -R25.reuse ;  /* 0x000000010909d824 */ /* 0x100fe200078e0a19 */
[----:B------:R-:W-:Y:S01]  /*6d60*/  ISETP.GT.U32.AND P5, PT, R25, R11, PT ;  /* 0x0000000b1900720c */ /* 0x000fe20003fa4070 */
[--C-:B------:R-:W-:Y:S01]  /*6d70*/  @!P0 IMAD.IADD R14, R14, 0x1, -R25.reuse ;  /* 0x000000010e0e8824 */ /* 0x100fe200078e0a19 */
[----:B------:R-:W-:Y:S01]  /*6d80*/  STL [R1+0x21c], R6 ;  /* 0x00021c0601007387 */ /* 0x000fe20000100800 */
[----:B------:R-:W-:Y:S01]  /*6d90*/  @!P6 IMAD.IADD R10, R10, 0x1, -R25 ;  /* 0x000000010a0ae824 */ /* 0x000fe200078e0a19 */
[----:B------:R-:W-:-:S02]  /*6da0*/  IADD3 R13, R4, 0x88, RZ ;  /* 0x00000088040d7810 */ /* 0x000fc40007ffe0ff */
[----:B------:R0:W-:Y:S01]  /*6db0*/  STL [R1+0x224], R5 ;  /* 0x0002240501007387 */ /* 0x0001e20000100800 */
[----:B------:R-:W-:Y:S02]  /*6dc0*/  ISETP.GT.U32.AND P6, PT, R25, R7, PT ;  /* 0x000000071900720c */ /* 0x000fe40003fc4070 */
[----:B------:R-:W-:Y:S02]  /*6dd0*/  ISETP.GE.AND P0, PT, R8, RZ, PT ;  /* 0x000000ff0800720c */ /* 0x000fe40003f06270 */
[----:B------:R-:W-:Y:S01]  /*6de0*/  IABS R8, R13 ;  /* 0x0000000d00087213 */ /* 0x000fe20000000000 */
[----:B0-----:R-:W-:Y:S01]  /*6df0*/  IMAD.MOV.U32 R5, RZ, RZ, R14 ;  /* 0x000000ffff057224 */ /* 0x001fe200078e000e */
[----:B------:R-:W-:-:S03]  /*6e00*/  IADD3 R12, R4, 0x87, RZ ;  /* 0x00000087040c7810 */ /* 0x000fc60007ffe0ff */
[----:B------:R-:W-:Y:S01]  /*6e10*/  @!P3 IMAD.MOV R5, RZ, RZ, -R5 ;  /* 0x000000ffff05b224 */ /* 0x000fe200078e0a05 */
[----:B------:R-:W-:Y:S01]  /*6e20*/  ISETP.GE.AND P3, PT, R2, RZ, PT ;  /* 0x000000ff0200720c */ /* 0x000fe20003f66270 */
[----:B------:R-:W-:Y:S01]  /*6e30*/  IMAD.HI.U32 R2, R3, R8, RZ ;  /* 0x0000000803027227 */ /* 0x000fe200078e00ff */
[----:B------:R-:W-:Y:S02]  /*6e40*/  IABS R17, R12 ;  /* 0x0000000c00117213 */ /* 0x000fe40000000000 */
[----:B------:R0:W-:Y:S01]  /*6e50*/  STL [R1+0x220], R5 ;  /* 0x0002200501007387 */ /* 0x0001e20000100800 */
[--C-:B------:R-:W-:Y:S01]  /*6e60*/  @!P5 IMAD.IADD R11, R11, 0x1, -R25.reuse ;  /* 0x000000010b0bd824 */ /* 0x100fe200078e0a19 */
[C---:B------:R-:W-:Y:S01]  /*6e70*/  IADD3 R14, R4.reuse, 0x86, RZ ;  /* 0x00000086040e7810 */ /* 0x040fe20007ffe0ff */
[----:B------:R-:W-:Y:S02]  /*6e80*/  IMAD.MOV R2, RZ, RZ, -R2 ;  /* 0x000000ffff027224 */ /* 0x000fe400078e0a02 */
[----:B------:R-:W-:Y:S01]  /*6e90*/  @!P6 IMAD.IADD R7, R7, 0x1, -R25 ;  /* 0x000000010707e824 */ /* 0x000fe200078e0a19 */
[----:B------:R-:W-:Y:S01]  /*6ea0*/  ISETP.GT.U32.AND P6, PT, R25, R11, PT ;  /* 0x0000000b1900720c */ /* 0x000fe20003fc4070 */
[----:B0-----:R-:W-:Y:S01]  /*6eb0*/  IMAD.MOV.U32 R5, RZ, RZ, R20 ;  /* 0x000000ffff057224 */ /* 0x001fe200078e0014 */
[----:B------:R-:W-:Y:S01]  /*6ec0*/  IADD3 R0, R4, 0x85, RZ ;  /* 0x0000008504007810 */ /* 0x000fe20007ffe0ff */
[----:B------:R-:W-:Y:S01]  /*6ed0*/  IMAD.HI.U32 R21, R3, R17, RZ ;  /* 0x0000001103157227 */ /* 0x000fe200078e00ff */
[----:B------:R-:W-:-:S03]  /*6ee0*/  IABS R16, R14 ;  /* 0x0000000e00107213 */ /* 0x000fc60000000000 */
[----:B------:R-:W-:Y:S02]  /*6ef0*/  @!P1 IMAD.MOV R5, RZ, RZ, -R5 ;  /* 0x000000ffff059224 */ /* 0x000fe400078e0a05 */
[----:B------:R-:W-:Y:S01]  /*6f00*/  IMAD R8, R25, R2, R8 ;  /* 0x0000000219087224 */ /* 0x000fe200078e0208 */
[----:B------:R-:W-:Y:S01]  /*6f10*/  IABS R15, R0 ;  /* 0x00000000000f7213 */ /* 0x000fe20000000000 */
[----:B------:R-:W-:Y:S01]  /*6f20*/  IMAD.MOV R21, RZ, RZ, -R21 ;  /* 0x000000ffff157224 */ /* 0x000fe200078e0a15 */
[----:B------:R0:W-:Y:S01]  /*6f30*/  STL [R1+0x214], R5 ;  /* 0x0002140501007387 */ /* 0x0001e20000100800 */
[----:B------:R-:W-:Y:S01]  /*6f40*/  ISETP.GE.AND P1, PT, R13, RZ, PT ;  /* 0x000000ff0d00720c */ /* 0x000fe20003f26270 */
[----:B------:R-:W-:Y:S01]  /*6f50*/  IMAD.HI.U32 R18, R3, R16, RZ ;  /* 0x0000001003127227 */ /* 0x000fe200078e00ff */
[C---:B------:R-:W-:Y:S02]  /*6f60*/  ISETP.GT.U32.AND P5, PT, R25.reuse, R8, PT ;  /* 0x000000081900720c */ /* 0x040fe40003fa4070 */
[----:B------:R-:W-:Y:S01]  /*6f70*/  IADD3 R2, R4, 0x84, RZ ;  /* 0x0000008404027810 */ /* 0x000fe20007ffe0ff */
[----:B------:R-:W-:-:S02]  /*6f80*/  IMAD R13, R25, R21, R17 ;  /* 0x00000015190d7224 */ /* 0x000fc400078e0211 */
[----:B0-----:R-:W-:Y:S02]  /*6f90*/  IMAD.MOV.U32 R5, RZ, RZ, R9 ;  /* 0x000000ffff057224 */ /* 0x001fe400078e0009 */
[----:B------:R-:W-:Y:S02]  /*6fa0*/  IMAD.MOV.U32 R20, RZ, RZ, R15 ;  /* 0x000000ffff147224 */ /* 0x000fe400078e000f */
[----:B------:R-:W-:Y:S01]  /*6fb0*/  @!P2 IMAD.MOV R5, RZ, RZ, -R5 ;  /* 0x000000ffff05a224 */ /* 0x000fe200078e0a05 */
[----:B------:R-:W-:Y:S01]  /*6fc0*/  IABS R17, R2 ;  /* 0x0000000200117213 */ /* 0x000fe20000000000 */
[----:B------:R-:W-:Y:S02]  /*6fd0*/  IMAD.MOV R18, RZ, RZ, -R18 ;  /* 0x000000ffff127224 */ /* 0x000fe400078e0a12 */
[----:B------:R-:W-:Y:S01]  /*6fe0*/  @!P6 IMAD.IADD R11, R11, 0x1, -R25 ;  /* 0x000000010b0be824 */ /* 0x000fe200078e0a19 */
[----:B------:R-:W-:Y:S01]  /*6ff0*/  ISETP.GT.U32.AND P6, PT, R25, R13, PT ;  /* 0x0000000d1900720c */ /* 0x000fe20003fc4070 */
[----:B------:R-:W-:Y:S01]  /*7000*/  IMAD.HI.U32 R9, R3, R20, RZ ;  /* 0x0000001403097227 */ /* 0x000fe200078e00ff */
[----:B------:R0:W-:Y:S01]  /*7010*/  STL [R1+0x208], R5 ;  /* 0x0002080501007387 */ /* 0x0001e20000100800 */
[----:B------:R-:W-:-:S02]  /*7020*/  ISETP.GT.U32.AND P2, PT, R25, R7, PT ;  /* 0x000000071900720c */ /* 0x000fc40003f44070 */
[----:B------:R-:W-:Y:S02]  /*7030*/  IMAD R15, R25, R18, R16 ;  /* 0x00000012190f7224 */ /* 0x000fe400078e0210 */
[----:B------:R-:W-:Y:S02]  /*7040*/  IMAD.MOV.U32 R6, RZ, RZ, R10 ;  /* 0x000000ffff067224 */ /* 0x000fe400078e000a */
[----:B------:R-:W-:-:S04]  /*7050*/  IMAD.HI.U32 R10, R3, R17, RZ ;  /* 0x00000011030a7227 */ /* 0x000fc800078e00ff */
[----:B0-----:R-:W-:Y:S02]  /*7060*/  IMAD.MOV.U32 R5, RZ, RZ, R11 ;  /* 0x000000ffff057224 */ /* 0x001fe400078e000b */
[----:B------:R-:W-:Y:S02]  /*7070*/  IMAD.MOV R9, RZ, RZ, -R9 ;  /* 0x000000ffff097224 */ /* 0x000fe400078e0a09 */
[----:B------:R-:W-:Y:S02]  /*7080*/  @!P5 IMAD.IADD R8, R8, 0x1, -R25 ;  /* 0x000000010808d824 */ /* 0x000fe400078e0a19 */
[----:B------:R-:W-:Y:S01]  /*7090*/  @!P4 IMAD.MOV R5, RZ, RZ, -R5 ;  /* 0x000000ffff05c224 */ /* 0x000fe200078e0a05 */
[C---:B------:R-:W-:Y:S01]  /*70a0*/  ISETP.GT.U32.AND P4, PT, R25.reuse, R15, PT ;  /* 0x0000000f1900720c */ /* 0x040fe20003f84070 */
[----:B------:R-:W-:Y:S02]  /*70b0*/  IMAD.MOV R11, RZ, RZ, -R10 ;  /* 0x000000ffff0b7224 */ /* 0x000fe400078e0a0a */
[C---:B------:R-:W-:Y:S01]  /*70c0*/  IMAD R10, R25.reuse, R9, R20 ;  /* 0x00000009190a7224 */ /* 0x040fe200078e0214 */
[----:B------:R-:W-:Y:S01]  /*70d0*/  ISETP.GT.U32.AND P5, PT, R25, R8, PT ;  /* 0x000000081900720c */ /* 0x000fe20003fa4070 */
[----:B------:R-:W-:-:S02]  /*70e0*/  @!P6 IMAD.IADD R13, R13, 0x1, -R25 ;  /* 0x000000010d0de824 */ /* 0x000fc400078e0a19 */
[----:B------:R-:W-:Y:S01]  /*70f0*/  @!P0 IMAD.MOV R6, RZ, RZ, -R6 ;  /* 0x000000ffff068224 */ /* 0x000fe200078e0a06 */
[----:B------:R-:W-:Y:S01]  /*7100*/  ISETP.GT.U32.AND P6, PT, R25, R10, PT ;  /* 0x0000000a1900720c */ /* 0x000fe20003fc4070 */
[----:B------:R-:W-:-:S03]  /*7110*/  @!P2 IMAD.IADD R7, R7, 0x1, -R25 ;  /* 0x000000010707a824 */ /* 0x000fc600078e0a19 */
[----:B------:R-:W-:Y:S01]  /*7120*/  STL [R1+0x204], R6 ;  /* 0x0002040601007387 */ /* 0x000fe20000100800 */
[----:B------:R-:W-:-:S03]  /*7130*/  @!P4 IMAD.IADD R15, R15, 0x1, -R25 ;  /* 0x000000010f0fc824 */ /* 0x000fc600078e0a19 */
[----:B------:R0:W-:Y:S01]  /*7140*/  STL [R1+0x200], R5 ;  /* 0x0002000501007387 */ /* 0x0001e20000100800 */
[----:B------:R-:W-:Y:S01]  /*7150*/  ISETP.GE.AND P0, PT, R12, RZ, PT ;  /* 0x000000ff0c00720c */ /* 0x000fe20003f06270 */
[----:B------:R-:W-:Y:S01]  /*7160*/  @!P5 IMAD.IADD R8, R8, 0x1, -R25 ;  /* 0x000000010808d824 */ /* 0x000fe200078e0a19 */
[----:B------:R-:W-:Y:S02]  /*7170*/  IADD3 R12, R4, 0x83, RZ ;  /* 0x00000083040c7810 */ /* 0x000fe40007ffe0ff */
[----:B------:R-:W-:Y:S01]  /*7180*/  ISETP.GE.AND P5, PT, R0, RZ, PT ;  /* 0x000000ff0000720c */ /* 0x000fe20003fa6270 */
[----:B0-----:R-:W-:Y:S01]  /*7190*/  IMAD.MOV.U32 R5, RZ, RZ, R7 ;  /* 0x000000ffff057224 */ /* 0x001fe200078e0007 */
[C---:B------:R-:W-:Y:S01]  /*71a0*/  ISETP.GT.U32.AND P4, PT, R25.reuse, R13, PT ;  /* 0x0000000d1900720c */ /* 0x040fe20003f84070 */
[C---:B------:R-:W-:Y:S02]  /*71b0*/  IMAD R0, R25.reuse, R11, R17 ;  /* 0x0000000b19007224 */ /* 0x040fe400078e0211 */
[----:B------:R-:W-:Y:S01]  /*71c0*/  @!P3 IMAD.MOV R5, RZ, RZ, -R5 ;  /* 0x000000ffff05b224 */ /* 0x000fe200078e0a05 */
[----:B------:R-:W-:Y:S01]  /*71d0*/  ISETP.GT.U32.AND P3, PT, R25, R15, PT ;  /* 0x0000000f1900720c */ /* 0x000fe20003f64070 */
[----:B------:R-:W-:Y:S01]  /*71e0*/  @!P6 IMAD.IADD R10, R10, 0x1, -R25 ;  /* 0x000000010a0ae824 */ /* 0x000fe200078e0a19 */
[----:B------:R-:W-:-:S04]  /*71f0*/  IABS R17, R12 ;  /* 0x0000000c00117213 */ /* 0x000fc80000000000 */
[----:B------:R-:W-:Y:S01]  /*7200*/  ISETP.GT.U32.AND P6, PT, R25, R10, PT ;  /* 0x0000000a1900720c */ /* 0x000fe20003fc4070 */
[----:B------:R-:W-:Y:S01]  /*7210*/  IMAD.HI.U32 R20, R3, R17, RZ ;  /* 0x0000001103147227 */ /* 0x000fe200078e00ff */
[----:B------:R-:W-:-:S03]  /*7220*/  ISETP.GE.AND P2, PT, R14, RZ, PT ;  /* 0x000000ff0e00720c */ /* 0x000fc60003f46270 */
[----:B------:R-:W-:Y:S01]  /*7230*/  IMAD.MOV R20, RZ, RZ, -R20 ;  /* 0x000000ffff147224 */ /* 0x000fe200078e0a14 */
[----:B------:R-:W-:Y:S01]  /*7240*/  IADD3 R14, R4, 0x82, RZ ;  /* 0x00000082040e7810 */ /* 0x000fe20007ffe0ff */
[--C-:B------:R-:W-:Y:S01]  /*7250*/  @!P3 IMAD.IADD R15, R15, 0x1, -R25.reuse ;  /* 0x000000010f0fb824 */ /* 0x100fe200078e0a19 */
[----:B------:R-:W-:Y:S01]  /*7260*/  ISETP.GE.AND P3, PT, R2, RZ, PT ;  /* 0x000000ff0200720c */ /* 0x000fe20003f66270 */
[----:B------:R-:W-:Y:S01]  /*7270*/  @!P4 IMAD.IADD R13, R13, 0x1, -R25 ;  /* 0x000000010d0dc824 */ /* 0x000fe200078e0a19 */
[C---:B------:R-:W-:Y:S01]  /*7280*/  ISETP.GT.U32.AND P4, PT, R25.reuse, R0, PT ;  /* 0x000000001900720c */ /* 0x040fe20003f84070 */
[----:B------:R-:W-:Y:S01]  /*7290*/  IMAD R2, R25, R20, R17 ;  /* 0x0000001419027224 */ /* 0x000fe200078e0211 */
[----:B------:R-:W-:Y:S01]  /*72a0*/  IADD3 R7, R4, 0x81, RZ ;  /* 0x0000008104077810 */ /* 0x000fe20007ffe0ff */
[----:B------:R-:W-:Y:S01]  /*72b0*/  @!P6 IMAD.IADD R10, R10, 0x1, -R25 ;  /* 0x000000010a0ae824 */ /* 0x000fe200078e0a19 */
[----:B------:R-:W-:Y:S02]  /*72c0*/  IADD3 R9, R4, 0x80, RZ ;  /* 0x0000008004097810 */ /* 0x000fe40007ffe0ff */
[----:B------:R-:W-:-:S02]  /*72d0*/  IABS R18, R14 ;  /* 0x0000000e00127213 */ /* 0x000fc40000000000 */
[----:B------:R-:W-:Y:S02]  /*72e0*/  ISETP.GT.U32.AND P6, PT, R25, R2, PT ;  /* 0x000000021900720c */ /* 0x000fe40003fc4070 */
[----:B------:R-:W-:Y:S01]  /*72f0*/  IABS R16, R7 ;  /* 0x0000000700107213 */ /* 0x000fe20000000000 */
[----:B------:R-:W-:Y:S01]  /*7300*/  IMAD.HI.U32 R17, R3, R18, RZ ;  /* 0x0000001203117227 */ /* 0x000fe200078e00ff */
[----:B------:R-:W-:-:S03]  /*7310*/  IABS R11, R9 ;  /* 0x00000009000b7213 */ /* 0x000fc60000000000 */
[----:B------:R-:W-:Y:S02]  /*7320*/  IMAD.MOV.U32 R6, RZ, RZ, R8 ;  /* 0x000000ffff067224 */ /* 0x000fe400078e0008 */
[----:B------:R-:W-:-:S04]  /*7330*/  IMAD.HI.U32 R21, R3, R16, RZ ;  /* 0x0000001003157227 */ /* 0x000fc800078e00ff */
[----:B------:R-:W-:-:S04]  /*7340*/  IMAD.HI.U32 R20, R3, R11, RZ ;  /* 0x0000000b03147227 */ /* 0x000fc800078e00ff */
[----:B------:R-:W-:Y:S02]  /*7350*/  IMAD.MOV R17, RZ, RZ, -R17 ;  /* 0x000000ffff117224 */ /* 0x000fe400078e0a11 */
[----:B------:R-:W-:Y:S02]  /*7360*/  @!P4 IMAD.IADD R0, R0, 0x1, -R25 ;  /* 0x000000010000c824 */ /* 0x000fe400078e0a19 */
[----:B------:R-:W-:Y:S01]  /*7370*/  @!P1 IMAD.MOV R6, RZ, RZ, -R6 ;  /* 0x000000ffff069224 */ /* 0x000fe200078e0a06 */
[----:B------:R-:W-:Y:S01]  /*7380*/  ISETP.GE.AND P4, PT, R12, RZ, PT ;  /* 0x000000ff0c00720c */ /* 0x000fe20003f86270 */
[----:B------:R-:W-:Y:S01]  /*7390*/  IMAD.MOV R21, RZ, RZ, -R21 ;  /* 0x000000ffff157224 */ /* 0x000fe200078e0a15 */
[----:B------:R-:W-:Y:S01]  /*73a0*/  IADD3 R12, R4, 0x7f, RZ ;  /* 0x0000007f040c7810 */ /* 0x000fe20007ffe0ff */
[----:B------:R-:W-:Y:S02]  /*73b0*/  IMAD.MOV R20, RZ, RZ, -R20 ;  /* 0x000000ffff147224 */ /* 0x000fe400078e0a14 */
[C---:B------:R-:W-:Y:S01]  /*73c0*/  IMAD R17, R25.reuse, R17, R18 ;  /* 0x0000001119117224 */ /* 0x040fe200078e0212 */
[----:B------:R0:W-:Y:S01]  /*73d0*/  STL [R1+0x1fc], R5 ;  /* 0x0001fc0501007387 */ /* 0x0001e20000100800 */
[----:B------:R-:W-:Y:S01]  /*73e0*/  @!P6 IMAD.IADD R2, R2, 0x1, -R25 ;  /* 0x000000010202e824 */ /* 0x000fe200078e0a19 */
[C---:B------:R-:W-:Y:S01]  /*73f0*/  ISETP.GT.U32.AND P6, PT, R25.reuse, R0, PT ;  /* 0x000000001900720c */ /* 0x040fe20003fc4070 */
[C---:B------:R-:W-:Y:S01]  /*7400*/  IMAD R16, R25.reuse, R21, R16 ;  /* 0x0000001519107224 */ /* 0x040fe200078e0210 */
[----:B------:R1:W-:Y:S01]  /*7410*/  STL [R1+0x1f8], R6 ;  /* 0x0001f80601007387 */ /* 0x0003e20000100800 */
[----:B------:R-:W-:Y:S01]  /*7420*/  IMAD R11, R25, R20, R11 ;  /* 0x00000014190b7224 */ /* 0x000fe200078e020b */
[----:B------:R-:W-:-:S02]  /*7430*/  IABS R20, R12 ;  /* 0x0000000c00147213 */ /* 0x000fc40000000000 */
[C---:B------:R-:W-:Y:S01]  /*7440*/  ISETP.GT.U32.AND P1, PT, R25.reuse, R17, PT ;  /* 0x000000111900720c */ /* 0x040fe20003f24070 */
[----:B0-----:R-:W-:Y:S02]  /*7450*/  IMAD.MOV.U32 R5, RZ, RZ, R13 ;  /* 0x000000ffff057224 */ /* 0x001fe400078e000d */
[----:B-1----:R-:W-:Y:S02]  /*7460*/  IMAD.MOV.U32 R6, RZ, RZ, R15 ;  /* 0x000000ffff067224 */ /* 0x002fe400078e000f */
[----:B------:R-:W-:Y:S01]  /*7470*/  @!P0 IMAD.MOV R5, RZ, RZ, -R5 ;  /* 0x000000ffff058224 */ /* 0x000fe200078e0a05 */
[C---:B------:R-:W-:Y:S01]  /*7480*/  ISETP.GT.U32.AND P0, PT, R25.reuse, R2, PT ;  /* 0x000000021900720c */ /* 0x040fe20003f04070 */
[----:B------:R-:W-:Y:S01]  /*7490*/  @!P2 IMAD.MOV R6, RZ, RZ, -R6 ;  /* 0x000000ffff06a224 */ /* 0x000fe200078e0a06 */
[C---:B------:R-:W-:Y:S01]  /*74a0*/  ISETP.GT.U32.AND P2, PT, R25.reuse, R16, PT ;  /* 0x000000101900720c */ /* 0x040fe20003f44070 */
[----:B------:R-:W-:Y:S01]  /*74b0*/  IMAD.MOV.U32 R13, RZ, RZ, R20 ;  /* 0x000000ffff0d7224 */ /* 0x000fe200078e0014 */
[----:B------:R0:W-:Y:S01]  /*74c0*/  STL [R1+0x1f4], R5 ;  /* 0x0001f40501007387 */ /* 0x0001e20000100800 */
[--C-:B------:R-:W-:Y:S01]  /*74d0*/  @!P6 IMAD.IADD R0, R0, 0x1, -R25.reuse ;  /* 0x000000010000e824 */ /* 0x100fe200078e0a19 */
[----:B------:R-:W-:Y:S01]  /*74e0*/  ISETP.GT.U32.AND P6, PT, R25, R11, PT ;  /* 0x0000000b1900720c */ /* 0x000fe20003fc4070 */
[----:B------:R-:W-:-:S02]  /*74f0*/  @!P1 IMAD.IADD R17, R17, 0x1, -R25 ;  /* 0x0000000111119824 */ /* 0x000fc400078e0a19 */
[----:B0-----:R-:W-:Y:S02]  /*7500*/  IMAD.MOV.U32 R5, RZ, RZ, R10 ;  /* 0x000000ffff057224 */ /* 0x001fe400078e000a */
[----:B------:R-:W-:Y:S01]  /*7510*/  IMAD.HI.U32 R10, R3, R13, RZ ;  /* 0x0000000d030a7227 */ /* 0x000fe200078e00ff */
[----:B------:R-:W-:-:S03]  /*7520*/  IADD3 R18, R4, 0x7e, RZ ;  /* 0x0000007e04127810 */ /* 0x000fc60007ffe0ff */
[----:B------:R-:W-:Y:S01]  /*7530*/  IMAD.MOV R10, RZ, RZ, -R10 ;  /* 0x000000ffff0a7224 */ /* 0x000fe200078e0a0a */
[----:B------:R-:W-:Y:S01]  /*7540*/  ISETP.GE.AND P1, PT, R9, RZ, PT ;  /* 0x000000ff0900720c */ /* 0x000fe20003f26270 */
[----:B------:R-:W-:Y:S02]  /*7550*/  @!P0 IMAD.IADD R2, R2, 0x1, -R25 ;  /* 0x0000000102028824 */ /* 0x000fe400078e0a19 */
[C---:B------:R-:W-:Y:S02]  /*7560*/  IMAD R9, R25.reuse, R10, R13 ;  /* 0x0000000a19097224 */ /* 0x040fe400078e020d */
[----:B------:R-:W-:Y:S01]  /*7570*/  @!P2 IMAD.IADD R16, R16, 0x1, -R25 ;  /* 0x000000011010a824 */ /* 0x000fe200078e0a19 */
[C---:B------:R-:W-:Y:S01]  /*7580*/  ISETP.GT.U32.AND P2, PT, R25.reuse, R17, PT ;  /* 0x000000111900720c */ /* 0x040fe20003f44070 */
[----:B------:R-:W-:Y:S01]  /*7590*/  @!P5 IMAD.MOV R5, RZ, RZ, -R5 ;  /* 0x000000ffff05d224 */ /* 0x000fe200078e0a05 */
[----:B------:R-:W-:Y:S01]  /*75a0*/  IABS R8, R18 ;  /* 0x0000001200087213 */ /* 0x000fe20000000000 */
[----:B------:R-:W-:Y:S01]  /*75b0*/  @!P4 IMAD.MOV R2, RZ, RZ, -R2 ;  /* 0x000000ffff02c224 */ /* 0x000fe200078e0a02 */
[----:B------:R-:W-:Y:S01]  /*75c0*/  ISETP.GT.U32.AND P4, PT, R25, R9, PT ;  /* 0x000000091900720c */ /* 0x000fe20003f84070 */
[----:B------:R-:W-:Y:S01]  /*75d0*/  STL [R1+0x1f0], R6 ;  /* 0x0001f00601007387 */ /* 0x000fe20000100800 */
[----:B------:R-:W-:Y:S01]  /*75e0*/  ISETP.GE.AND P0, PT, R7, RZ, PT ;  /* 0x000000ff0700720c */ /* 0x000fe20003f06270 */
[----:B------:R-:W-:-:S02]  /*75f0*/  IMAD.HI.U32 R7, R3, R8, RZ ;  /* 0x0000000803077227 */ /* 0x000fc400078e00ff */
[----:B------:R0:W-:Y:S01]  /*7600*/  STL [R1+0x1ec], R5 ;  /* 0x0001ec0501007387 */ /* 0x0001e20000100800 */
[----:B------:R-:W-:Y:S01]  /*7610*/  ISETP.GE.AND P5, PT, R14, RZ, PT ;  /* 0x000000ff0e00720c */ /* 0x000fe20003fa6270 */
[----:B------:R-:W-:Y:S01]  /*7620*/  @!P6 IMAD.IADD R11, R11, 0x1, -R25 ;  /* 0x000000010b0be824 */ /* 0x000fe200078e0a19 */
[----:B------:R-:W-:Y:S01]  /*7630*/  ISETP.GT.U32.AND P6, PT, R25, R16, PT ;  /* 0x000000101900720c */ /* 0x000fe20003fc4070 */
[----:B------:R-:W-:Y:S01]  /*7640*/  IMAD.MOV R7, RZ, RZ, -R7 ;  /* 0x000000ffff077224 */ /* 0x000fe200078e0a07 */
[----:B------:R-:W-:Y:S01]  /*7650*/  IADD3 R10, R4, 0x7d, RZ ;  /* 0x0000007d040a7810 */ /* 0x000fe20007ffe0ff */
[----:B0-----:R-:W-:Y:S02]  /*7660*/  IMAD.MOV.U32 R5, RZ, RZ, R0 ;  /* 0x000000ffff057224 */ /* 0x001fe400078e0000 */
[----:B------:R-:W-:Y:S02]  /*7670*/  @!P2 IMAD.IADD R17, R17, 0x1, -R25 ;  /* 0x000000011111a824 */ /* 0x000fe400078e0a19 */
[----:B------:R-:W-:Y:S01]  /*7680*/  @!P3 IMAD.MOV R5, RZ, RZ, -R5 ;  /* 0x000000ffff05b224 */ /* 0x000fe200078e0a05 */
[C---:B------:R-:W-:Y:S01]  /*7690*/  ISETP.GT.U32.AND P3, PT, R25.reuse, R11, PT ;  /* 0x0000000b1900720c */ /* 0x040fe20003f64070 */
[----:B------:R-:W-:Y:S01]  /*76a0*/  IMAD R0, R25, R7, R8 ;  /* 0x0000000719007224 */ /* 0x000fe200078e0208 */
[----:B------:R-:W-:Y:S01]  /*76b0*/  IABS R7, R10 ;  /* 0x0000000a00077213 */ /* 0x000fe20000000000 */
[----:B------:R-:W-:Y:S01]  /*76c0*/  @!P4 IMAD.IADD R9, R9, 0x1, -R25 ;  /* 0x000000010909c824 */ /* 0x000fe200078e0a19 */
[----:B------:R0:W-:Y:S01]  /*76d0*/  STL [R1+0x1e8], R5 ;  /* 0x0001e80501007387 */ /* 0x0001e20000100800 */
[----:B------:R-:W-:-:S02]  /*76e0*/  ISETP.GE.AND P2, PT, R12, RZ, PT ;  /* 0x000000ff0c00720c */ /* 0x000fc40003f46270 */
[----:B------:R-:W-:Y:S01]  /*76f0*/  IMAD.HI.U32 R14, R3, R7, RZ ;  /* 0x00000007030e7227 */ /* 0x000fe200078e00ff */
[----:B------:R-:W-:-:S03]  /*7700*/  IADD3 R12, R4, 0x7b, RZ ;  /* 0x0000007b040c7810 */ /* 0x000fc60007ffe0ff */
[----:B0-----:R-:W-:-:S04]  /*7710*/  IMAD.MOV.U32 R5, RZ, RZ, R17 ;  /* 0x000000ffff057224 */ /* 0x001fc800078e0011 */
[----:B------:R-:W-:Y:S01]  /*7720*/  @!P5 IMAD.MOV R5, RZ, RZ, -R5 ;  /* 0x000000ffff05d224 */ /* 0x000fe200078e0a05 */
[----:B------:R-:W-:Y:S01]  /*7730*/  ISETP.GT.U32.AND P5, PT, R25, R9, PT ;  /* 0x000000091900720c */ /* 0x000fe20003fa4070 */
[--C-:B------:R-:W-:Y:S01]  /*7740*/  @!P6 IMAD.IADD R16, R16, 0x1, -R25.reuse ;  /* 0x000000011010e824 */ /* 0x100fe200078e0a19 */
[----:B------:R-:W-:Y:S01]  /*7750*/  ISETP.GE.AND P4, PT, R10, RZ, PT ;  /* 0x000000ff0a00720c */ /* 0x000fe20003f86270 */
[----:B------:R-:W-:Y:S01]  /*7760*/  @!P3 IMAD.IADD R11, R11, 0x1, -R25 ;  /* 0x000000010b0bb824 */ /* 0x000fe200078e0a19 */
[----:B------:R-:W-:Y:S01]  /*7770*/  IADD3 R8, R4, 0x7c, RZ ;  /* 0x0000007c04087810 */ /* 0x000fe20007ffe0ff */
[----:B------:R-:W-:Y:S01]  /*7780*/  IMAD.MOV R14, RZ, RZ, -R14 ;  /* 0x000000ffff0e7224 */ /* 0x000fe200078e0a0e */
[----:B------:R-:W-:Y:S01]  /*7790*/  IABS R10, R12 ;  /* 0x0000000c000a7213 */ /* 0x000fe20000000000 */
[----:B------:R0:W-:Y:S01]  /*77a0*/  STL [R1+0x1e4], R2 ;  /* 0x0001e40201007387 */ /* 0x0001e20000100800 */
[----:B------:R-:W-:Y:S02]  /*77b0*/  IMAD.MOV.U32 R6, RZ, RZ, R16 ;  /* 0x000000ffff067224 */ /* 0x000fe400078e0010 */
[C---:B------:R-:W-:Y:S01]  /*77c0*/  IMAD R7, R25.reuse, R14, R7 ;  /* 0x0000000e19077224 */ /* 0x040fe200078e0207 */
[----:B------:R1:W-:Y:S01]  /*77d0*/  STL [R1+0x1e0], R5 ;  /* 0x0001e00501007387 */ /* 0x0003e20000100800 */
[----:B------:R-:W-:Y:S01]  /*77e0*/  ISETP.GT.U32.AND P6, PT, R25, R0, PT ;  /* 0x000000001900720c */ /* 0x000fe20003fc4070 */
[----:B------:R-:W-:Y:S01]  /*77f0*/  @!P0 IMAD.MOV R6, RZ, RZ, -R6 ;  /* 0x000000ffff068224 */ /* 0x000fe200078e0a06 */
[----:B0-----:R-:W-:Y:S01]  /*7800*/  IABS R2, R8 ;  /* 0x0000000800027213 */ /* 0x001fe20000000000 */
[----:B-1----:R-:W-:-:S02]  /*7810*/  IMAD.MOV.U32 R5, RZ, RZ, R11 ;  /* 0x000000ffff057224 */ /* 0x002fc400078e000b */
[----:B------:R-:W-:Y:S01]  /*7820*/  IMAD.HI.U32 R11, R3, R10, RZ ;  /* 0x0000000a030b7227 */ /* 0x000fe200078e00ff */
[----:B------:R-:W-:-:S03]  /*7830*/  ISETP.GT.U32.AND P0, PT, R25, R7, PT ;  /* 0x000000071900720c */ /* 0x000fc60003f04070 */
[----:B------:R-:W-:Y:S01]  /*7840*/  @!P1 IMAD.MOV R5, RZ, RZ, -R5 ;  /* 0x000000ffff059224 */ /* 0x000fe200078e0a05 */
[----:B------:R-:W-:Y:S01]  /*7850*/  ISETP.GE.AND P1, PT, R8, RZ, PT ;  /* 0x000000ff0800720c */ /* 0x000fe20003f26270 */
[----:B------:R-:W-:Y:S01]  /*7860*/  IMAD.HI.U32 R13, R3, R2, RZ ;  /* 0x00000002030d7227 */ /* 0x000fe200078e00ff */
[----:B------:R0:W-:Y:S03]  /*7870*/  STL [R1+0x1c4], R6 ;  /* 0x0001c40601007387 */ /* 0x0001e60000100800 */
[----:B------:R-:W-:Y:S02]  /*7880*/  IMAD.MOV R8, RZ, RZ, -R11 ;  /* 0x000000ffff087224 */ /* 0x000fe400078e0a0b */
[----:B------:R-:W-:Y:S02]  /*7890*/  @!P5 IMAD.IADD R9, R9, 0x1, -R25 ;  /* 0x000000010909d824 */ /* 0x000fe400078e0a19 */
[----:B------:R-:W-:-:S02]  /*78a0*/  IMAD.MOV R13, RZ, RZ, -R13 ;  /* 0x000000ffff0d7224 */ /* 0x000fc400078e0a0d */
[C---:B------:R-:W-:Y:S02]  /*78b0*/  IMAD R8, R25.reuse, R8, R10 ;  /* 0x0000000819087224 */ /* 0x040fe400078e020a */
[----:B0-----:R-:W-:Y:S02]  /*78c0*/  IMAD.MOV.U32 R6, RZ, RZ, R9 ;  /* 0x000000ffff067224 */ /* 0x001fe400078e0009 */
[C---:B------:R-:W-:Y:S02]  /*78d0*/  IMAD R2, R25.reuse, R13, R2 ;  /* 0x0000000d19027224 */ /* 0x040fe400078e0202 */
[----:B------:R-:W-:Y:S01]  /*78e0*/  @!P2 IMAD.MOV R6, RZ, RZ, -R6 ;  /* 0x000000ffff06a224 */ /* 0x000fe200078e0a06 */
[C---:B------:R-:W-:Y:S01]  /*78f0*/  ISETP.GT.U32.AND P2, PT, R25.reuse, R8, PT ;  /* 0x000000081900720c */ /* 0x040fe20003f44070 */
[--C-:B------:R-:W-:Y:S01]  /*7900*/  @!P6 IMAD.IADD R0, R0, 0x1, -R25.reuse ;  /* 0x000000010000e824 */ /* 0x100fe200078e0a19 */
[----:B------:R-:W-:Y:S01]  /*7910*/  ISETP.GT.U32.AND P5, PT, R25, R2, PT ;  /* 0x000000021900720c */ /* 0x000fe20003fa4070 */
[----:B------:R-:W-:-:S03]  /*7920*/  @!P0 IMAD.IADD R7, R7, 0x1, -R25 ;  /* 0x0000000107078824 */ /* 0x000fc600078e0a19 */
[C---:B------:R-:W-:Y:S02]  /*7930*/  ISETP.GT.U32.AND P6, PT, R25.reuse, R0, PT ;  /* 0x000000001900720c */ /* 0x040fe40003fc4070 */
[----:B------:R-:W-:Y:S02]  /*7940*/  ISETP.GT.U32.AND P0, PT, R25, R7, PT ;  /* 0x000000071900720c */ /* 0x000fe40003f04070 */
[C---:B------:R-:W-:Y:S02]  /*7950*/  IADD3 R10, R4.reuse, 0x78, RZ ;  /* 0x00000078040a7810 */ /* 0x040fe40007ffe0ff */
[----:B------:R-:W-:Y:S01]  /*7960*/  IADD3 R11, R4, 0x79, RZ ;  /* 0x00000079040b7810 */ /* 0x000fe20007ffe0ff */
[----:B------:R-:W-:Y:S01]  /*7970*/  @!P2 IMAD.IADD R8, R8, 0x1, -R25 ;  /* 0x000000010808a824 */ /* 0x000fe200078e0a19 */
[----:B------:R-:W-:Y:S02]  /*7980*/  IABS R13, R10 ;  /* 0x0000000a000d7213 */ /* 0x000fe40000000000 */
[----:B------:R-:W-:-:S02]  /*7990*/  ISETP.GE.AND P3, PT, R18, RZ, PT ;  /* 0x000000ff1200720c */ /* 0x000fc40003f66270 */
[----:B------:R-:W-:Y:S01]  /*79a0*/  IABS R22, R11 ;  /* 0x0000000b00167213 */ /* 0x000fe20000000000 */
[--C-:B------:R-:W-:Y:S01]  /*79b0*/  @!P5 IMAD.IADD R2, R2, 0x1, -R25.reuse ;  /* 0x000000010202d824 */ /* 0x100fe200078e0a19 */
[----:B------:R-:W-:Y:S01]  /*79c0*/  ISETP.GT.U32.AND P2, PT, R25, R8, PT ;  /* 0x000000081900720c */ /* 0x000fe20003f44070 */
[----:B------:R-:W-:Y:S01]  /*79d0*/  @!P6 IMAD.IADD R0, R0, 0x1, -R25 ;  /* 0x000000010000e824 */ /* 0x000fe200078e0a19 */
[----:B------:R-:W-:Y:S01]  /*79e0*/  ISETP.GE.AND P6, PT, R12, RZ, PT ;  /* 0x000000ff0c00720c */ /* 0x000fe20003fc6270 */
[----:B------:R-:W-:Y:S01]  /*79f0*/  IMAD.MOV.U32 R9, RZ, RZ, R13 ;  /* 0x000000ffff097224 */ /* 0x000fe200078e000d */
[----:B------:R-:W-:Y:S01]  /*7a00*/  IADD3 R12, R4, 0x7a, RZ ;  /* 0x0000007a040c7810 */ /* 0x000fe20007ffe0ff */
[----:B------:R-:W-:Y:S01]  /*7a10*/  IMAD.HI.U32 R13, R3, R22, RZ ;  /* 0x00000016030d7227 */ /* 0x000fe200078e00ff */
[----:B------:R0:W-:Y:S01]  /*7a20*/  STL [R1+0x1c8], R5 ;  /* 0x0001c80501007387 */ /* 0x0001e20000100800 */
[----:B------:R-:W-:Y:S02]  /*7a30*/  ISETP.GT.U32.AND P5, PT, R25, R2, PT ;  /* 0x000000021900720c */ /* 0x000fe40003fa4070 */
[----:B------:R-:W-:Y:S01]  /*7a40*/  @!P0 IMAD.IADD R7, R7, 0x1, -R25 ;  /* 0x0000000107078824 */ /* 0x000fe200078e0a19 */
[----:B------:R-:W-:Y:S01]  /*7a50*/  ISETP.GE.AND P0, PT, R11, RZ, PT ;  /* 0x000000ff0b00720c */ /* 0x000fe20003f06270 */
[----:B------:R-:W-:Y:S01]  /*7a60*/  IMAD.MOV R11, RZ, RZ, -R13 ;  /* 0x000000ffff0b7224 */ /* 0x000fe200078e0a0d */
[----:B------:R-:W-:Y:S01]  /*7a70*/  IABS R21, R12 ;  /* 0x0000000c00157213 */ /* 0x000fe20000000000 */
[----:B0-----:R-:W-:-:S02]  /*7a80*/  IMAD.MOV.U32 R5, RZ, RZ, R0 ;  /* 0x000000ffff057224 */ /* 0x001fc400078e0000 */
[----:B------:R-:W-:Y:S02]  /*7a90*/  IMAD R22, R25, R11, R22 ;  /* 0x0000000b19167224 */ /* 0x000fe400078e0216 */
[----:B------:R-:W-:Y:S01]  /*7aa0*/  @!P3 IMAD.MOV R5, RZ, RZ, -R5 ;  /* 0x000000ffff05b224 */ /* 0x000fe200078e0a05 */
[----:B------:R-:W-:Y:S01]  /*7ab0*/  ISETP.GE.AND P3, PT, R12, RZ, PT ;  /* 0x000000ff0c00720c */ /* 0x000fe20003f66270 */
[----:B------:R-:W-:-:S04]  /*7ac0*/  IMAD.HI.U32 R12, R3, R21, RZ ;  /* 0x00000015030c7227 */ /* 0x000fc800078e00ff */
[--C-:B------:R-:W-:Y:S01]  /*7ad0*/  @!P2 IMAD.IADD R8, R8, 0x1, -R25.reuse ;  /* 0x000000010808a824 */ /* 0x100fe200078e0a19 */
[C---:B------:R-:W-:Y:S01]  /*7ae0*/  ISETP.GT.U32.AND P2, PT, R25.reuse, R22, PT ;  /* 0x000000161900720c */ /* 0x040fe20003f44070 */
[----:B------:R-:W-:Y:S01]  /*7af0*/  IMAD.MOV R12, RZ, RZ, -R12 ;  /* 0x000000ffff0c7224 */ /* 0x000fe200078e0a0c */
[----:B------:R0:W-:Y:S01]  /*7b00*/  STL [R1+0x1cc], R6 ;  /* 0x0001cc0601007387 */ /* 0x0001e20000100800 */
[----:B------:R-:W-:Y:S02]  /*7b10*/  @!P5 IMAD.IADD R2, R2, 0x1, -R25 ;  /* 0x000000010202d824 */ /* 0x000fe400078e0a19 */
[----:B------:R-:W-:Y:S01]  /*7b20*/  IMAD R21, R25, R12, R21 ;  /* 0x0000000c19157224 */ /* 0x000fe200078e0215 */
[----:B------:R1:W-:Y:S01]  /*7b30*/  STL [R1+0x1d4], R5 ;  /* 0x0001d40501007387 */ /* 0x0003e20000100800 */
[----:B------:R-:W-:Y:S01]  /*7b40*/  IMAD.HI.U32 R0, R3, R9, RZ ;  /* 0x0000000903007227 */ /* 0x000fe200078e00ff */
[----:B------:R-:W-:-:S03]  /*7b50*/  IADD3 R12, R4, 0x77, RZ ;  /* 0x00000077040c7810 */ /* 0x000fc60007ffe0ff */
[----:B0-----:R-:W-:Y:S02]  /*7b60*/  IMAD.MOV.U32 R6, RZ, RZ, R7 ;  /* 0x000000ffff067224 */ /* 0x001fe400078e0007 */
[----:B-1----:R-:W-:Y:S02]  /*7b70*/  IMAD.MOV.U32 R5, RZ, RZ, R2 ;  /* 0x000000ffff057224 */ /* 0x002fe400078e0002 */
[----:B------:R-:W-:Y:S01]  /*7b80*/  @!P4 IMAD.MOV R6, RZ, RZ, -R6 ;  /* 0x000000ffff06c224 */ /* 0x000fe200078e0a06 */
[C---:B------:R-:W-:Y:S01]  /*7b90*/  ISETP.GT.U32.AND P4, PT, R25.reuse, R21, PT ;  /* 0x000000151900720c */ /* 0x040fe20003f84070 */
[----:B------:R-:W-:Y:S01]  /*7ba0*/  @!P1 IMAD.MOV R5, RZ, RZ, -R5 ;  /* 0x000000ffff059224 */ /* 0x000fe200078e0a05 */
[----:B------:R-:W-:Y:S01]  /*7bb0*/  ISETP.GE.AND P1, PT, R12, RZ, PT ;  /* 0x000000ff0c00720c */ /* 0x000fe20003f26270 */
[----:B------:R-:W-:Y:S01]  /*7bc0*/  IMAD.MOV R0, RZ, RZ, -R0 ;  /* 0x000000ffff007224 */ /* 0x000fe200078e0a00 */
[----:B------:R-:W-:Y:S01]  /*7bd0*/  IADD3 R11, R4, 0x76, RZ ;  /* 0x00000076040b7810 */ /* 0x000fe20007ffe0ff */
[----:B------:R-:W-:Y:S01]  /*7be0*/  @!P2 IMAD.IADD R22, R22, 0x1, -R25 ;  /* 0x000000011616a824 */ /* 0x000fe200078e0a19 */
[----:B------:R-:W-:Y:S01]  /*7bf0*/  IABS R12, R12 ;  /* 0x0000000c000c7213 */ /* 0x000fe20000000000 */
[----:B------:R-:W-:Y:S01]  /*7c00*/  STL [R1+0x1d8], R6 ;  /* 0x0001d80601007387 */ /* 0x000fe20000100800 */
[----:B------:R-:W-:Y:S01]  /*7c10*/  IMAD R0, R25, R0, R9 ;  /* 0x0000000019007224 */ /* 0x000fe200078e0209 */
[----:B------:R-:W-:-:S02]  /*7c20*/  IABS R15, R11 ;  /* 0x0000000b000f7213 */ /* 0x000fc40000000000 */
[----:B------:R0:W-:Y:S01]  /*7c30*/  STL [R1+0x1dc], R5 ;  /* 0x0001dc0501007387 */ /* 0x0001e20000100800 */
[----:B------:R-:W-:Y:S01]  /*7c40*/  ISETP.GT.U32.AND P2, PT, R25, R22, PT ;  /* 0x000000161900720c */ /* 0x000fe20003f44070 */
[----:B------:R-:W-:Y:S01]  /*7c50*/  IMAD.HI.U32 R13, R3, R12, RZ ;  /* 0x0000000c030d7227 */ /* 0x000fe200078e00ff */
[----:B------:R-:W-:-:S03]  /*7c60*/  ISETP.GE.AND P5, PT, R10, RZ, PT ;  /* 0x000000ff0a00720c */ /* 0x000fc60003fa6270 */
[----:B0-----:R-:W-:Y:S02]  /*7c70*/  IMAD.MOV.U32 R5, RZ, RZ, R8 ;  /* 0x000000ffff057224 */ /* 0x001fe400078e0008 */
[----:B------:R-:W-:Y:S02]  /*7c80*/  @!P4 IMAD.IADD R21, R21, 0x1, -R25 ;  /* 0x000000011515c824 */ /* 0x000fe400078e0a19 */
[----:B------:R-:W-:Y:S01]  /*7c90*/  @!P6 IMAD.MOV R5, RZ, RZ, -R5 ;  /* 0x000000ffff05e224 */ /* 0x000fe200078e0a05 */
[----:B------:R-:W-:Y:S01]  /*7ca0*/  ISETP.GT.U32.AND P6, PT, R25, R0, PT ;  /* 0x000000001900720c */ /* 0x000fe20003fc4070 */
[----:B------:R-:W-:-:S04]  /*7cb0*/  IMAD.HI.U32 R10, R3, R15, RZ ;  /* 0x0000000f030a7227 */ /* 0x000fc800078e00ff */
[----:B------:R-:W-:Y:S01]  /*7cc0*/  IMAD.MOV R13, RZ, RZ, -R13 ;  /* 0x000000ffff0d7224 */ /* 0x000fe200078e0a0d */
[C---:B------:R-:W-:Y:S01]  /*7cd0*/  IADD3 R17, R4.reuse, 0x75, RZ ;  /* 0x0000007504117810 */ /* 0x040fe20007ffe0ff */
[----:B------:R-:W-:Y:S01]  /*7ce0*/  IMAD.MOV R10, RZ, RZ, -R10 ;  /* 0x000000ffff0a7224 */ /* 0x000fe200078e0a0a */
[----:B------:R-:W-:Y:S01]  /*7cf0*/  IADD3 R9, R4, 0x74, RZ ;  /* 0x0000007404097810 */ /* 0x000fe20007ffe0ff */
[C---:B------:R-:W-:Y:S01]  /*7d00*/  IMAD R12, R25.reuse, R13, R12 ;  /* 0x0000000d190c7224 */ /* 0x040fe200078e020c */
[C---:B------:R-:W-:Y:S01]  /*7d10*/  ISETP.GT.U32.AND P4, PT, R25.reuse, R21, PT ;  /* 0x000000151900720c */ /* 0x040fe20003f84070 */
[C---:B------:R-:W-:Y:S01]  /*7d20*/  IMAD R15, R25.reuse, R10, R15 ;  /* 0x0000000a190f7224 */ /* 0x040fe200078e020f */
[----:B------:R-:W-:Y:S01]  /*7d30*/  IABS R7, R17 ;  /* 0x0000001100077213 */ /* 0x000fe20000000000 */
[--C-:B------:R-:W-:Y:S01]  /*7d40*/  @!P2 IMAD.IADD R22, R22, 0x1, -R25.reuse ;  /* 0x000000011616a824 */ /* 0x100fe200078e0a19 */
[----:B------:R-:W-:Y:S02]  /*7d50*/  IABS R16, R9 ;  /* 0x0000000900107213 */ /* 0x000fe40000000000 */
[C---:B------:R-:W-:Y:S01]  /*7d60*/  ISETP.GT.U32.AND P2, PT, R25.reuse, R12, PT ;  /* 0x0000000c1900720c */ /* 0x040fe20003f44070 */
[----:B------:R-:W-:Y:S01]  /*7d70*/  @!P6 IMAD.IADD R0, R0, 0x1, -R25 ;  /* 0x000000010000e824 */ /* 0x000fe200078e0a19 */
[----:B------:R-:W-:Y:S01]  /*7d80*/  ISETP.GT.U32.AND P6, PT, R25, R15, PT ;  /* 0x0000000f1900720c */ /* 0x000fe20003fc4070 */
[----:B------:R-:W-:-:S04]  /*7d90*/  IMAD.HI.U32 R14, R3, R7, RZ ;  /* 0x00000007030e7227 */ /* 0x000fc800078e00ff */
[----:B------:R-:W-:Y:S01]  /*7da0*/  IMAD.HI.U32 R2, R3, R16, RZ ;  /* 0x0000001003027227 */ /* 0x000fe200078e00ff */
[----:B------:R-:W-:-:S03]  /*7db0*/  IADD3 R10, R4, 0x73, RZ ;  /* 0x00000073040a7810 */ /* 0x000fc60007ffe0ff */
[----:B------:R-:W-:Y:S02]  /*7dc0*/  IMAD.MOV R8, RZ, RZ, -R14 ;  /* 0x000000ffff087224 */ /* 0x000fe400078e0a0e */
[----:B------:R-:W-:Y:S02]  /*7dd0*/  IMAD.MOV R2, RZ, RZ, -R2 ;  /* 0x000000ffff027224 */ /* 0x000fe400078e0a02 */
[----:B------:R-:W-:Y:S01]  /*7de0*/  @!P4 IMAD.IADD R21, R21, 0x1, -R25 ;  /* 0x000000011515c824 */ /* 0x000fe200078e0a19 */
[----:B------:R0:W-:Y:S01]  /*7df0*/  STL [R1+0x1d0], R5 ;  /* 0x0001d00501007387 */ /* 0x0001e20000100800 */
[C---:B------:R-:W-:Y:S01]  /*7e00*/  IMAD R7, R25.reuse, R8, R7 ;  /* 0x0000000819077224 */ /* 0x040fe200078e0207 */
[----:B------:R-:W-:Y:S01]  /*7e10*/  IABS R8, R10 ;  /* 0x0000000a00087213 */ /* 0x000fe20000000000 */
[C---:B------:R-:W-:Y:S01]  /*7e20*/  IMAD R16, R25.reuse, R2, R16 ;  /* 0x0000000219107224 */ /* 0x040fe200078e0210 */
[----:B------:R-:W-:Y:S01]  /*7e30*/  IADD3 R2, R4, 0x72, RZ ;  /* 0x0000007204027810 */ /* 0x000fe20007ffe0ff */
[----:B------:R-:W-:Y:S01]  /*7e40*/  @!P2 IMAD.IADD R12, R12, 0x1, -R25 ;  /* 0x000000010c0ca824 */ /* 0x000fe200078e0a19 */
[----:B------:R-:W-:Y:S01]  /*7e50*/  ISETP.GT.U32.AND P2, PT, R25, R0, PT ;  /* 0x000000001900720c */ /* 0x000fe20003f44070 */
[----:B0-----:R-:W-:Y:S01]  /*7e60*/  IMAD.MOV.U32 R5, RZ, RZ, R21 ;  /* 0x000000ffff057224 */ /* 0x001fe200078e0015 */
[----:B------:R-:W-:Y:S01]  /*7e70*/  IABS R18, R2 ;  /* 0x0000000200127213 */ /* 0x000fe20000000000 */
[----:B------:R-:W-:-:S02]  /*7e80*/  @!P6 IMAD.IADD R15, R15, 0x1, -R25 ;  /* 0x000000010f0fe824 */ /* 0x000fc400078e0a19 */
[----:B------:R-:W-:Y:S01]  /*7e90*/  @!P3 IMAD.MOV R5, RZ, RZ, -R5 ;  /* 0x000000ffff05b224 */ /* 0x000fe200078e0a05 */
[----:B------:R-:W-:Y:S01]  /*7ea0*/  ISETP.GT.U32.AND P3, PT, R25, R12, PT ;  /* 0x0000000c1900720c */ /* 0x000fe20003f64070 */
[----:B------:R-:W-:Y:S01]  /*7eb0*/  IMAD.HI.U32 R23, R3, R8, RZ ;  /* 0x0000000803177227 */ /* 0x000fe200078e00ff */
[----:B------:R-:W-:Y:S02]  /*7ec0*/  ISETP.GT.U32.AND P6, PT, R25, R15, PT ;  /* 0x0000000f1900720c */ /* 0x000fe40003fc4070 */
[----:B------:R0:W-:Y:S01]  /*7ed0*/  STL [R1+0x1c0], R5 ;  /* 0x0001c00501007387 */ /* 0x0001e20000100800 */
[----:B------:R-:W-:-:S04]  /*7ee0*/  IMAD.HI.U32 R21, R3, R18, RZ ;  /* 0x0000001203157227 */ /* 0x000fc800078e00ff */
[----:B------:R-:W-:Y:S02]  /*7ef0*/  IMAD.MOV R23, RZ, RZ, -R23 ;  /* 0x000000ffff177224 */ /* 0x000fe400078e0a17 */
[----:B0-----:R-:W-:Y:S02]  /*7f00*/  IMAD.MOV.U32 R5, RZ, RZ, R22 ;  /* 0x000000ffff057224 */ /* 0x001fe400078e0016 */
[----:B------:R-:W-:Y:S02]  /*7f10*/  IMAD.MOV R21, RZ, RZ, -R21 ;  /* 0x000000ffff157224 */ /* 0x000fe400078e0a15 */
[----:B------:R-:W-:Y:S01]  /*7f20*/  @!P0 IMAD.MOV R5, RZ, RZ, -R5 ;  /* 0x000000ffff058224 */ /* 0x000fe200078e0a05 */
[C---:B------:R-:W-:Y:S01]  /*7f30*/  ISETP.GT.U32.AND P0, PT, R25.reuse, R7, PT ;  /* 0x000000071900720c */ /* 0x040fe20003f04070 */
[C---:B------:R-:W-:Y:S02]  /*7f40*/  IMAD R8, R25.reuse, R23, R8 ;  /* 0x0000001719087224 */ /* 0x040fe400078e0208 */
[----:B------:R-:W-:Y:S01]  /*7f50*/  @!P2 IMAD.IADD R0, R0, 0x1, -R25 ;  /* 0x000000010000a824 */ /* 0x000fe200078e0a19 */
[C---:B------:R-:W-:Y:S01]  /*7f60*/  ISETP.GT.U32.AND P2, PT, R25.reuse, R16, PT ;  /* 0x000000101900720c */ /* 0x040fe20003f44070 */
[----:B------:R-:W-:-:S02]  /*7f70*/  IMAD R18, R25, R21, R18 ;  /* 0x0000001519127224 */ /* 0x000fc400078e0212 */
[--C-:B------:R-:W-:Y:S01]  /*7f80*/  @!P3 IMAD.IADD R12, R12, 0x1, -R25.reuse ;  /* 0x000000010c0cb824 */ /* 0x100fe200078e0a19 */
[----:B------:R-:W-:Y:S01]  /*7f90*/  ISETP.GT.U32.AND P3, PT, R25, R8, PT ;  /* 0x000000081900720c */ /* 0x000fe20003f64070 */
[--C-:B------:R-:W-:Y:S01]  /*7fa0*/  @!P6 IMAD.IADD R15, R15, 0x1, -R25.reuse ;  /* 0x000000010f0fe824 */ /* 0x100fe200078e0a19 */
[----:B------:R-:W-:Y:S02]  /*7fb0*/  ISETP.GT.U32.AND P6, PT, R25, R18, PT ;  /* 0x000000121900720c */ /* 0x000fe40003fc4070 */
[----:B------:R-:W-:Y:S01]  /*7fc0*/  IADD3 R14, R4, 0x70, RZ ;  /* 0x00000070040e7810 */ /* 0x000fe20007ffe0ff */
[--C-:B------:R-:W-:Y:S02]  /*7fd0*/  @!P0 IMAD.IADD R7, R7, 0x1, -R25.reuse ;  /* 0x0000000107078824 */ /* 0x100fe400078e0a19 */
[----:B------:R-:W-:Y:S01]  /*7fe0*/  IMAD.MOV.U32 R6, RZ, RZ, R0 ;  /* 0x000000ffff067224 */ /* 0x000fe200078e0000 */
[----:B------:R-:W-:Y:S01]  /*7ff0*/  IABS R13, R14 ;  /* 0x0000000e000d7213 */ /* 0x000fe20000000000 */
[--C-:B------:R-:W-:Y:S01]  /*8000*/  @!P2 IMAD.IADD R16, R16, 0x1, -R25.reuse ;  /* 0x000000011010a824 */ /* 0x100fe200078e0a19 */
[----:B------:R0:W-:Y:S03]  /*8010*/  STL [R1+0x1ac], R5 ;  /* 0x0001ac0501007387 */ /* 0x0001e60000100800 */
[--C-:B------:R-:W-:Y:S01]  /*8020*/  @!P3 IMAD.IADD R8, R8, 0x1, -R25.reuse ;  /* 0x000000010808b824 */ /* 0x100fe200078e0a19 */
[----:B------:R-:W-:Y:S01]  /*8030*/  ISETP.GT.U32.AND P3, PT, R25, R7, PT ;  /* 0x000000071900720c */ /* 0x000fe20003f64070 */
[----:B------:R-:W-:Y:S01]  /*8040*/  @!P5 IMAD.MOV R6, RZ, RZ, -R6 ;  /* 0x000000ffff06d224 */ /* 0x000fe200078e0a06 */
[----:B------:R-:W-:Y:S01]  /*8050*/  ISETP.GE.AND P4, PT, R11, RZ, PT ;  /* 0x000000ff0b00720c */ /* 0x000fe20003f86270 */
[----:B------:R-:W-:Y:S01]  /*8060*/  @!P6 IMAD.IADD R18, R18, 0x1, -R25 ;  /* 0x000000011212e824 */ /* 0x000fe200078e0a19 */
[----:B------:R-:W-:Y:S01]  /*8070*/  IADD3 R11, R4, 0x71, RZ ;  /* 0x00000071040b7810 */ /* 0x000fe20007ffe0ff */
[----:B0-----:R-:W-:Y:S01]  /*8080*/  IMAD.MOV.U32 R5, RZ, RZ, R12 ;  /* 0x000000ffff057224 */ /* 0x001fe200078e000c */
[----:B------:R-:W-:Y:S01]  /*8090*/  ISETP.GT.U32.AND P5, PT, R25, R16, PT ;  /* 0x000000101900720c */ /* 0x000fe20003fa4070 */
[----:B------:R-:W-:Y:S01]  /*80a0*/  IMAD.HI.U32 R23, R3, R13, RZ ;  /* 0x0000000d03177227 */ /* 0x000fe200078e00ff */
[----:B------:R-:W-:-:S02]  /*80b0*/  ISETP.GE.AND P0, PT, R17, RZ, PT ;  /* 0x000000ff1100720c */ /* 0x000fc40003f06270 */
[----:B------:R-:W-:Y:S01]  /*80c0*/  IADD3 R17, R4, 0x6f, RZ ;  /* 0x0000006f04117810 */ /* 0x000fe20007ffe0ff */
[----:B------:R-:W-:Y:S01]  /*80d0*/  @!P1 IMAD.MOV R5, RZ, RZ, -R5 ;  /* 0x000000ffff059224 */ /* 0x000fe200078e0a05 */
[----:B------:R-:W-:Y:S01]  /*80e0*/  IABS R20, R11 ;  /* 0x0000000b00147213 */ /* 0x000fe20000000000 */
[----:B------:R-:W-:Y:S01]  /*80f0*/  IMAD.MOV R23, RZ, RZ, -R23 ;  /* 0x000000ffff177224 */ /* 0x000fe200078e0a17 */
[C---:B------:R-:W-:Y:S01]  /*8100*/  ISETP.GT.U32.AND P6, PT, R25.reuse, R8, PT ;  /* 0x000000081900720c */ /* 0x040fe20003fc4070 */
[----:B------:R-:W-:Y:S01]  /*8110*/  STL [R1+0x1a8], R6 ;  /* 0x0001a80601007387 */ /* 0x000fe20000100800 */
[----:B------:R-:W-:Y:S02]  /*8120*/  ISETP.GT.U32.AND P1, PT, R25, R18, PT ;  /* 0x000000121900720c */ /* 0x000fe40003f24070 */
[----:B------:R-:W-:Y:S01]  /*8130*/  IABS R12, R17 ;  /* 0x00000011000c7213 */ /* 0x000fe20000000000 */
[----:B------:R0:W-:Y:S01]  /*8140*/  STL [R1+0x1a4], R5 ;  /* 0x0001a40501007387 */ /* 0x0001e20000100800 */
[----:B------:R-:W-:Y:S01]  /*8150*/  IMAD.HI.U32 R22, R3, R20, RZ ;  /* 0x0000001403167227 */ /* 0x000fe200078e00ff */
[----:B------:R-:W-:-:S03]  /*8160*/  ISETP.GE.AND P2, PT, R9, RZ, PT ;  /* 0x000000ff0900720c */ /* 0x000fc60003f46270 */
[----:B------:R-:W-:Y:S01]  /*8170*/  IMAD R13, R25, R23, R13 ;  /* 0x00000017190d7224 */ /* 0x000fe200078e020d */
[----:B------:R-:W-:Y:S01]  /*8180*/  IADD3 R9, R4, 0x6e, RZ ;  /* 0x0000006e04097810 */ /* 0x000fe20007ffe0ff */
[----:B------:R-:W-:Y:S02]  /*8190*/  @!P3 IMAD.IADD R7, R7, 0x1, -R25 ;  /* 0x000000010707b824 */ /* 0x000fe400078e0a19 */
[----:B0-----:R-:W-:Y:S01]  /*81a0*/  IMAD.MOV.U32 R5, RZ, RZ, R15 ;  /* 0x000000ffff057224 */ /* 0x001fe200078e000f */
[----:B------:R-:W-:Y:S01]  /*81b0*/  ISETP.GE.AND P3, PT, R10, RZ, PT ;  /* 0x000000ff0a00720c */ /* 0x000fe20003f66270 */
[----:B------:R-:W-:Y:S02]  /*81c0*/  IMAD.MOV.U32 R10, RZ, RZ, R12 ;  /* 0x000000ffff0a7224 */ /* 0x000fe400078e000c */
[----:B------:R-:W-:Y:S02]  /*81d0*/  @!P4 IMAD.MOV R5, RZ, RZ, -R5 ;  /* 0x000000ffff05c224 */ /* 0x000fe400078e0a05 */
[----:B------:R-:W-:-:S02]  /*81e0*/  IMAD.MOV R22, RZ, RZ, -R22 ;  /* 0x000000ffff167224 */ /* 0x000fc400078e0a16 */
[----:B------:R-:W-:Y:S01]  /*81f0*/  @!P5 IMAD.IADD R16, R16, 0x1, -R25 ;  /* 0x000000011010d824 */ /* 0x000fe200078e0a19 */
[----:B------:R-:W-:Y:S01]  /*8200*/  ISETP.GT.U32.AND P5, PT, R25, R13, PT ;  /* 0x0000000d1900720c */ /* 0x000fe20003fa4070 */
[----:B------:R-:W-:Y:S01]  /*8210*/  IMAD.MOV.U32 R6, RZ, RZ, R7 ;  /* 0x000000ffff067224 */ /* 0x000fe200078e0007 */
[----:B------:R-:W-:Y:S01]  /*8220*/  IABS R0, R9 ;  /* 0x0000000900007213 */ /* 0x000fe20000000000 */
[----:B------:R-:W-:Y:S01]  /*8230*/  IMAD.HI.U32 R12, R3, R10, RZ ;  /* 0x0000000a030c7227 */ /* 0x000fe200078e00ff */
[----:B------:R0:W-:Y:S03]  /*8240*/  STL [R1+0x1a0], R5 ;  /* 0x0001a00501007387 */ /* 0x0001e60000100800 */
[----:B------:R-:W-:Y:S02]  /*8250*/  IMAD R20, R25, R22, R20 ;  /* 0x0000001619147224 */ /* 0x000fe400078e0214 */
[--C-:B------:R-:W-:Y:S01]  /*8260*/  @!P6 IMAD.IADD R8, R8, 0x1, -R25.reuse ;  /* 0x000000010808e824 */ /* 0x100fe200078e0a19 */
[----:B------:R-:W-:Y:S01]  /*8270*/  ISETP.GE.AND P6, PT, R2, RZ, PT ;  /* 0x000000ff0200720c */ /* 0x000fe20003fc6270 */
[----:B------:R-:W-:Y:S01]  /*8280*/  @!P1 IMAD.IADD R18, R18, 0x1, -R25 ;  /* 0x0000000112129824 */ /* 0x000fe200078e0a19 */
[----:B------:R-:W-:Y:S01]  /*8290*/  ISETP.GE.AND P1, PT, R11, RZ, PT ;  /* 0x000000ff0b00720c */ /* 0x000fe20003f26270 */
[----:B------:R-:W-:-:S02]  /*82a0*/  @!P0 IMAD.MOV R6, RZ, RZ, -R6 ;  /* 0x000000ffff068224 */ /* 0x000fc400078e0a06 */
[----:B0-----:R-:W-:Y:S02]  /*82b0*/  IMAD.MOV.U32 R5, RZ, RZ, R16 ;  /* 0x000000ffff057224 */ /* 0x001fe400078e0010 */
[----:B------:R-:W-:Y:S01]  /*82c0*/  IMAD.HI.U32 R2, R3, R0, RZ ;  /* 0x0000000003027227 */ /* 0x000fe200078e00ff */
[----:B------:R-:W-:-:S03]  /*82d0*/  ISETP.GT.U32.AND P4, PT, R25, R20, PT ;  /* 0x000000141900720c */ /* 0x000fc60003f84070 */
[----:B------:R-:W-:Y:S01]  /*82e0*/  IMAD.MOV R11, RZ, RZ, -R12 ;  /* 0x000000ffff0b7224 */ /* 0x000fe200078e0a0c */
[----:B------:R0:W-:Y:S01]  /*82f0*/  STL [R1+0x198], R6 ;  /* 0x0001980601007387 */ /* 0x0001e20000100800 */
[----:B------:R-:W-:Y:S02]  /*8300*/  @!P2 IMAD.MOV R5, RZ, RZ, -R5 ;  /* 0x000000ffff05a224 */ /* 0x000fe400078e0a05 */
[----:B------:R-:W-:Y:S02]  /*8310*/  IMAD.MOV R2, RZ, RZ, -R2 ;  /* 0x000000ffff027224 */ /* 0x000fe400078e0a02 */
[----:B------:R-:W-:Y:S01]  /*8320*/  IMAD R10, R25, R11, R10 ;  /* 0x0000000b190a7224 */ /* 0x000fe200078e020a */
[----:B------:R1:W-:Y:S01]  /*8330*/  STL [R1+0x194], R5 ;  /* 0x0001940501007387 */ /* 0x0003e20000100800 */
[----:B------:R-:W-:Y:S02]  /*8340*/  @!P5 IMAD.IADD R13, R13, 0x1, -R25 ;  /* 0x000000010d0dd824 */ /* 0x000fe400078e0a19 */
[----:B0-----:R-:W-:-:S02]  /*8350*/  IMAD.MOV.U32 R6, RZ, RZ, R8 ;  /* 0x000000ffff067224 */ /* 0x001fc400078e0008 */
[C---:B------:R-:W-:Y:S02]  /*8360*/  IMAD R2, R25.reuse, R2, R0 ;  /* 0x0000000219027224 */ /* 0x040fe400078e0200 */
[----:B------:R-:W-:Y:S01]  /*8370*/  @!P3 IMAD.MOV R6, RZ, RZ, -R6 ;  /* 0x000000ffff06b224 */ /* 0x000fe200078e0a06 */
[C---:B------:R-:W-:Y:S01]  /*8380*/  ISETP.GT.U32.AND P3, PT, R25.reuse, R10, PT ;  /* 0x0000000a1900720c */ /* 0x040fe20003f64070 */
[----:B-1----:R-:W-:Y:S01]  /*8390*/  IMAD.MOV.U32 R5, RZ, RZ, R18 ;  /* 0x000000ffff057224 */ /* 0x002fe200078e0012 */
[----:B------:R-:W-:-:S03]  /*83a0*/  ISETP.GT.U32.AND P5, PT, R25, R13, PT ;  /* 0x0000000d1900720c */ /* 0x000fc60003fa4070 */
[----:B------:R-:W-:Y:S01]  /*83b0*/  @!P6 IMAD.MOV R5, RZ, RZ, -R5 ;  /* 0x000000ffff05e224 */ /* 0x000fe200078e0a05 */
[C---:B------:R-:W-:Y:S01]  /*83c0*/  ISETP.GT.U32.AND P6, PT, R25.reuse, R2, PT ;  /* 0x000000021900720c */ /* 0x040fe20003fc4070 */
[--C-:B------:R-:W-:Y:S01]  /*83d0*/  @!P4 IMAD.IADD R20, R20, 0x1, -R25.reuse ;  /* 0x000000011414c824 */ /* 0x100fe200078e0a19 */
[C---:B------:R-:W-:Y:S02]  /*83e0*/  IADD3 R0, R4.reuse, 0x6c, RZ ;  /* 0x0000006c04007810 */ /* 0x040fe40007ffe0ff */
[----:B------:R-:W-:Y:S02]  /*83f0*/  IADD3 R7, R4, 0x6d, RZ ;  /* 0x0000006d04077810 */ /* 0x000fe40007ffe0ff */
[----:B------:R-:W-:Y:S01]  /*8400*/  ISETP.GT.U32.AND P0, PT, R25, R20, PT ;  /* 0x000000141900720c */ /* 0x000fe20003f04070 */
[----:B------:R-:W-:Y:S01]  /*8410*/  @!P3 IMAD.IADD R10, R10, 0x1, -R25 ;  /* 0x000000010a0ab824 */ /* 0x000fe200078e0a19 */
[----:B------:R-:W-:Y:S02]  /*8420*/  ISETP.GE.AND P4, PT, R14, RZ, PT ;  /* 0x000000ff0e00720c */ /* 0x000fe40003f86270 */
[----:B------:R-:W-:-:S02]  /*8430*/  IABS R8, R0 ;  /* 0x0000000000087213 */ /* 0x000fc40000000000 */
[----:B------:R-:W-:Y:S01]  /*8440*/  IABS R14, R7 ;  /* 0x00000007000e7213 */ /* 0x000fe20000000000 */
[--C-:B------:R-:W-:Y:S01]  /*8450*/  @!P5 IMAD.IADD R13, R13, 0x1, -R25.reuse ;  /* 0x000000010d0dd824 */ /* 0x100fe200078e0a19 */
[----:B------:R-:W-:Y:S01]  /*8460*/  ISETP.GE.AND P5, PT, R7, RZ, PT ;  /* 0x000000ff0700720c */ /* 0x000fe20003fa6270 */
[----:B------:R-:W-:Y:S01]  /*8470*/  @!P6 IMAD.IADD R2, R2, 0x1, -R25 ;  /* 0x000000010202e824 */ /* 0x000fe200078e0a19 */
[----:B------:R-:W-:Y:S01]  /*8480*/  ISETP.GT.U32.AND P6, PT, R25, R10, PT ;  /* 0x0000000a1900720c */ /* 0x000fe20003fc4070 */
[----:B------:R-:W-:Y:S02]  /*8490*/  IMAD.MOV.U32 R7, RZ, RZ, R8 ;  /* 0x000000ffff077224 */ /* 0x000fe400078e0008 */
[----:B------:R-:W-:Y:S01]  /*84a0*/  IMAD.HI.U32 R8, R3, R14, RZ ;  /* 0x0000000e03087227 */ /* 0x000fe200078e00ff */
[----:B------:R-:W-:Y:S03]  /*84b0*/  STL [R1+0x190], R6 ;  /* 0x0001900601007387 */ /* 0x000fe60000100800 */
[----:B------:R-:W-:-:S02]  /*84c0*/  IMAD.MOV R8, RZ, RZ, -R8 ;  /* 0x000000ffff087224 */ /* 0x000fc400078e0a08 */
[----:B------:R-:W-:Y:S01]  /*84d0*/  @!P0 IMAD.IADD R20, R20, 0x1, -R25 ;  /* 0x0000000114148824 */ /* 0x000fe200078e0a19 */
[----:B------:R0:W-:Y:S01]  /*84e0*/  STL [R1+0x174], R5 ;  /* 0x0001740501007387 */ /* 0x0001e20000100800 */
[----:B------:R-:W-:Y:S01]  /*84f0*/  IMAD R14, R25, R8, R14 ;  /* 0x00000008190e7224 */ /* 0x000fe200078e020e */
[----:B------:R-:W-:Y:S02]  /*8500*/  ISETP.GE.AND P2, PT, R17, RZ, PT ;  /* 0x000000ff1100720c */ /* 0x000fe40003f46270 */
[----:B------:R-:W-:Y:S01]  /*8510*/  ISETP.GE.AND P3, PT, R0, RZ, PT ;  /* 0x000000ff0000720c */ /* 0x000fe20003f66270 */
[----:B------:R-:W-:-:S04]  /*8520*/  IMAD.HI.U32 R0, R3, R7, RZ ;  /* 0x0000000703007227 */ /* 0x000fc800078e00ff */
[----:B0-----:R-:W-:Y:S02]  /*8530*/  IMAD.MOV.U32 R5, RZ, RZ, R20 ;  /* 0x000000ffff057224 */ /* 0x001fe400078e0014 */
[----:B------:R-:W-:Y:S01]  /*8540*/  @!P6 IMAD.IADD R10, R10, 0x1, -R25 ;  /* 0x000000010a0ae824 */ /* 0x000fe200078e0a19 */
[C---:B------:R-:W-:Y:S01]  /*8550*/  ISETP.GT.U32.AND P6, PT, R25.reuse, R14, PT ;  /* 0x0000000e1900720c */ /* 0x040fe20003fc4070 */
[----:B------:R-:W-:Y:S01]  /*8560*/  @!P1 IMAD.MOV R5, RZ, RZ, -R5 ;  /* 0x000000ffff059224 */ /* 0x000fe200078e0a05 */
[C---:B------:R-:W-:Y:S01]  /*8570*/  ISETP.GT.U32.AND P1, PT, R25.reuse, R2, PT ;  /* 0x000000021900720c */ /* 0x040fe20003f24070 */
[----:B------:R-:W-:Y:S02]  /*8580*/  IMAD.MOV R0, RZ, RZ, -R0 ;  /* 0x000000ffff007224 */ /* 0x000fe400078e0a00 */
[----:B------:R-:W-:Y:S02]  /*8590*/  IMAD.MOV.U32 R6, RZ, RZ, R10 ;  /* 0x000000ffff067224 */ /* 0x000fe400078e000a */
[----:B------:R-:W-:Y:S01]  /*85a0*/  IMAD R7, R25, R0, R7 ;  /* 0x0000000019077224 */ /* 0x000fe200078e0207 */
[----:B------:R0:W-:Y:S01]  /*85b0*/  STL [R1+0x178], R5 ;  /* 0x0001780501007387 */ /* 0x0001e20000100800 */
[----:B------:R-:W-:Y:S01]  /*85c0*/  ISETP.GE.AND P0, PT, R9, RZ, PT ;  /* 0x000000ff0900720c */ /* 0x000fe20003f06270 */
[----:B------:R-:W-:-:S02]  /*85d0*/  @!P2 IMAD.MOV R6, RZ, RZ, -R6 ;  /* 0x000000ffff06a224 */ /* 0x000fc400078e0a06 */
[----:B------:R-:W-:Y:S01]  /*85e0*/  ISETP.GT.U32.AND P2, PT, R25, R7, PT ;  /* 0x000000071900720c */ /* 0x000fe20003f44070 */
[----:B------:R-:W-:Y:S02]  /*85f0*/  @!P6 IMAD.IADD R14, R14, 0x1, -R25 ;  /* 0x000000010e0ee824 */ /* 0x000fe400078e0a19 */
[----:B0-----:R-:W-:Y:S01]  /*8600*/  IMAD.MOV.U32 R5, RZ, RZ, R13 ;  /* 0x000000ffff057224 */ /* 0x001fe200078e000d */
[----:B------:R-:W-:Y:S01]  /*8610*/  IADD3 R13, R4, 0x6b, RZ ;  /* 0x0000006b040d7810 */ /* 0x000fe20007ffe0ff */
[----:B------:R-:W-:Y:S02]  /*8620*/  @!P1 IMAD.IADD R2, R2, 0x1, -R25 ;  /* 0x0000000102029824 */ /* 0x000fe400078e0a19 */
[----:B------:R-:W-:Y:S01]  /*8630*/  @!P4 IMAD.MOV R5, RZ, RZ, -R5 ;  /* 0x000000ffff05c224 */ /* 0x000fe200078e0a05 */
[----:B------:R-:W-:Y:S02]  /*8640*/  ISETP.GE.AND P4, PT, R13, RZ, PT ;  /* 0x000000ff0d00720c */ /* 0x000fe40003f86270 */
[----:B------:R-:W-:-:S02]  /*8650*/  IABS R13, R13 ;  /* 0x0000000d000d7213 */ /* 0x000fc40000000000 */
[----:B------:R0:W-:Y:S01]  /*8660*/  STL [R1+0x17c], R5 ;  /* 0x00017c0501007387 */ /* 0x0001e20000100800 */
[----:B------:R-:W-:Y:S02]  /*8670*/  ISETP.GT.U32.AND P6, PT, R25, R14, PT ;  /* 0x0000000e1900720c */ /* 0x000fe40003fc4070 */
[C---:B------:R-:W-:Y:S01]  /*8680*/  IADD3 R9, R4.reuse, 0x6a, RZ ;  /* 0x0000006a04097810 */ /* 0x040fe20007ffe0ff */
[----:B------:R-:W-:Y:S01]  /*8690*/  IMAD.HI.U32 R8, R3, R13, RZ ;  /* 0x0000000d03087227 */ /* 0x000fe200078e00ff */
[----:B------:R-:W-:-:S03]  /*86a0*/  IADD3 R12, R4, 0x69, RZ ;  /* 0x00000069040c7810 */ /* 0x000fc60007ffe0ff */
[----:B0-----:R-:W-:Y:S01]  /*86b0*/  IMAD.MOV.U32 R5, RZ, RZ, R2 ;  /* 0x000000ffff057224 */ /* 0x001fe200078e0002 */
[----:B------:R-:W-:Y:S01]  /*86c0*/  ISETP.GE.AND P1, PT, R9, RZ, PT ;  /* 0x000000ff0900720c */ /* 0x000fe20003f26270 */
[----:B------:R-:W-:Y:S02]  /*86d0*/  IMAD.MOV R8, RZ, RZ, -R8 ;  /* 0x000000ffff087224 */ /* 0x000fe400078e0a08 */
[----:B------:R-:W-:Y:S01]  /*86e0*/  @!P0 IMAD.MOV R5, RZ, RZ, -R5 ;  /* 0x000000ffff058224 */ /* 0x000fe200078e0a05 */
[----:B------:R-:W-:Y:S01]  /*86f0*/  ISETP.GE.AND P0, PT, R12, RZ, PT ;  /* 0x000000ff0c00720c */ /* 0x000fe20003f06270 */
[----:B------:R-:W-:Y:S01]  /*8700*/  @!P2 IMAD.IADD R7, R7, 0x1, -R25 ;  /* 0x000000010707a824 */ /* 0x000fe200078e0a19 */
[----:B------:R-:W-:Y:S02]  /*8710*/  IABS R9, R9 ;  /* 0x0000000900097213 */ /* 0x000fe40000000000 */
[----:B------:R-:W-:Y:S02]  /*8720*/  IADD3 R0, R4, 0x68, RZ ;  /* 0x0000006804007810 */ /* 0x000fe40007ffe0ff */
[----:B------:R-:W-:Y:S01]  /*8730*/  IABS R12, R12 ;  /* 0x0000000c000c7213 */ /* 0x000fe20000000000 */
[C---:B------:R-:W-:Y:S01]  /*8740*/  IMAD R13, R25.reuse, R8, R13 ;  /* 0x00000008190d7224 */ /* 0x040fe200078e020d */
[----:B------:R-:W-:Y:S01]  /*8750*/  IABS R11, R0 ;  /* 0x00000000000b7213 */ /* 0x000fe20000000000 */
[----:B------:R-:W-:Y:S01]  /*8760*/  IMAD.MOV.U32 R10, RZ, RZ, R9 ;  /* 0x000000ffff0a7224 */ /* 0x000fe200078e0009 */
[----:B------:R-:W-:Y:S01]  /*8770*/  ISETP.GT.U32.AND P2, PT, R25, R7, PT ;  /* 0x000000071900720c */ /* 0x000fe20003f44070 */
[----:B------:R-:W-:-:S04]  /*8780*/  IMAD.HI.U32 R8, R3, R12, RZ ;  /* 0x0000000c03087227 */ /* 0x000fc800078e00ff */
[----:B------:R-:W-:Y:S01]  /*8790*/  @!P6 IMAD.IADD R14, R14, 0x1, -R25 ;  /* 0x000000010e0ee824 */ /* 0x000fe200078e0a19 */
[----:B------:R-:W-:Y:S01]  /*87a0*/  ISETP.GT.U32.AND P6, PT, R25, R13, PT ;  /* 0x0000000d1900720c */ /* 0x000fe20003fc4070 */
[----:B------:R-:W-:-:S04]  /*87b0*/  IMAD.HI.U32 R2, R3, R10, RZ ;  /* 0x0000000a03027227 */ /* 0x000fc800078e00ff */
[----:B------:R-:W-:-:S04]  /*87c0*/  IMAD.HI.U32 R9, R3, R11, RZ ;  /* 0x0000000b03097227 */ /* 0x000fc800078e00ff */
[----:B------:R-:W-:Y:S02]  /*87d0*/  IMAD.MOV R8, RZ, RZ, -R8 ;  /* 0x000000ffff087224 */ /* 0x000fe400078e0a08 */
[----:B------:R-:W-:Y:S02]  /*87e0*/  IMAD.MOV R2, RZ, RZ, -R2 ;  /* 0x000000ffff027224 */ /* 0x000fe400078e0a02 */
[----:B------:R-:W-:Y:S02]  /*87f0*/  IMAD.MOV R9, RZ, RZ, -R9 ;  /* 0x000000ffff097224 */ /* 0x000fe400078e0a09 */
[C---:B------:R-:W-:Y:S01]  /*8800*/  IMAD R12, R25.reuse, R8, R12 ;  /* 0x00000008190c7224 */ /* 0x040fe200078e020c */
[----:B------:R-:W-:Y:S01]  /*8810*/  STL [R1+0x180], R6 ;  /* 0x0001800601007387 */ /* 0x000fe20000100800 */
[C---:B------:R-:W-:Y:S02]  /*8820*/  IMAD R10, R25.reuse, R2, R10 ;  /* 0x00000002190a7224 */ /* 0x040fe400078e020a */
[----:B------:R-:W-:Y:S01]  /*8830*/  IMAD R11, R25, R9, R11 ;  /* 0x00000009190b7224 */ /* 0x000fe200078e020b */
[----:B------:R0:W-:Y:S01]  /*8840*/  STL [R1+0x18c], R5 ;  /* 0x00018c0501007387 */ /* 0x0001e20000100800 */
[--C-:B------:R-:W-:Y:S01]  /*8850*/  @!P2 IMAD.IADD R7, R7, 0x1, -R25.reuse ;  /* 0x000000010707a824 */ /* 0x100fe200078e0a19 */
[----:B------:R-:W-:Y:S01]  /*8860*/  ISETP.GT.U32.AND P2, PT, R25, R12, PT ;  /* 0x0000000c1900720c */ /* 0x000fe20003f44070 */
[----:B------:R-:W-:Y:S01]  /*8870*/  @!P6 IMAD.IADD R13, R13, 0x1, -R25 ;  /* 0x000000010d0de824 */ /* 0x000fe200078e0a19 */
[----:B------:R-:W-:Y:S01]  /*8880*/  ISETP.GT.U32.AND P6, PT, R25, R11, PT ;  /* 0x0000000b1900720c */ /* 0x000fe20003fc4070 */
[----:B0-----:R-:W-:-:S04]  /*8890*/  IMAD.MOV.U32 R5, RZ, RZ, R14 ;  /* 0x000000ffff057224 */ /* 0x001fc800078e000e */
[----:B------:R-:W-:Y:S01]  /*88a0*/  @!P5 IMAD.MOV R5, RZ, RZ, -R5 ;  /* 0x000000ffff05d224 */ /* 0x000fe200078e0a05 */
[----:B------:R-:W-:Y:S02]  /*88b0*/  ISETP.GT.U32.AND P5, PT, R25, R10, PT ;  /* 0x0000000a1900720c */ /* 0x000fe40003fa4070 */
[C---:B------:R-:W-:Y:S02]  /*88c0*/  IADD3 R20, R4.reuse, 0x67, RZ ;  /* 0x0000006704147810 */ /* 0x040fe40007ffe0ff */
[----:B------:R-:W-:Y:S01]  /*88d0*/  IADD3 R16, R4, 0x66, RZ ;  /* 0x0000006604107810 */ /* 0x000fe20007ffe0ff */
[--C-:B------:R-:W-:Y:S01]  /*88e0*/  @!P2 IMAD.IADD R12, R12, 0x1, -R25.reuse ;  /* 0x000000010c0ca824 */ /* 0x100fe200078e0a19 */
[----:B------:R-:W-:Y:S02]  /*88f0*/  IABS R2, R20 ;  /* 0x0000001400027213 */ /* 0x000fe40000000000 */
[----:B------:R-:W-:Y:S01]  /*8900*/  IABS R15, R16 ;  /* 0x00000010000f7213 */ /* 0x000fe20000000000 */
[----:B------:R0:W-:Y:S01]  /*8910*/  STL [R1+0x188], R5 ;  /* 0x0001880501007387 */ /* 0x0001e20000100800 */
[----:B------:R-:W-:Y:S01]  /*8920*/  @!P6 IMAD.IADD R11, R11, 0x1, -R25 ;  /* 0x000000010b0be824 */ /* 0x000fe200078e0a19 */
[----:B------:R-:W-:-:S02]  /*8930*/  ISETP.GT.U32.AND P6, PT, R25, R12, PT ;  /* 0x0000000c1900720c */ /* 0x000fc40003fc4070 */
        /* <DEDUP_REMOVED lines=9> */
[C---:B------:R-:W-:Y:S01]  /*89d0*/  IMAD R2, R25.reuse, R8, R2 ;  /* 0x0000000819027224 */ /* 0x040fe200078e0202 */
[C---:B------:R-:W-:Y:S01]  /*89e0*/  ISETP.GT.U32.AND P2, PT, R25.reuse, R10, PT ;  /* 0x0000000a1900720c */ /* 0x040fe20003f44070 */
[----:B------:R-:W-:Y:S02]  /*89f0*/  IMAD R15, R25, R7, R15 ;  /* 0x00000007190f7224 */ /* 0x000fe400078e020f */
[--C-:B------:R-:W-:Y:S01]  /*8a00*/  @!P5 IMAD.IADD R13, R13, 0x1, -R25.reuse ;  /* 0x000000010d0dd824 */ /* 0x100fe200078e0a19 */
[C---:B------:R-:W-:Y:S01]  /*8a10*/  ISETP.GT.U32.AND P5, PT, R25.reuse, R2, PT ;  /* 0x000000021900720c */ /* 0x040fe20003fa4070 */
[----:B------:R-:W-:Y:S01]  /*8a20*/  @!P6 IMAD.IADD R12, R12, 0x1, -R25 ;  /* 0x000000010c0ce824 */ /* 0x000fe200078e0a19 */
[----:B------:R-:W-:-:S02]  /*8a30*/  ISETP.GT.U32.AND P6, PT, R25, R15, PT ;  /* 0x0000000f1900720c */ /* 0x000fc40003fc4070 */
[C---:B------:R-:W-:Y:S02]  /*8a40*/  IADD3 R7, R4.reuse, 0x63, RZ ;  /* 0x0000006304077810 */ /* 0x040fe40007ffe0ff */
[----:B------:R-:W-:Y:S01]  /*8a50*/  IADD3 R9, R4, 0x65, RZ ;  /* 0x0000006504097810 */ /* 0x000fe20007ffe0ff */
[--C-:B------:R-:W-:Y:S01]  /*8a60*/  @!P3 IMAD.IADD R11, R11, 0x1, -R25.reuse ;  /* 0x000000010b0bb824 */ /* 0x100fe200078e0a19 */
[----:B------:R-:W-:Y:S01]  /*8a70*/  ISETP.GE.AND P3, PT, R20, RZ, PT ;  /* 0x000000ff1400720c */ /* 0x000fe20003f66270 */
[--C-:B------:R-:W-:Y:S01]  /*8a80*/  @!P2 IMAD.IADD R10, R10, 0x1, -R25.reuse ;  /* 0x000000010a0aa824 */ /* 0x100fe200078e0a19 */
[----:B------:R-:W-:Y:S01]  /*8a90*/  IABS R20, R7 ;  /* 0x0000000700147213 */ /* 0x000fe20000000000 */
[----:B------:R0:W-:Y:S01]  /*8aa0*/  STL [R1+0x184], R5 ;  /* 0x0001840501007387 */ /* 0x0001e20000100800 */
[----:B------:R-:W-:Y:S01]  /*8ab0*/  IABS R18, R9 ;  /* 0x0000000900127213 */ /* 0x000fe20000000000 */
[--C-:B------:R-:W-:Y:S01]  /*8ac0*/  @!P5 IMAD.IADD R2, R2, 0x1, -R25.reuse ;  /* 0x000000010202d824 */ /* 0x100fe200078e0a19 */
[----:B------:R-:W-:Y:S01]  /*8ad0*/  ISETP.GE.AND P5, PT, R16, RZ, PT ;  /* 0x000000ff1000720c */ /* 0x000fe20003fa6270 */
[----:B------:R-:W-:-:S02]  /*8ae0*/  @!P6 IMAD.IADD R15, R15, 0x1, -R25 ;  /* 0x000000010f0fe824 */ /* 0x000fc400078e0a19 */
[----:B------:R-:W-:Y:S02]  /*8af0*/  IMAD.MOV.U32 R16, RZ, RZ, R20 ;  /* 0x000000ffff107224 */ /* 0x000fe400078e0014 */
[----:B0-----:R-:W-:Y:S02]  /*8b00*/  IMAD.MOV.U32 R5, RZ, RZ, R10 ;  /* 0x000000ffff057224 */ /* 0x001fe400078e000a */
[----:B------:R-:W-:-:S04]  /*8b10*/  IMAD.HI.U32 R14, R3, R18, RZ ;  /* 0x00000012030e7227 */ /* 0x000fc800078e00ff */
[----:B------:R-:W-:Y:S01]  /*8b20*/  @!P1 IMAD.MOV R5, RZ, RZ, -R5 ;  /* 0x000000ffff059224 */ /* 0x000fe200078e0a05 */
[----:B------:R-:W-:Y:S01]  /*8b30*/  ISETP.GT.U32.AND P1, PT, R25, R15, PT ;  /* 0x0000000f1900720c */ /* 0x000fe20003f24070 */
[----:B------:R-:W-:Y:S02]  /*8b40*/  IMAD.MOV.U32 R6, RZ, RZ, R13 ;  /* 0x000000ffff067224 */ /* 0x000fe400078e000d */
[----:B------:R-:W-:-:S04]  /*8b50*/  IMAD.HI.U32 R13, R3, R16, RZ ;  /* 0x00000010030d7227 */ /* 0x000fc800078e00ff */
[----:B------:R-:W-:Y:S02]  /*8b60*/  IMAD.MOV R14, RZ, RZ, -R14 ;  /* 0x000000ffff0e7224 */ /* 0x000fe400078e0a0e */
[----:B------:R-:W-:Y:S02]  /*8b70*/  IMAD.MOV R10, RZ, RZ, -R13 ;  /* 0x000000ffff0a7224 */ /* 0x000fe400078e0a0d */
[C---:B------:R-:W-:Y:S02]  /*8b80*/  IMAD R18, R25.reuse, R14, R18 ;  /* 0x0000000e19127224 */ /* 0x040fe400078e0212 */
[----:B------:R-:W-:Y:S01]  /*8b90*/  @!P4 IMAD.MOV R6, RZ, RZ, -R6 ;  /* 0x000000ffff06c224 */ /* 0x000fe200078e0a06 */
[C---:B------:R-:W-:Y:S01]  /*8ba0*/  ISETP.GT.U32.AND P4, PT, R25.reuse, R2, PT ;  /* 0x000000021900720c */ /* 0x040fe20003f84070 */
[----:B------:R-:W-:Y:S01]  /*8bb0*/  IMAD R16, R25, R10, R16 ;  /* 0x0000000a19107224 */ /* 0x000fe200078e0210 */
[----:B------:R-:W-:Y:S01]  /*8bc0*/  IADD3 R8, R4, 0x64, RZ ;  /* 0x0000006404087810 */ /* 0x000fe20007ffe0ff */
[----:B------:R-:W-:Y:S01]  /*8bd0*/  @!P1 IMAD.IADD R15, R15, 0x1, -R25 ;  /* 0x000000010f0f9824 */ /* 0x000fe200078e0a19 */
[----:B------:R-:W-:-:S02]  /*8be0*/  ISETP.GE.AND P2, PT, R0, RZ, PT ;  /* 0x000000ff0000720c */ /* 0x000fc40003f46270 */
[C---:B------:R-:W-:Y:S02]  /*8bf0*/  ISETP.GT.U32.AND P6, PT, R25.reuse, R18, PT ;  /* 0x000000121900720c */ /* 0x040fe40003fc4070 */
[----:B------:R-:W-:Y:S02]  /*8c00*/  IABS R17, R8 ;  /* 0x0000000800117213 */ /* 0x000fe40000000000 */
[----:B------:R-:W-:Y:S01]  /*8c10*/  ISETP.GT.U32.AND P1, PT, R25, R16, PT ;  /* 0x000000101900720c */ /* 0x000fe20003f24070 */
[----:B------:R0:W-:Y:S02]  /*8c20*/  STL [R1+0x160], R6 ;  /* 0x0001600601007387 */ /* 0x0001e40000100800 */
[----:B------:R-:W-:Y:S02]  /*8c30*/  IMAD.HI.U32 R0, R3, R17, RZ ;  /* 0x0000001103007227 */ /* 0x000fe400078e00ff */
[----:B------:R1:W-:Y:S02]  /*8c40*/  STL [R1+0x164], R5 ;  /* 0x0001640501007387 */ /* 0x0003e40000100800 */
[----:B------:R-:W-:Y:S01]  /*8c50*/  @!P4 IMAD.IADD R2, R2, 0x1, -R25 ;  /* 0x000000010202c824 */ /* 0x000fe200078e0a19 */
[----:B------:R-:W-:Y:S01]  /*8c60*/  ISETP.GE.AND P4, PT, R8, RZ, PT ;  /* 0x000000ff0800720c */ /* 0x000fe20003f86270 */
[----:B------:R-:W-:-:S02]  /*8c70*/  IMAD.MOV R0, RZ, RZ, -R0 ;  /* 0x000000ffff007224 */ /* 0x000fc400078e0a00 */
[----:B0-----:R-:W-:Y:S01]  /*8c80*/  IMAD.MOV.U32 R6, RZ, RZ, R12 ;  /* 0x000000ffff067224 */ /* 0x001fe200078e000c */
[----:B------:R-:W-:Y:S01]  /*8c90*/  IADD3 R8, R4, 0x61, RZ ;  /* 0x0000006104087810 */ /* 0x000fe20007ffe0ff */
[----:B-1----:R-:W-:Y:S02]  /*8ca0*/  IMAD.MOV.U32 R5, RZ, RZ, R11 ;  /* 0x000000ffff057224 */ /* 0x002fe400078e000b */
[----:B------:R-:W-:Y:S02]  /*8cb0*/  @!P0 IMAD.MOV R6, RZ, RZ, -R6 ;  /* 0x000000ffff068224 */ /* 0x000fe400078e0a06 */
[----:B------:R-:W-:Y:S02]  /*8cc0*/  @!P2 IMAD.MOV R5, RZ, RZ, -R5 ;  /* 0x000000ffff05a224 */ /* 0x000fe400078e0a05 */
[----:B------:R-:W-:Y:S01]  /*8cd0*/  @!P6 IMAD.IADD R18, R18, 0x1, -R25 ;  /* 0x000000011212e824 */ /* 0x000fe200078e0a19 */
[----:B------:R-:W-:Y:S01]  /*8ce0*/  ISETP.GE.AND P6, PT, R7, RZ, PT ;  /* 0x000000ff0700720c */ /* 0x000fe20003fc6270 */
[----:B------:R-:W-:Y:S01]  /*8cf0*/  IMAD R17, R25, R0, R17 ;  /* 0x0000000019117224 */ /* 0x000fe200078e0211 */
[----:B------:R-:W-:Y:S01]  /*8d00*/  IABS R7, R8 ;  /* 0x0000000800077213 */ /* 0x000fe20000000000 */
[----:B------:R-:W-:Y:S01]  /*8d10*/  @!P1 IMAD.IADD R16, R16, 0x1, -R25 ;  /* 0x0000000110109824 */ /* 0x000fe200078e0a19 */
[----:B------:R-:W-:Y:S01]  /*8d20*/  IADD3 R0, R4, 0x62, RZ ;  /* 0x0000006204007810 */ /* 0x000fe20007ffe0ff */
[----:B------:R-:W-:Y:S01]  /*8d30*/  STL [R1+0x168], R6 ;  /* 0x0001680601007387 */ /* 0x000fe20000100800 */
[----:B------:R-:W-:Y:S01]  /*8d40*/  ISETP.GE.AND P0, PT, R9, RZ, PT ;  /* 0x000000ff0900720c */ /* 0x000fe20003f06270 */
[----:B------:R-:W-:Y:S01]  /*8d50*/  IMAD.HI.U32 R9, R3, R7, RZ ;  /* 0x0000000703097227 */ /* 0x000fe200078e00ff */
[C---:B------:R-:W-:Y:S01]  /*8d60*/  ISETP.GT.U32.AND P2, PT, R25.reuse, R17, PT ;  /* 0x000000111900720c */ /* 0x040fe20003f44070 */
[----:B------:R0:W-:Y:S01]  /*8d70*/  STL [R1+0x16c], R5 ;  /* 0x00016c0501007387 */ /* 0x0001e20000100800 */
[----:B------:R-:W-:-:S02]  /*8d80*/  ISETP.GT.U32.AND P1, PT, R25, R16, PT ;  /* 0x000000101900720c */ /* 0x000fc40003f24070 */
[----:B------:R-:W-:Y:S01]  /*8d90*/  IABS R13, R0 ;  /* 0x00000000000d7213 */ /* 0x000fe20000000000 */
[----:B------:R-:W-:Y:S02]  /*8da0*/  IMAD.MOV R9, RZ, RZ, -R9 ;  /* 0x000000ffff097224 */ /* 0x000fe400078e0a09 */
[----:B0-----:R-:W-:Y:S02]  /*8db0*/  IMAD.MOV.U32 R5, RZ, RZ, R2 ;  /* 0x000000ffff057224 */ /* 0x001fe400078e0002 */
[----:B------:R-:W-:-:S04]  /*8dc0*/  IMAD.HI.U32 R10, R3, R13, RZ ;  /* 0x0000000d030a7227 */ /* 0x000fc800078e00ff */
[----:B------:R-:W-:Y:S01]  /*8dd0*/  @!P3 IMAD.MOV R5, RZ, RZ, -R5 ;  /* 0x000000ffff05b224 */ /* 0x000fe200078e0a05 */
[C---:B------:R-:W-:Y:S01]  /*8de0*/  ISETP.GT.U32.AND P3, PT, R25.reuse, R18, PT ;  /* 0x000000121900720c */ /* 0x040fe20003f64070 */
[----:B------:R-:W-:Y:S02]  /*8df0*/  IMAD R7, R25, R9, R7 ;  /* 0x0000000919077224 */ /* 0x000fe400078e0207 */
[----:B------:R-:W-:Y:S02]  /*8e00*/  IMAD.MOV R10, RZ, RZ, -R10 ;  /* 0x000000ffff0a7224 */ /* 0x000fe400078e0a0a */
[--C-:B------:R-:W-:Y:S02]  /*8e10*/  @!P2 IMAD.IADD R17, R17, 0x1, -R25.reuse ;  /* 0x000000011111a824 */ /* 0x100fe400078e0a19 */
[----:B------:R-:W-:Y:S01]  /*8e20*/  @!P1 IMAD.IADD R16, R16, 0x1, -R25 ;  /* 0x0000000110109824 */ /* 0x000fe200078e0a19 */
[C---:B------:R-:W-:Y:S01]  /*8e30*/  ISETP.GT.U32.AND P1, PT, R25.reuse, R7, PT ;  /* 0x000000071900720c */ /* 0x040fe20003f24070 */
[C---:B------:R-:W-:Y:S01]  /*8e40*/  IMAD R13, R25.reuse, R10, R13 ;  /* 0x0000000a190d7224 */ /* 0x040fe200078e020d */
[----:B------:R-:W-:-:S03]  /*8e50*/  ISETP.GT.U32.AND P2, PT, R25, R17, PT ;  /* 0x000000111900720c */ /* 0x000fc60003f44070 */
[----:B------:R-:W-:Y:S01]  /*8e60*/  @!P3 IMAD.IADD R18, R18, 0x1, -R25 ;  /* 0x000000011212b824 */ /* 0x000fe200078e0a19 */
[----:B------:R-:W-:Y:S01]  /*8e70*/  ISETP.GT.U32.AND P3, PT, R25, R13, PT ;  /* 0x0000000d1900720c */ /* 0x000fe20003f64070 */
[----:B------:R-:W-:Y:S01]  /*8e80*/  IMAD.MOV.U32 R6, RZ, RZ, R15 ;  /* 0x000000ffff067224 */ /* 0x000fe200078e000f */
[C---:B------:R-:W-:Y:S01]  /*8e90*/  IADD3 R9, R4.reuse, 0x5e, RZ ;  /* 0x0000005e04097810 */ /* 0x040fe20007ffe0ff */
[----:B------:R0:W-:Y:S01]  /*8ea0*/  STL [R1+0x170], R5 ;  /* 0x0001700501007387 */ /* 0x0001e20000100800 */
[C---:B------:R-:W-:Y:S01]  /*8eb0*/  IADD3 R11, R4.reuse, 0x60, RZ ;  /* 0x00000060040b7810 */ /* 0x040fe20007ffe0ff */
[----:B------:R-:W-:Y:S01]  /*8ec0*/  @!P5 IMAD.MOV R6, RZ, RZ, -R6 ;  /* 0x000000ffff06d224 */ /* 0x000fe200078e0a06 */
[----:B------:R-:W-:Y:S01]  /*8ed0*/  IABS R12, R9 ;  /* 0x00000009000c7213 */ /* 0x000fe20000000000 */
[--C-:B------:R-:W-:Y:S01]  /*8ee0*/  @!P1 IMAD.IADD R7, R7, 0x1, -R25.reuse ;  /* 0x0000000107079824 */ /* 0x100fe200078e0a19 */
[----:B------:R-:W-:Y:S01]  /*8ef0*/  IADD3 R2, R4, 0x5f, RZ ;  /* 0x0000005f04027810 */ /* 0x000fe20007ffe0ff */
[----:B------:R-:W-:Y:S01]  /*8f00*/  @!P2 IMAD.IADD R17, R17, 0x1, -R25 ;  /* 0x000000011111a824 */ /* 0x000fe200078e0a19 */
[----:B------:R-:W-:Y:S01]  /*8f10*/  IABS R14, R11 ;  /* 0x0000000b000e7213 */ /* 0x000fe20000000000 */
[----:B0-----:R-:W-:-:S02]  /*8f20*/  IMAD.MOV.U32 R5, RZ, RZ, R18 ;  /* 0x000000ffff057224 */ /* 0x001fc400078e0012 */
[----:B------:R-:W-:Y:S02]  /*8f30*/  @!P3 IMAD.IADD R13, R13, 0x1, -R25 ;  /* 0x000000010d0db824 */ /* 0x000fe400078e0a19 */
[----:B------:R-:W-:Y:S01]  /*8f40*/  @!P0 IMAD.MOV R5, RZ, RZ, -R5 ;  /* 0x000000ffff058224 */ /* 0x000fe200078e0a05 */
[----:B------:R-:W-:Y:S01]  /*8f50*/  ISETP.GT.U32.AND P0, PT, R25, R7, PT ;  /* 0x000000071900720c */ /* 0x000fe20003f04070 */
[C---:B------:R-:W-:Y:S01]  /*8f60*/  IMAD.HI.U32 R15, R3.reuse, R12, RZ ;  /* 0x0000000c030f7227 */ /* 0x040fe200078e00ff */
[----:B------:R-:W-:Y:S01]  /*8f70*/  IABS R10, R2 ;  /* 0x00000002000a7213 */ /* 0x000fe20000000000 */
[----:B------:R0:W-:Y:S02]  /*8f80*/  STL [R1+0xec], R6 ;  /* 0x0000ec0601007387 */ /* 0x0001e40000100800 */
[----:B------:R-:W-:Y:S01]  /*8f90*/  IMAD.HI.U32 R20, R3, R14, RZ ;  /* 0x0000000e03147227 */ /* 0x000fe200078e00ff */
[----:B------:R-:W-:Y:S02]  /*8fa0*/  ISETP.GT.U32.AND P1, PT, R25, R13, PT ;  /* 0x0000000d1900720c */ /* 0x000fe40003f24070 */
[----:B------:R-:W-:Y:S01]  /*8fb0*/  ISETP.GE.AND P2, PT, R0, RZ, PT ;  /* 0x000000ff0000720c */ /* 0x000fe20003f46270 */
[----:B------:R-:W-:-:S02]  /*8fc0*/  IMAD.MOV R15, RZ, RZ, -R15 ;  /* 0x000000ffff0f7224 */ /* 0x000fc400078e0a0f */
[----:B0-----:R-:W-:Y:S02]  /*8fd0*/  IMAD.MOV.U32 R6, RZ, RZ, R17 ;  /* 0x000000ffff067224 */ /* 0x001fe400078e0011 */
[----:B------:R-:W-:-:S04]  /*8fe0*/  IMAD.HI.U32 R0, R3, R10, RZ ;  /* 0x0000000a03007227 */ /* 0x000fc800078e00ff */
[----:B------:R-:W-:Y:S02]  /*8ff0*/  IMAD.MOV R20, RZ, RZ, -R20 ;  /* 0x000000ffff147224 */ /* 0x000fe400078e0a14 */
[----:B------:R-:W-:Y:S01]  /*9000*/  @!P4 IMAD.MOV R6, RZ, RZ, -R6 ;  /* 0x000000ffff06c224 */ /* 0x000fe200078e0a06 */
[----:B------:R-:W-:Y:S01]  /*9010*/  ISETP.GE.AND P4, PT, R11, RZ, PT ;  /* 0x000000ff0b00720c */ /* 0x000fe20003f86270 */
[C---:B------:R-:W-:Y:S01]  /*9020*/  IMAD R11, R25.reuse, R15, R12 ;  /* 0x0000000f190b7224 */ /* 0x040fe200078e020c */
[----:B------:R0:W-:Y:S01]  /*9030*/  STL [R1+0xf4], R5 ;  /* 0x0000f40501007387 */ /* 0x0001e20000100800 */
[----:B------:R-:W-:Y:S02]  /*9040*/  IMAD.MOV R0, RZ, RZ, -R0 ;  /* 0x000000ffff007224 */ /* 0x000fe400078e0a00 */
[----:B------:R-:W-:Y:S02]  /*9050*/  IMAD R14, R25, R20, R14 ;  /* 0x00000014190e7224 */ /* 0x000fe400078e020e */
[----:B------:R-:W-:Y:S01]  /*9060*/  @!P0 IMAD.IADD R7, R7, 0x1, -R25 ;  /* 0x0000000107078824 */ /* 0x000fe200078e0a19 */
[C---:B------:R-:W-:Y:S01]  /*9070*/  ISETP.GT.U32.AND P0, PT, R25.reuse, R11, PT ;  /* 0x0000000b1900720c */ /* 0x040fe20003f04070 */
[----:B------:R-:W-:-:S02]  /*9080*/  IMAD R10, R25, R0, R10 ;  /* 0x00000000190a7224 */ /* 0x000fc400078e020a */
[----:B0-----:R-:W-:Y:S01]  /*9090*/  IMAD.MOV.U32 R5, RZ, RZ, R16 ;  /* 0x000000ffff057224 */ /* 0x001fe200078e0010 */
[----:B------:R-:W-:Y:S01]  /*90a0*/  ISETP.GT.U32.AND P5, PT, R25, R14, PT ;  /* 0x0000000e1900720c */ /* 0x000fe20003fa4070 */
[----:B------:R-:W-:Y:S02]  /*90b0*/  @!P1 IMAD.IADD R13, R13, 0x1, -R25 ;  /* 0x000000010d0d9824 */ /* 0x000fe400078e0a19 */
[----:B------:R-:W-:Y:S01]  /*90c0*/  @!P6 IMAD.MOV R5, RZ, RZ, -R5 ;  /* 0x000000ffff05e224 */ /* 0x000fe200078e0a05 */
        /* <DEDUP_REMOVED lines=14> */
[C---:B------:R-:W-:Y:S01]  /*91b0*/  ISETP.GT.U32.AND P0, PT, R25.reuse, R11, PT ;  /* 0x0000000b1900720c */ /* 0x040fe20003f04070 */
[----:B------:R-:W-:Y:S01]  /*91c0*/  @!P6 IMAD.IADD R10, R10, 0x1, -R25 ;  /* 0x000000010a0ae824 */ /* 0x000fe200078e0a19 */
[----:B------:R-:W-:Y:S01]  /*91d0*/  ISETP.GT.U32.AND P6, PT, R25, R14, PT ;  /* 0x0000000e1900720c */ /* 0x000fe20003fc4070 */
[----:B------:R-:W-:-:S04]  /*91e0*/  IMAD.HI.U32 R12, R3, R0, RZ ;  /* 0x00000000030c7227 */ /* 0x000fc800078e00ff */
[----:B0-----:R-:W-:Y:S02]  /*91f0*/  IMAD.MOV.U32 R5, RZ, RZ, R7 ;  /* 0x000000ffff057224 */ /* 0x001fe400078e0007 */
[----:B------:R-:W-:-:S04]  /*9200*/  IMAD.HI.U32 R7, R3, R13, RZ ;  /* 0x0000000d03077227 */ /* 0x000fc800078e00ff */
        /* <DEDUP_REMOVED lines=102> */
[----:B------:R-:W-:Y:S01]  /*9870*/  IMAD.HI.U32 R15, R3, R11, RZ ;  /* 0x0000000b030f7227 */ /* 0x000fe200078e00ff */
[----:B------:R-:W-:-:S03]  /*9880*/  IADD3 R8, R4, 0x54, RZ ;  /* 0x0000005404087810 */ /* 0x000fc60007ffe0ff */
[----:B------:R-:W-:Y:S02]  /*9890*/  @!P4 IMAD.IADD R0, R0, 0x1, -R25 ;  /* 0x000000010000c824 */ /* 0x000fe400078e0a19 */
[----:B------:R-:W-:Y:S01]  /*98a0*/  IMAD.MOV R15, RZ, RZ, -R15 ;  /* 0x000000ffff0f7224 */ /* 0x000fe200078e0a0f */
[----:B------:R-:W-:Y:S02]  /*98b0*/  IADD3 R10, R4, 0x52, RZ ;  /* 0x00000052040a7810 */ /* 0x000fe40007ffe0ff */
[----:B------:R-:W-:Y:S02]  /*98c0*/  IABS R12, R8 ;  /* 0x00000008000c7213 */ /* 0x000fe40000000000 */
[----:B------:R-:W-:Y:S01]  /*98d0*/  ISETP.GT.U32.AND P4, PT, R25, R0, PT ;  /* 0x000000001900720c */ /* 0x000fe20003f84070 */
[----:B------:R-:W-:Y:S02]  /*98e0*/  @!P0 IMAD.IADD R7, R7, 0x1, -R25 ;  /* 0x0000000107078824 */ /* 0x000fe400078e0a19 */
[----:B------:R-:W-:Y:S01]  /*98f0*/  IMAD R11, R25, R15, R11 ;  /* 0x0000000f190b7224 */ /* 0x000fe200078e020b */
[----:B------:R-:W-:Y:S01]  /*9900*/  IABS R14, R10 ;  /* 0x0000000a000e7213 */ /* 0x000fe20000000000 */
[----:B------:R-:W-:Y:S01]  /*9910*/  @!P5 IMAD.IADD R2, R2, 0x1, -R25 ;  /* 0x000000010202d824 */ /* 0x000fe200078e0a19 */
[----:B------:R0:W-:Y:S01]  /*9920*/  STL [R1+0x138], R5 ;  /* 0x0001380501007387 */ /* 0x0001e20000100800 */
[----:B------:R-:W-:Y:S01]  /*9930*/  IMAD.HI.U32 R16, R3, R12, RZ ;  /* 0x0000000c03107227 */ /* 0x000fe200078e00ff */
[----:B------:R-:W-:-:S03]  /*9940*/  ISETP.GT.U32.AND P5, PT, R25, R11, PT ;  /* 0x0000000b1900720c */ /* 0x000fc60003fa4070 */
[----:B------:R-:W-:Y:S01]  /*9950*/  IMAD.MOV.U32 R6, RZ, RZ, R7 ;  /* 0x000000ffff067224 */ /* 0x000fe200078e0007 */
[----:B------:R-:W-:Y:S01]  /*9960*/  ISETP.GE.AND P0, PT, R8, RZ, PT ;  /* 0x000000ff0800720c */ /* 0x000fe20003f06270 */
[----:B------:R-:W-:Y:S02]  /*9970*/  IMAD.MOV R16, RZ, RZ, -R16 ;  /* 0x000000ffff107224 */ /* 0x000fe400078e0a10 */
[----:B0-----:R-:W-:Y:S02]  /*9980*/  IMAD.MOV.U32 R5, RZ, RZ, R2 ;  /* 0x000000ffff057224 */ /* 0x001fe400078e0002 */
[----:B------:R-:W-:-:S04]  /*9990*/  IMAD.HI.U32 R8, R3, R14, RZ ;  /* 0x0000000e03087227 */ /* 0x000fc800078e00ff */
[----:B------:R-:W-:Y:S02]  /*99a0*/  @!P2 IMAD.MOV R6, RZ, RZ, -R6 ;  /* 0x000000ffff06a224 */ /* 0x000fe400078e0a06 */
[----:B------:R-:W-:Y:S02]  /*99b0*/  @!P1 IMAD.MOV R5, RZ, RZ, -R5 ;  /* 0x000000ffff059224 */ /* 0x000fe400078e0a05 */
[C---:B------:R-:W-:Y:S02]  /*99c0*/  IMAD R16, R25.reuse, R16, R12 ;  /* 0x0000001019107224 */ /* 0x040fe400078e020c */
[----:B------:R-:W-:Y:S02]  /*99d0*/  IMAD.MOV R8, RZ, RZ, -R8 ;  /* 0x000000ffff087224 */ /* 0x000fe400078e0a08 */
[----:B------:R-:W-:Y:S01]  /*99e0*/  @!P4 IMAD.IADD R0, R0, 0x1, -R25 ;  /* 0x000000010000c824 */ /* 0x000fe200078e0a19 */
[----:B------:R-:W-:Y:S01]  /*99f0*/  STL [R1+0x12c], R6 ;  /* 0x00012c0601007387 */ /* 0x000fe20000100800 */
[----:B------:R-:W-:Y:S01]  /*9a00*/  IMAD R2, R25, R8, R14 ;  /* 0x0000000819027224 */ /* 0x000fe200078e020e */
[----:B------:R-:W-:-:S02]  /*9a10*/  IADD3 R9, R4, 0x53, RZ ;  /* 0x0000005304097810 */ /* 0x000fc40007ffe0ff */
[----:B------:R0:W-:Y:S01]  /*9a20*/  STL [R1+0x128], R5 ;  /* 0x0001280501007387 */ /* 0x0001e20000100800 */
[----:B------:R-:W-:Y:S01]  /*9a30*/  ISETP.GT.U32.AND P2, PT, R25, R16, PT ;  /* 0x000000101900720c */ /* 0x000fe20003f44070 */
[----:B------:R-:W-:Y:S01]  /*9a40*/  @!P5 IMAD.IADD R11, R11, 0x1, -R25 ;  /* 0x000000010b0bd824 */ /* 0x000fe200078e0a19 */
[----:B------:R-:W-:Y:S01]  /*9a50*/  IABS R13, R9 ;  /* 0x00000009000d7213 */ /* 0x000fe20000000000 */
[----:B0-----:R-:W-:-:S04]  /*9a60*/  IMAD.MOV.U32 R5, RZ, RZ, R0 ;  /* 0x000000ffff057224 */ /* 0x001fc800078e0000 */
[----:B------:R-:W-:Y:S01]  /*9a70*/  @!P6 IMAD.MOV R5, RZ, RZ, -R5 ;  /* 0x000000ffff05e224 */ /* 0x000fe200078e0a05 */
[C---:B------:R-:W-:Y:S02]  /*9a80*/  ISETP.GT.U32.AND P6, PT, R25.reuse, R2, PT ;  /* 0x000000021900720c */ /* 0x040fe40003fc4070 */
[----:B------:R-:W-:Y:S01]  /*9a90*/  ISETP.GT.U32.AND P5, PT, R25, R11, PT ;  /* 0x0000000b1900720c */ /* 0x000fe20003fa4070 */
[----:B------:R-:W-:Y:S01]  /*9aa0*/  IMAD.HI.U32 R17, R3, R13, RZ ;  /* 0x0000000d03117227 */ /* 0x000fe200078e00ff */
[C---:B------:R-:W-:Y:S02]  /*9ab0*/  IADD3 R7, R4.reuse, 0x51, RZ ;  /* 0x0000005104077810 */ /* 0x040fe40007ffe0ff */
[----:B------:R-:W-:Y:S01]  /*9ac0*/  IADD3 R8, R4, 0x50, RZ ;  /* 0x0000005004087810 */ /* 0x000fe20007ffe0ff */
[----:B------:R-:W-:Y:S01]  /*9ad0*/  IMAD.MOV R17, RZ, RZ, -R17 ;  /* 0x000000ffff117224 */ /* 0x000fe200078e0a11 */
[----:B------:R-:W-:Y:S01]  /*9ae0*/  IABS R12, R7 ;  /* 0x00000007000c7213 */ /* 0x000fe20000000000 */
[----:B------:R-:W-:Y:S01]  /*9af0*/  @!P2 IMAD.IADD R16, R16, 0x1, -R25 ;  /* 0x000000011010a824 */ /* 0x000fe200078e0a19 */
[----:B------:R-:W-:Y:S01]  /*9b00*/  ISETP.GE.AND P1, PT, R9, RZ, PT ;  /* 0x000000ff0900720c */ /* 0x000fe20003f26270 */
[----:B------:R-:W-:Y:S01]  /*9b10*/  IMAD R13, R25, R17, R13 ;  /* 0x00000011190d7224 */ /* 0x000fe200078e020d */
[----:B------:R-:W-:Y:S01]  /*9b20*/  IADD3 R9, R4, 0x4f, RZ ;  /* 0x0000004f04097810 */ /* 0x000fe20007ffe0ff */
[----:B------:R-:W-:Y:S01]  /*9b30*/  @!P6 IMAD.IADD R2, R2, 0x1, -R25 ;  /* 0x000000010202e824 */ /* 0x000fe200078e0a19 */
[----:B------:R-:W-:Y:S01]  /*9b40*/  IABS R0, R8 ;  /* 0x0000000800007213 */ /* 0x000fe20000000000 */
[----:B------:R-:W-:Y:S01]  /*9b50*/  IMAD.HI.U32 R15, R3, R12, RZ ;  /* 0x0000000c030f7227 */ /* 0x000fe200078e00ff */
[----:B------:R-:W-:-:S02]  /*9b60*/  ISETP.GT.U32.AND P2, PT, R25, R16, PT ;  /* 0x000000101900720c */ /* 0x000fc40003f44070 */
[----:B------:R-:W-:Y:S01]  /*9b70*/  IABS R14, R9 ;  /* 0x00000009000e7213 */ /* 0x000fe20000000000 */
[----:B------:R-:W-:Y:S01]  /*9b80*/  @!P5 IMAD.IADD R11, R11, 0x1, -R25 ;  /* 0x000000010b0bd824 */ /* 0x000fe200078e0a19 */
[----:B------:R-:W-:Y:S01]  /*9b90*/  ISETP.GT.U32.AND P4, PT, R25, R13, PT ;  /* 0x0000000d1900720c */ /* 0x000fe20003f84070 */
[----:B------:R-:W-:Y:S01]  /*9ba0*/  IMAD.MOV R15, RZ, RZ, -R15 ;  /* 0x000000ffff0f7224 */ /* 0x000fe200078e0a0f */
[----:B------:R-:W-:Y:S01]  /*9bb0*/  ISETP.GE.AND P5, PT, R10, RZ, PT ;  /* 0x000000ff0a00720c */ /* 0x000fe20003fa6270 */
[----:B------:R-:W-:Y:S01]  /*9bc0*/  IMAD.HI.U32 R10, R3, R0, RZ ;  /* 0x00000000030a7227 */ /* 0x000fe200078e00ff */
[----:B------:R-:W-:-:S03]  /*9bd0*/  ISETP.GT.U32.AND P6, PT, R25, R2, PT ;  /* 0x000000021900720c */ /* 0x000fc60003fc4070 */
[----:B------:R-:W-:Y:S02]  /*9be0*/  IMAD.MOV.U32 R6, RZ, RZ, R11 ;  /* 0x000000ffff067224 */ /* 0x000fe400078e000b */
[----:B------:R-:W-:-:S04]  /*9bf0*/  IMAD.HI.U32 R11, R3, R14, RZ ;  /* 0x0000000e030b7227 */ /* 0x000fc800078e00ff */
[----:B------:R-:W-:Y:S02]  /*9c00*/  IMAD R12, R25, R15, R12 ;  /* 0x0000000f190c7224 */ /* 0x000fe400078e020c */
[----:B------:R-:W-:Y:S02]  /*9c10*/  IMAD.MOV R10, RZ, RZ, -R10 ;  /* 0x000000ffff0a7224 */ /* 0x000fe400078e0a0a */
[----:B------:R-:W-:Y:S01]  /*9c20*/  @!P3 IMAD.MOV R6, RZ, RZ, -R6 ;  /* 0x000000ffff06b224 */ /* 0x000fe200078e0a06 */
[----:B------:R-:W-:Y:S01]  /*9c30*/  ISETP.GE.AND P3, PT, R7, RZ, PT ;  /* 0x000000ff0700720c */ /* 0x000fe20003f66270 */
[----:B------:R-:W-:Y:S02]  /*9c40*/  IMAD.MOV R7, RZ, RZ, -R11 ;  /* 0x000000ffff077224 */ /* 0x000fe400078e0a0b */
[----:B------:R-:W-:Y:S01]  /*9c50*/  @!P2 IMAD.IADD R16, R16, 0x1, -R25 ;  /* 0x000000011010a824 */ /* 0x000fe200078e0a19 */
[C---:B------:R-:W-:Y:S01]  /*9c60*/  ISETP.GT.U32.AND P2, PT, R25.reuse, R12, PT ;  /* 0x0000000c1900720c */ /* 0x040fe20003f44070 */
[----:B------:R-:W-:-:S02]  /*9c70*/  IMAD R11, R25, R10, R0 ;  /* 0x0000000a190b7224 */ /* 0x000fc400078e0200 */
[--C-:B------:R-:W-:Y:S02]  /*9c80*/  @!P4 IMAD.IADD R13, R13, 0x1, -R25.reuse ;  /* 0x000000010d0dc824 */ /* 0x100fe400078e0a19 */
[----:B------:R-:W-:Y:S01]  /*9c90*/  @!P6 IMAD.IADD R2, R2, 0x1, -R25 ;  /* 0x000000010202e824 */ /* 0x000fe200078e0a19 */
[C---:B------:R-:W-:Y:S02]  /*9ca0*/  ISETP.GT.U32.AND P6, PT, R25.reuse, R11, PT ;  /* 0x0000000b1900720c */ /* 0x040fe40003fc4070 */
[----:B------:R-:W-:Y:S01]  /*9cb0*/  ISETP.GT.U32.AND P4, PT, R25, R13, PT ;  /* 0x0000000d1900720c */ /* 0x000fe20003f84070 */
[----:B------:R0:W-:Y:S01]  /*9cc0*/  STL [R1+0x124], R5 ;  /* 0x0001240501007387 */ /* 0x0001e20000100800 */
[----:B------:R-:W-:-:S03]  /*9cd0*/  IADD3 R0, R4, 0x4e, RZ ;  /* 0x0000004e04007810 */ /* 0x000fc60007ffe0ff */
[----:B------:R-:W-:Y:S02]  /*9ce0*/  @!P2 IMAD.IADD R12, R12, 0x1, -R25 ;  /* 0x000000010c0ca824 */ /* 0x000fe400078e0a19 */
[----:B0-----:R-:W-:-:S03]  /*9cf0*/  IMAD.MOV.U32 R5, RZ, RZ, R16 ;  /* 0x000000ffff057224 */ /* 0x001fc600078e0010 */
[C---:B------:R-:W-:Y:S01]  /*9d00*/  ISETP.GT.U32.AND P2, PT, R25.reuse, R12, PT ;  /* 0x0000000c1900720c */ /* 0x040fe20003f44070 */
[----:B------:R-:W-:Y:S02]  /*9d10*/  IMAD R14, R25, R7, R14 ;  /* 0x00000007190e7224 */ /* 0x000fe400078e020e */
[----:B------:R-:W-:Y:S01]  /*9d20*/  @!P0 IMAD.MOV R5, RZ, RZ, -R5 ;  /* 0x000000ffff058224 */ /* 0x000fe200078e0a05 */
[----:B------:R-:W-:Y:S01]  /*9d30*/  ISETP.GE.AND P0, PT, R8, RZ, PT ;  /* 0x000000ff0800720c */ /* 0x000fe20003f06270 */
[--C-:B------:R-:W-:Y:S01]  /*9d40*/  @!P6 IMAD.IADD R11, R11, 0x1, -R25.reuse ;  /* 0x000000010b0be824 */ /* 0x100fe200078e0a19 */
[----:B------:R-:W-:Y:S02]  /*9d50*/  IADD3 R7, R4, 0x4d, RZ ;  /* 0x0000004d04077810 */ /* 0x000fe40007ffe0ff */
[----:B------:R-:W-:Y:S01]  /*9d60*/  IABS R8, R0 ;  /* 0x0000000000087213 */ /* 0x000fe20000000000 */
[----:B------:R-:W-:Y:S01]  /*9d70*/  @!P4 IMAD.IADD R13, R13, 0x1, -R25 ;  /* 0x000000010d0dc824 */ /* 0x000fe200078e0a19 */
[----:B------:R-:W-:-:S02]  /*9d80*/  IABS R16, R7 ;  /* 0x0000000700107213 */ /* 0x000fc40000000000 */
[----:B------:R-:W-:Y:S01]  /*9d90*/  ISETP.GT.U32.AND P6, PT, R25, R11, PT ;  /* 0x0000000b1900720c */ /* 0x000fe20003fc4070 */
[----:B------:R-:W-:Y:S01]  /*9da0*/  IMAD.HI.U32 R10, R3, R8, RZ ;  /* 0x00000008030a7227 */ /* 0x000fe200078e00ff */
[----:B------:R0:W-:Y:S04]  /*9db0*/  STL [R1+0x120], R6 ;  /* 0x0001200601007387 */ /* 0x0001e80000100800 */
[----:B------:R1:W-:Y:S01]  /*9dc0*/  STL [R1+0x10c], R5 ;  /* 0x00010c0501007387 */ /* 0x0003e20000100800 */
[----:B------:R-:W-:Y:S02]  /*9dd0*/  IMAD.MOV R10, RZ, RZ, -R10 ;  /* 0x000000ffff0a7224 */ /* 0x000fe400078e0a0a */
[----:B0-----:R-:W-:Y:S02]  /*9de0*/  IMAD.MOV.U32 R6, RZ, RZ, R13 ;  /* 0x000000ffff067224 */ /* 0x001fe400078e000d */
[----:B-1----:R-:W-:-:S02]  /*9df0*/  IMAD.MOV.U32 R5, RZ, RZ, R2 ;  /* 0x000000ffff057224 */ /* 0x002fc400078e0002 */
[----:B------:R-:W-:-:S04]  /*9e00*/  IMAD.HI.U32 R2, R3, R16, RZ ;  /* 0x0000001003027227 */ /* 0x000fc800078e00ff */
[----:B------:R-:W-:Y:S02]  /*9e10*/  @!P1 IMAD.MOV R6, RZ, RZ, -R6 ;  /* 0x000000ffff069224 */ /* 0x000fe400078e0a06 */
[--C-:B------:R-:W-:Y:S02]  /*9e20*/  @!P2 IMAD.IADD R12, R12, 0x1, -R25.reuse ;  /* 0x000000010c0ca824 */ /* 0x100fe400078e0a19 */
[----:B------:R-:W-:Y:S02]  /*9e30*/  IMAD.MOV R2, RZ, RZ, -R2 ;  /* 0x000000ffff027224 */ /* 0x000fe400078e0a02 */
[C---:B------:R-:W-:Y:S01]  /*9e40*/  IMAD R8, R25.reuse, R10, R8 ;  /* 0x0000000a19087224 */ /* 0x040fe200078e0208 */
[----:B------:R0:W-:Y:S01]  /*9e50*/  STL [R1+0x118], R6 ;  /* 0x0001180601007387 */ /* 0x0001e20000100800 */
[----:B------:R-:W-:Y:S02]  /*9e60*/  IMAD R16, R25, R2, R16 ;  /* 0x0000000219107224 */ /* 0x000fe400078e0210 */
[----:B------:R-:W-:Y:S01]  /*9e70*/  @!P6 IMAD.IADD R11, R11, 0x1, -R25 ;  /* 0x000000010b0be824 */ /* 0x000fe200078e0a19 */
[----:B------:R-:W-:Y:S01]  /*9e80*/  ISETP.GT.U32.AND P6, PT, R25, R8, PT ;  /* 0x000000081900720c */ /* 0x000fe20003fc4070 */
[----:B0-----:R-:W-:-:S04]  /*9e90*/  IMAD.MOV.U32 R6, RZ, RZ, R12 ;  /* 0x000000ffff067224 */ /* 0x001fc800078e000c */
[----:B------:R-:W-:Y:S01]  /*9ea0*/  @!P3 IMAD.MOV R6, RZ, RZ, -R6 ;  /* 0x000000ffff06b224 */ /* 0x000fe200078e0a06 */
[C---:B------:R-:W-:Y:S02]  /*9eb0*/  ISETP.GT.U32.AND P3, PT, R25.reuse, R16, PT ;  /* 0x000000101900720c */ /* 0x040fe40003f64070 */
[----:B------:R-:W-:Y:S02]  /*9ec0*/  ISETP.GT.U32.AND P2, PT, R25, R14, PT ;  /* 0x0000000e1900720c */ /* 0x000fe40003f44070 */
[----:B------:R-:W-:Y:S02]  /*9ed0*/  ISETP.GE.AND P4, PT, R9, RZ, PT ;  /* 0x000000ff0900720c */ /* 0x000fe40003f86270 */
[----:B------:R-:W-:Y:S02]  /*9ee0*/  ISETP.GE.AND P1, PT, R0, RZ, PT ;  /* 0x000000ff0000720c */ /* 0x000fe40003f26270 */
[C---:B------:R-:W-:Y:S02]  /*9ef0*/  IADD3 R0, R4.reuse, 0x4c, RZ ;  /* 0x0000004c04007810 */ /* 0x040fe40007ffe0ff */
[----:B------:R-:W-:Y:S01]  /*9f00*/  IADD3 R9, R4, 0x4b, RZ ;  /* 0x0000004b04097810 */ /* 0x000fe20007ffe0ff */
[----:B------:R-:W-:Y:S01]  /*9f10*/  @!P5 IMAD.MOV R5, RZ, RZ, -R5 ;  /* 0x000000ffff05d224 */ /* 0x000fe200078e0a05 */
[----:B------:R-:W-:Y:S01]  /*9f20*/  ISETP.GE.AND P5, PT, R7, RZ, PT ;  /* 0x000000ff0700720c */ /* 0x000fe20003fa6270 */
[----:B------:R-:W-:Y:S01]  /*9f30*/  @!P6 IMAD.IADD R8, R8, 0x1, -R25 ;  /* 0x000000010808e824 */ /* 0x000fe200078e0a19 */
[----:B------:R-:W-:-:S02]  /*9f40*/  IABS R7, R0 ;  /* 0x0000000000077213 */ /* 0x000fc40000000000 */
[----:B------:R-:W-:Y:S01]  /*9f50*/  IABS R13, R9 ;  /* 0x00000009000d7213 */ /* 0x000fe20000000000 */
[----:B------:R-:W-:Y:S01]  /*9f60*/  @!P3 IMAD.IADD R16, R16, 0x1, -R25 ;  /* 0x000000011010b824 */ /* 0x000fe200078e0a19 */
[----:B------:R-:W-:Y:S01]  /*9f70*/  ISETP.GT.U32.AND P6, PT, R25, R8, PT ;  /* 0x000000081900720c */ /* 0x000fe20003fc4070 */
[C---:B------:R-:W-:Y:S01]  /*9f80*/  IMAD.HI.U32 R10, R3.reuse, R7, RZ ;  /* 0x00000007030a7227 */ /* 0x040fe200078e00ff */
[----:B------:R0:W-:Y:S03]  /*9f90*/  STL [R1+0x11c], R5 ;  /* 0x00011c0501007387 */ /* 0x0001e60000100800 */
[----:B------:R-:W-:Y:S01]  /*9fa0*/  IMAD.HI.U32 R2, R3, R13, RZ ;  /* 0x0000000d03027227 */ /* 0x000fe200078e00ff */
[----:B------:R-:W-:-:S03]  /*9fb0*/  ISETP.GT.U32.AND P3, PT, R25, R16, PT ;  /* 0x000000101900720c */ /* 0x000fc60003f64070 */
[----:B------:R-:W-:Y:S02]  /*9fc0*/  @!P2 IMAD.IADD R14, R14, 0x1, -R25 ;  /* 0x000000010e0ea824 */ /* 0x000fe400078e0a19 */
[----:B0-----:R-:W-:Y:S01]  /*9fd0*/  IMAD.MOV.U32 R5, RZ, RZ, R11 ;  /* 0x000000ffff057224 */ /* 0x001fe200078e000b */
[----:B------:R-:W-:Y:S01]  /*9fe0*/  IADD3 R17, R4, 0x4a, RZ ;  /* 0x0000004a04117810 */ /* 0x000fe20007ffe0ff */
[----:B------:R-:W-:Y:S02]  /*9ff0*/  IMAD.MOV R10, RZ, RZ, -R10 ;  /* 0x000000ffff0a7224 */ /* 0x000fe400078e0a0a */
[----:B------:R-:W-:Y:S01]  /*a000*/  IMAD.MOV R2, RZ, RZ, -R2 ;  /* 0x000000ffff027224 */ /* 0x000fe200078e0a02 */
[C---:B------:R-:W-:Y:S01]  /*a010*/  ISETP.GT.U32.AND P2, PT, R25.reuse, R14, PT ;  /* 0x0000000e1900720c */ /* 0x040fe20003f44070 */
[----:B------:R-:W-:Y:S01]  /*a020*/  @!P0 IMAD.MOV R5, RZ, RZ, -R5 ;  /* 0x000000ffff058224 */ /* 0x000fe200078e0a05 */
[----:B------:R-:W-:Y:S01]  /*a030*/  ISETP.GE.AND P0, PT, R0, RZ, PT ;  /* 0x000000ff0000720c */ /* 0x000fe20003f06270 */
[C---:B------:R-:W-:Y:S01]  /*a040*/  IMAD R0, R25.reuse, R10, R7 ;  /* 0x0000000a19007224 */ /* 0x040fe200078e0207 */
[----:B------:R-:W-:Y:S01]  /*a050*/  IABS R10, R17 ;  /* 0x00000011000a7213 */ /* 0x000fe20000000000 */
[C---:B------:R-:W-:Y:S01]  /*a060*/  IMAD R13, R25.reuse, R2, R13 ;  /* 0x00000002190d7224 */ /* 0x040fe200078e020d */
[----:B------:R-:W-:Y:S01]  /*a070*/  IADD3 R2, R4, 0x49, RZ ;  /* 0x0000004904027810 */ /* 0x000fe20007ffe0ff */
[----:B------:R-:W-:Y:S01]  /*a080*/  @!P6 IMAD.IADD R8, R8, 0x1, -R25 ;  /* 0x000000010808e824 */ /* 0x000fe200078e0a19 */
[----:B------:R-:W-:Y:S01]  /*a090*/  ISETP.GT.U32.AND P6, PT, R25, R0, PT ;  /* 0x000000001900720c */ /* 0x000fe20003fc4070 */
[----:B------:R-:W-:Y:S01]  /*a0a0*/  IMAD.HI.U32 R15, R3, R10, RZ ;  /* 0x0000000a030f7227 */ /* 0x000fe200078e00ff */
[----:B------:R-:W-:-:S03]  /*a0b0*/  IABS R23, R2 ;  /* 0x0000000200177213 */ /* 0x000fc60000000000 */
[----:B------:R-:W-:Y:S01]  /*a0c0*/  @!P3 IMAD.IADD R16, R16, 0x1, -R25 ;  /* 0x000000011010b824 */ /* 0x000fe200078e0a19 */
[----:B------:R-:W-:Y:S01]  /*a0d0*/  ISETP.GT.U32.AND P3, PT, R25, R13, PT ;  /* 0x0000000d1900720c */ /* 0x000fe20003f64070 */
[----:B------:R-:W-:Y:S02]  /*a0e0*/  IMAD.MOV R15, RZ, RZ, -R15 ;  /* 0x000000ffff0f7224 */ /* 0x000fe400078e0a0f */
[----:B------:R-:W-:Y:S01]  /*a0f0*/  IMAD.HI.U32 R22, R3, R23, RZ ;  /* 0x0000001703167227 */ /* 0x000fe200078e00ff */
[----:B------:R-:W-:Y:S03]  /*a100*/  STL [R1+0x110], R6 ;  /* 0x0001100601007387 */ /* 0x000fe60000100800 */
[----:B------:R-:W-:Y:S01]  /*a110*/  @!P2 IMAD.IADD R14, R14, 0x1, -R25 ;  /* 0x000000010e0ea824 */ /* 0x000fe200078e0a19 */
[----:B------:R0:W-:Y:S01]  /*a120*/  STL [R1+0x114], R5 ;  /* 0x0001140501007387 */ /* 0x0001e20000100800 */
[----:B------:R-:W-:-:S02]  /*a130*/  IMAD R10, R25, R15, R10 ;  /* 0x0000000f190a7224 */ /* 0x000fc400078e020a */
[----:B------:R-:W-:Y:S01]  /*a140*/  IMAD.MOV R22, RZ, RZ, -R22 ;  /* 0x000000ffff167224 */ /* 0x000fe200078e0a16 */
[----:B------:R-:W-:Y:S01]  /*a150*/  IADD3 R20, R4, 0x48, RZ ;  /* 0x0000004804147810 */ /* 0x000fe20007ffe0ff */
[----:B------:R-:W-:Y:S01]  /*a160*/  @!P6 IMAD.IADD R0, R0, 0x1, -R25 ;  /* 0x000000010000e824 */ /* 0x000fe200078e0a19 */
[----:B------:R-:W-:Y:S01]  /*a170*/  IADD3 R7, R4, 0x47, RZ ;  /* 0x0000004704077810 */ /* 0x000fe20007ffe0ff */
[C---:B------:R-:W-:Y:S02]  /*a180*/  IMAD R22, R25.reuse, R22, R23 ;  /* 0x0000001619167224 */ /* 0x040fe400078e0217 */
[----:B0-----:R-:W-:Y:S01]  /*a190*/  IMAD.MOV.U32 R5, RZ, RZ, R14 ;  /* 0x000000ffff057224 */ /* 0x001fe200078e000e */
[----:B------:R-:W-:-:S03]  /*a1a0*/  ISETP.GT.U32.AND P6, PT, R25, R10, PT ;  /* 0x0000000a1900720c */ /* 0x000fc60003fc4070 */
[----:B------:R-:W-:Y:S01]  /*a1b0*/  @!P4 IMAD.MOV R5, RZ, RZ, -R5 ;  /* 0x000000ffff05c224 */ /* 0x000fe200078e0a05 */
[----:B------:R-:W-:Y:S01]  /*a1c0*/  ISETP.GE.AND P2, PT, R9, RZ, PT ;  /* 0x000000ff0900720c */ /* 0x000fe20003f46270 */
[----:B------:R-:W-:Y:S01]  /*a1d0*/  @!P3 IMAD.IADD R13, R13, 0x1, -R25 ;  /* 0x000000010d0db824 */ /* 0x000fe200078e0a19 */
[----:B------:R-:W-:Y:S02]  /*a1e0*/  IABS R21, R20 ;  /* 0x0000001400157213 */ /* 0x000fe40000000000 */
[----:B------:R-:W-:Y:S01]  /*a1f0*/  IABS R9, R7 ;  /* 0x0000000700097213 */ /* 0x000fe20000000000 */
[----:B------:R0:W-:Y:S01]  /*a200*/  STL [R1+0x100], R5 ;  /* 0x0001000501007387 */ /* 0x0001e20000100800 */
[----:B------:R-:W-:Y:S01]  /*a210*/  ISETP.GT.U32.AND P3, PT, R25, R22, PT ;  /* 0x000000161900720c */ /* 0x000fe20003f64070 */
[----:B------:R-:W-:Y:S01]  /*a220*/  IMAD.HI.U32 R24, R3, R21, RZ ;  /* 0x0000001503187227 */ /* 0x000fe200078e00ff */
[----:B------:R-:W-:Y:S02]  /*a230*/  ISETP.GT.U32.AND P4, PT, R25, R0, PT ;  /* 0x000000001900720c */ /* 0x000fe40003f84070 */
[----:B------:R-:W-:Y:S01]  /*a240*/  IADD3 R12, R4, 0x46, RZ ;  /* 0x00000046040c7810 */ /* 0x000fe20007ffe0ff */
[----:B------:R-:W-:-:S04]  /*a250*/  IMAD.HI.U32 R18, R3, R9, RZ ;  /* 0x0000000903127227 */ /* 0x000fc800078e00ff */
[----:B0-----:R-:W-:Y:S02]  /*a260*/  IMAD.MOV.U32 R5, RZ, RZ, R8 ;  /* 0x000000ffff057224 */ /* 0x001fe400078e0008 */
[----:B------:R-:W-:Y:S02]  /*a270*/  IMAD.MOV R24, RZ, RZ, -R24 ;  /* 0x000000ffff187224 */ /* 0x000fe400078e0a18 */
[----:B------:R-:W-:Y:S01]  /*a280*/  @!P1 IMAD.MOV R5, RZ, RZ, -R5 ;  /* 0x000000ffff059224 */ /* 0x000fe200078e0a05 */
[----:B------:R-:W-:Y:S01]  /*a290*/  IABS R11, R12 ;  /* 0x0000000c000b7213 */ /* 0x000fe20000000000 */
[----:B------:R-:W-:Y:S02]  /*a2a0*/  IMAD.MOV R18, RZ, RZ, -R18 ;  /* 0x000000ffff127224 */ /* 0x000fe400078e0a12 */
[----:B------:R-:W-:Y:S01]  /*a2b0*/  @!P6 IMAD.IADD R10, R10, 0x1, -R25 ;  /* 0x000000010a0ae824 */ /* 0x000fe200078e0a19 */
[----:B------:R0:W-:Y:S01]  /*a2c0*/  STL [R1+0xfc], R5 ;  /* 0x0000fc0501007387 */ /* 0x0001e20000100800 */
[C---:B------:R-:W-:Y:S01]  /*a2d0*/  IMAD R21, R25.reuse, R24, R21 ;  /* 0x0000001819157224 */ /* 0x040fe200078e0215 */
[C---:B------:R-:W-:Y:S01]  /*a2e0*/  ISETP.GT.U32.AND P6, PT, R25.reuse, R13, PT ;  /* 0x0000000d1900720c */ /* 0x040fe20003fc4070 */
[----:B------:R-:W-:-:S02]  /*a2f0*/  IMAD R9, R25, R18, R9 ;  /* 0x0000001219097224 */ /* 0x000fc400078e0209 */
[----:B------:R-:W-:Y:S01]  /*a300*/  @!P3 IMAD.IADD R22, R22, 0x1, -R25 ;  /* 0x000000011616b824 */ /* 0x000fe200078e0a19 */
[----:B------:R-:W-:Y:S01]  /*a310*/  ISETP.GT.U32.AND P3, PT, R25, R10, PT ;  /* 0x0000000a1900720c */ /* 0x000fe20003f64070 */
[----:B------:R-:W-:-:S04]  /*a320*/  IMAD.HI.U32 R15, R3, R11, RZ ;  /* 0x0000000b030f7227 */ /* 0x000fc800078e00ff */
[----:B0-----:R-:W-:Y:S02]  /*a330*/  IMAD.MOV.U32 R5, RZ, RZ, R16 ;  /* 0x000000ffff057224 */ /* 0x001fe400078e0010 */
[----:B------:R-:W-:Y:S02]  /*a340*/  @!P4 IMAD.IADD R0, R0, 0x1, -R25 ;  /* 0x000000010000c824 */ /* 0x000fe400078e0a19 */
[----:B------:R-:W-:Y:S01]  /*a350*/  @!P5 IMAD.MOV R5, RZ, RZ, -R5 ;  /* 0x000000ffff05d224 */ /* 0x000fe200078e0a05 */
[C---:B------:R-:W-:Y:S01]  /*a360*/  ISETP.GT.U32.AND P5, PT, R25.reuse, R21, PT ;  /* 0x000000151900720c */ /* 0x040fe20003fa4070 */
[----:B------:R-:W-:Y:S01]  /*a370*/  IMAD.MOV R15, RZ, RZ, -R15 ;  /* 0x000000ffff0f7224 */ /* 0x000fe200078e0a0f */
[C---:B------:R-:W-:Y:S02]  /*a380*/  ISETP.GT.U32.AND P4, PT, R25.reuse, R9, PT ;  /* 0x000000091900720c */ /* 0x040fe40003f84070 */
[C---:B------:R-:W-:Y:S01]  /*a390*/  ISETP.GT.U32.AND P1, PT, R25.reuse, R22, PT ;  /* 0x000000161900720c */ /* 0x040fe20003f24070 */
[----:B------:R-:W-:Y:S01]  /*a3a0*/  IMAD R11, R25, R15, R11 ;  /* 0x0000000f190b7224 */ /* 0x000fe200078e020b */
[----:B------:R-:W-:Y:S01]  /*a3b0*/  IADD3 R18, R4, 0x45, RZ ;  /* 0x0000004504127810 */ /* 0x000fe20007ffe0ff */
[----:B------:R-:W-:-:S02]  /*a3c0*/  @!P6 IMAD.IADD R13, R13, 0x1, -R25 ;  /* 0x000000010d0de824 */ /* 0x000fc400078e0a19 */
[--C-:B------:R-:W-:Y:S01]  /*a3d0*/  @!P3 IMAD.IADD R10, R10, 0x1, -R25.reuse ;  /* 0x000000010a0ab824 */ /* 0x100fe200078e0a19 */
[----:B------:R-:W-:Y:S01]  /*a3e0*/  ISETP.GT.U32.AND P3, PT, R25, R11, PT ;  /* 0x0000000b1900720c */ /* 0x000fe20003f64070 */
[----:B------:R0:W-:Y:S01]  /*a3f0*/  STL [R1+0xf8], R5 ;  /* 0x0000f80501007387 */ /* 0x0001e20000100800 */
[----:B------:R-:W-:Y:S01]  /*a400*/  IMAD.MOV.U32 R6, RZ, RZ, R0 ;  /* 0x000000ffff067224 */ /* 0x000fe200078e0000 */
[----:B------:R-:W-:Y:S01]  /*a410*/  IADD3 R15, R4, 0x44, RZ ;  /* 0x00000044040f7810 */ /* 0x000fe20007ffe0ff */
[--C-:B------:R-:W-:Y:S01]  /*a420*/  @!P5 IMAD.IADD R21, R21, 0x1, -R25.reuse ;  /* 0x000000011515d824 */ /* 0x100fe200078e0a19 */
[----:B------:R-:W-:Y:S01]  /*a430*/  IABS R14, R18 ;  /* 0x00000012000e7213 */ /* 0x000fe20000000000 */
[--C-:B------:R-:W-:Y:S01]  /*a440*/  @!P4 IMAD.IADD R9, R9, 0x1, -R25.reuse ;  /* 0x000000010909c824 */ /* 0x100fe200078e0a19 */
[----:B------:R-:W-:Y:S01]  /*a450*/  ISETP.GE.AND P6, PT, R17, RZ, PT ;  /* 0x000000ff1100720c */ /* 0x000fe20003fc6270 */
[----:B------:R-:W-:Y:S02]  /*a460*/  @!P1 IMAD.IADD R22, R22, 0x1, -R25 ;  /* 0x0000000116169824 */ /* 0x000fe400078e0a19 */
[----:B0-----:R-:W-:Y:S01]  /*a470*/  IMAD.MOV.U32 R5, RZ, RZ, R13 ;  /* 0x000000ffff057224 */ /* 0x001fe200078e000d */
[----:B------:R-:W-:Y:S01]  /*a480*/  ISETP.GE.AND P1, PT, R2, RZ, PT ;  /* 0x000000ff0200720c */ /* 0x000fe20003f26270 */
[----:B------:R-:W-:Y:S01]  /*a490*/  @!P0 IMAD.MOV R6, RZ, RZ, -R6 ;  /* 0x000000ffff068224 */ /* 0x000fe200078e0a06 */
[----:B------:R-:W-:Y:S01]  /*a4a0*/  IABS R8, R15 ;  /* 0x0000000f00087213 */ /* 0x000fe20000000000 */
[----:B------:R-:W-:Y:S01]  /*a4b0*/  @!P2 IMAD.MOV R5, RZ, RZ, -R5 ;  /* 0x000000ffff05a224 */ /* 0x000fe200078e0a05 */
[----:B------:R-:W-:Y:S01]  /*a4c0*/  ISETP.GT.U32.AND P0, PT, R25, R21, PT ;  /* 0x000000151900720c */ /* 0x000fe20003f04070 */
[----:B------:R-:W-:Y:S01]  /*a4d0*/  IMAD.HI.U32 R16, R3, R14, RZ ;  /* 0x0000000e03107227 */ /* 0x000fe200078e00ff */
[----:B------:R-:W-:Y:S01]  /*a4e0*/  ISETP.GT.U32.AND P2, PT, R25, R9, PT ;  /* 0x000000091900720c */ /* 0x000fe20003f44070 */
[----:B------:R0:W-:Y:S02]  /*a4f0*/  STL [R1+0xe4], R6 ;  /* 0x0000e40601007387 */ /* 0x0001e40000100800 */
[----:B------:R-:W-:Y:S01]  /*a500*/  IMAD.HI.U32 R17, R3, R8, RZ ;  /* 0x0000000803117227 */ /* 0x000fe200078e00ff */
[----:B------:R-:W-:Y:S01]  /*a510*/  ISETP.GE.AND P5, PT, R20, RZ, PT ;  /* 0x000000ff1400720c */ /* 0x000fe20003fa6270 */
[----:B------:R1:W-:Y:S02]  /*a520*/  STL [R1+0xe0], R5 ;  /* 0x0000e00501007387 */ /* 0x0003e40000100800 */
[----:B------:R-:W-:-:S02]  /*a530*/  IMAD.MOV R16, RZ, RZ, -R16 ;  /* 0x000000ffff107224 */ /* 0x000fc400078e0a10 */
[----:B------:R-:W-:Y:S01]  /*a540*/  @!P3 IMAD.IADD R11, R11, 0x1, -R25 ;  /* 0x000000010b0bb824 */ /* 0x000fe200078e0a19 */
[----:B------:R-:W-:Y:S01]  /*a550*/  ISETP.GE.AND P4, PT, R7, RZ, PT ;  /* 0x000000ff0700720c */ /* 0x000fe20003f86270 */
[----:B0-----:R-:W-:Y:S02]  /*a560*/  IMAD.MOV.U32 R6, RZ, RZ, R10 ;  /* 0x000000ffff067224 */ /* 0x001fe400078e000a */
[----:B------:R-:W-:Y:S02]  /*a570*/  IMAD.MOV R17, RZ, RZ, -R17 ;  /* 0x000000ffff117224 */ /* 0x000fe400078e0a11 */
[----:B-1----:R-:W-:Y:S02]  /*a580*/  IMAD.MOV.U32 R5, RZ, RZ, R22 ;  /* 0x000000ffff057224 */ /* 0x002fe400078e0016 */
[C---:B------:R-:W-:Y:S01]  /*a590*/  IMAD R7, R25.reuse, R16, R14 ;  /* 0x0000001019077224 */ /* 0x040fe200078e020e */
[----:B------:R-:W-:Y:S01]  /*a5a0*/  IADD3 R0, R4, 0x43, RZ ;  /* 0x0000004304007810 */ /* 0x000fe20007ffe0ff */
[----:B------:R-:W-:Y:S01]  /*a5b0*/  @!P6 IMAD.MOV R6, RZ, RZ, -R6 ;  /* 0x000000ffff06e224 */ /* 0x000fe200078e0a06 */
[C---:B------:R-:W-:Y:S01]  /*a5c0*/  ISETP.GT.U32.AND P3, PT, R25.reuse, R11, PT ;  /* 0x0000000b1900720c */ /* 0x040fe20003f64070 */
[----:B------:R-:W-:Y:S01]  /*a5d0*/  @!P1 IMAD.MOV R5, RZ, RZ, -R5 ;  /* 0x000000ffff059224 */ /* 0x000fe200078e0a05 */
[C---:B------:R-:W-:Y:S01]  /*a5e0*/  ISETP.GT.U32.AND P6, PT, R25.reuse, R7, PT ;  /* 0x000000071900720c */ /* 0x040fe20003fc4070 */
[----:B------:R-:W-:-:S02]  /*a5f0*/  IMAD R17, R25, R17, R8 ;  /* 0x0000001119117224 */ /* 0x000fc400078e0208 */
[--C-:B------:R-:W-:Y:S01]  /*a600*/  @!P0 IMAD.IADD R21, R21, 0x1, -R25.reuse ;  /* 0x0000000115158824 */ /* 0x100fe200078e0a19 */
[----:B------:R-:W-:Y:S01]  /*a610*/  IABS R8, R0 ;  /* 0x0000000000087213 */ /* 0x000fe20000000000 */
[----:B------:R-:W-:Y:S01]  /*a620*/  @!P2 IMAD.IADD R9, R9, 0x1, -R25 ;  /* 0x000000010909a824 */ /* 0x000fe200078e0a19 */
[----:B------:R0:W-:Y:S01]  /*a630*/  STL [R1+0xdc], R6 ;  /* 0x0000dc0601007387 */ /* 0x0001e20000100800 */
[----:B------:R-:W-:-:S03]  /*a640*/  ISETP.GT.U32.AND P0, PT, R25, R17, PT ;  /* 0x000000111900720c */ /* 0x000fc60003f04070 */
[----:B------:R1:W-:Y:S01]  /*a650*/  STL [R1+0xd8], R5 ;  /* 0x0000d80501007387 */ /* 0x0003e20000100800 */
[----:B------:R-:W-:Y:S01]  /*a660*/  ISETP.GE.AND P1, PT, R12, RZ, PT ;  /* 0x000000ff0c00720c */ /* 0x000fe20003f26270 */
[----:B------:R-:W-:-:S04]  /*a670*/  IMAD.HI.U32 R10, R3, R8, RZ ;  /* 0x00000008030a7227 */ /* 0x000fc800078e00ff */
[----:B0-----:R-:W-:Y:S02]  /*a680*/  IMAD.MOV.U32 R6, RZ, RZ, R21 ;  /* 0x000000ffff067224 */ /* 0x001fe400078e0015 */
[----:B-1----:R-:W-:Y:S02]  /*a690*/  IMAD.MOV.U32 R5, RZ, RZ, R9 ;  /* 0x000000ffff057224 */ /* 0x002fe400078e0009 */
[----:B------:R-:W-:Y:S02]  /*a6a0*/  @!P5 IMAD.MOV R6, RZ, RZ, -R6 ;  /* 0x000000ffff06d224 */ /* 0x000fe400078e0a06 */
[----:B------:R-:W-:Y:S02]  /*a6b0*/  @!P4 IMAD.MOV R5, RZ, RZ, -R5 ;  /* 0x000000ffff05c224 */ /* 0x000fe400078e0a05 */
[--C-:B------:R-:W-:Y:S02]  /*a6c0*/  @!P3 IMAD.IADD R11, R11, 0x1, -R25.reuse ;  /* 0x000000010b0bb824 */ /* 0x100fe400078e0a19 */
[----:B------:R-:W-:Y:S01]  /*a6d0*/  IMAD.MOV R10, RZ, RZ, -R10 ;  /* 0x000000ffff0a7224 */ /* 0x000fe200078e0a0a */
[----:B------:R-:W-:Y:S01]  /*a6e0*/  STL [R1+0xcc], R6 ;  /* 0x0000cc0601007387 */ /* 0x000fe20000100800 */
[--C-:B------:R-:W-:Y:S01]  /*a6f0*/  @!P6 IMAD.IADD R7, R7, 0x1, -R25.reuse ;  /* 0x000000010707e824 */ /* 0x100fe200078e0a19 */
[----:B------:R-:W-:Y:S01]  /*a700*/  IADD3 R2, R4, 0x42, RZ ;  /* 0x0000004204027810 */ /* 0x000fe20007ffe0ff */
[----:B------:R-:W-:Y:S01]  /*a710*/  IMAD R8, R25, R10, R8 ;  /* 0x0000000a19087224 */ /* 0x000fe200078e0208 */
[----:B------:R0:W-:Y:S01]  /*a720*/  STL [R1+0xc4], R5 ;  /* 0x0000c40501007387 */ /* 0x0001e20000100800 */
[----:B------:R-:W-:Y:S01]  /*a730*/  @!P0 IMAD.IADD R17, R17, 0x1, -R25 ;  /* 0x0000000111118824 */ /* 0x000fe200078e0a19 */
[----:B------:R-:W-:-:S02]  /*a740*/  IABS R20, R2 ;  /* 0x0000000200147213 */ /* 0x000fc40000000000 */
[----:B------:R-:W-:Y:S01]  /*a750*/  ISETP.GT.U32.AND P0, PT, R25, R7, PT ;  /* 0x000000071900720c */ /* 0x000fe20003f04070 */
[----:B0-----:R-:W-:-:S04]  /*a760*/  IMAD.MOV.U32 R5, RZ, RZ, R11 ;  /* 0x000000ffff057224 */ /* 0x001fc800078e000b */
[----:B------:R-:W-:Y:S01]  /*a770*/  @!P1 IMAD.MOV R5, RZ, RZ, -R5 ;  /* 0x000000ffff059224 */ /* 0x000fe200078e0a05 */
[----:B------:R-:W-:Y:S02]  /*a780*/  ISETP.GT.U32.AND P1, PT, R25, R8, PT ;  /* 0x000000081900720c */ /* 0x000fe40003f24070 */
[----:B------:R-:W-:Y:S01]  /*a790*/  ISETP.GE.AND P6, PT, R0, RZ, PT ;  /* 0x000000ff0000720c */ /* 0x000fe20003fc6270 */
[----:B------:R-:W-:Y:S01]  /*a7a0*/  IMAD.HI.U32 R0, R3, R20, RZ ;  /* 0x0000001403007227 */ /* 0x000fe200078e00ff */
[----:B------:R-:W-:Y:S02]  /*a7b0*/  ISETP.GT.U32.AND P4, PT, R25, R17, PT ;  /* 0x000000111900720c */ /* 0x000fe40003f84070 */
[----:B------:R-:W-:Y:S01]  /*a7c0*/  IADD3 R16, R4, 0x41, RZ ;  /* 0x0000004104107810 */ /* 0x000fe20007ffe0ff */
[----:B------:R-:W-:Y:S02]  /*a7d0*/  IMAD.MOV R0, RZ, RZ, -R0 ;  /* 0x000000ffff007224 */ /* 0x000fe400078e0a00 */
[--C-:B------:R-:W-:Y:S01]  /*a7e0*/  @!P0 IMAD.IADD R7, R7, 0x1, -R25.reuse ;  /* 0x0000000107078824 */ /* 0x100fe200078e0a19 */
[----:B------:R-:W-:Y:S01]  /*a7f0*/  ISETP.GE.AND P0, PT, R16, RZ, PT ;  /* 0x000000ff1000720c */ /* 0x000fe20003f06270 */
[----:B------:R-:W-:Y:S01]  /*a800*/  IMAD R20, R25, R0, R20 ;  /* 0x0000000019147224 */ /* 0x000fe200078e0214 */
[----:B------:R-:W-:Y:S01]  /*a810*/  IABS R16, R16 ;  /* 0x0000001000107213 */ /* 0x000fe20000000000 */
[----:B------:R-:W-:-:S04]  /*a820*/  @!P1 IMAD.IADD R8, R8, 0x1, -R25 ;  /* 0x0000000108089824 */ /* 0x000fc800078e0a19 */
[----:B------:R-:W-:Y:S01]  /*a830*/  @!P4 IMAD.IADD R17, R17, 0x1, -R25 ;  /* 0x000000011111c824 */ /* 0x000fe200078e0a19 */
[----:B------:R-:W-:Y:S01]  /*a840*/  ISETP.GT.U32.AND P4, PT, R25, R20, PT ;  /* 0x000000141900720c */ /* 0x000fe20003f84070 */
[----:B------:R-:W-:Y:S01]  /*a850*/  IMAD.HI.U32 R10, R3, R16, RZ ;  /* 0x00000010030a7227 */ /* 0x000fe200078e00ff */
[----:B------:R-:W-:-:S03]  /*a860*/  ISETP.GT.U32.AND P1, PT, R25, R8, PT ;  /* 0x000000081900720c */ /* 0x000fc60003f24070 */
[----:B------:R-:W-:Y:S01]  /*a870*/  IMAD.MOV R10, RZ, RZ, -R10 ;  /* 0x000000ffff0a7224 */ /* 0x000fe200078e0a0a */
[----:B------:R-:W-:Y:S02]  /*a880*/  ISETP.GE.AND P5, PT, R2, RZ, PT ;  /* 0x000000ff0200720c */ /* 0x000fe40003fa6270 */
[----:B------:R-:W-:Y:S01]  /*a890*/  ISETP.GE.AND P2, PT, R18, RZ, PT ;  /* 0x000000ff1200720c */ /* 0x000fe20003f46270 */
[----:B------:R-:W-:Y:S01]  /*a8a0*/  IMAD R16, R25, R10, R16 ;  /* 0x0000000a19107224 */ /* 0x000fe200078e0210 */
[----:B------:R-:W-:Y:S02]  /*a8b0*/  ISETP.GE.AND P3, PT, R15, RZ, PT ;  /* 0x000000ff0f00720c */ /* 0x000fe40003f66270 */
[----:B------:R-:W-:Y:S01]  /*a8c0*/  IADD3 R2, R4, 0x40, RZ ;  /* 0x0000004004027810 */ /* 0x000fe20007ffe0ff */
[--C-:B------:R-:W-:Y:S02]  /*a8d0*/  @!P4 IMAD.IADD R20, R20, 0x1, -R25.reuse ;  /* 0x000000011414c824 */ /* 0x100fe400078e0a19 */
[----:B------:R-:W-:Y:S01]  /*a8e0*/  @!P1 IMAD.IADD R8, R8, 0x1, -R25 ;  /* 0x0000000108089824 */ /* 0x000fe200078e0a19 */
[----:B------:R-:W-:-:S02]  /*a8f0*/  IABS R11, R2 ;  /* 0x00000002000b7213 */ /* 0x000fc40000000000 */
[C---:B------:R-:W-:Y:S02]  /*a900*/  ISETP.GT.U32.AND P1, PT, R25.reuse, R16, PT ;  /* 0x000000101900720c */ /* 0x040fe40003f24070 */
[----:B------:R-:W-:Y:S01]  /*a910*/  IADD3 R0, R4, 0x3f, RZ ;  /* 0x0000003f04007810 */ /* 0x000fe20007ffe0ff */
[----:B------:R0:W-:Y:S01]  /*a920*/  STL [R1+0xc0], R5 ;  /* 0x0000c00501007387 */ /* 0x0001e20000100800 */
[----:B------:R-:W-:Y:S01]  /*a930*/  ISETP.GT.U32.AND P4, PT, R25, R20, PT ;  /* 0x000000141900720c */ /* 0x000fe20003f84070 */
[----:B------:R-:W-:Y:S01]  /*a940*/  IMAD.HI.U32 R9, R3, R11, RZ ;  /* 0x0000000b03097227 */ /* 0x000fe200078e00ff */
[----:B------:R-:W-:-:S03]  /*a950*/  IABS R13, R0 ;  /* 0x00000000000d7213 */ /* 0x000fc60000000000 */
[----:B------:R-:W-:Y:S02]  /*a960*/  @!P2 IMAD.MOV R7, RZ, RZ, -R7 ;  /* 0x000000ffff07a224 */ /* 0x000fe400078e0a07 */
[----:B0-----:R-:W-:Y:S01]  /*a970*/  IMAD.MOV.U32 R5, RZ, RZ, R17 ;  /* 0x000000ffff057224 */ /* 0x001fe200078e0011 */
[----:B------:R-:W-:Y:S01]  /*a980*/  ISETP.GE.AND P2, PT, R2, RZ, PT ;  /* 0x000000ff0200720c */ /* 0x000fe20003f46270 */
[----:B------:R-:W-:Y:S02]  /*a990*/  IMAD.MOV R9, RZ, RZ, -R9 ;  /* 0x000000ffff097224 */ /* 0x000fe400078e0a09 */
[----:B------:R-:W-:Y:S01]  /*a9a0*/  @!P3 IMAD.MOV R5, RZ, RZ, -R5 ;  /* 0x000000ffff05b224 */ /* 0x000fe200078e0a05 */
[----:B------:R-:W-:Y:S01]  /*a9b0*/  ISETP.GE.AND P3, PT, R0, RZ, PT ;  /* 0x000000ff0000720c */ /* 0x000fe20003f66270 */
[----:B------:R-:W-:Y:S01]  /*a9c0*/  IMAD.HI.U32 R2, R3, R13, RZ ;  /* 0x0000000d03027227 */ /* 0x000fe200078e00ff */
[----:B------:R-:W-:-:S03]  /*a9d0*/  IADD3 R0, R4, 0x3e, RZ ;  /* 0x0000003e04007810 */ /* 0x000fc60007ffe0ff */
[C---:B------:R-:W-:Y:S01]  /*a9e0*/  IMAD R11, R25.reuse, R9, R11 ;  /* 0x00000009190b7224 */ /* 0x040fe200078e020b */
[----:B------:R-:W-:Y:S01]  /*a9f0*/  IABS R10, R0 ;  /* 0x00000000000a7213 */ /* 0x000fe20000000000 */
[--C-:B------:R-:W-:Y:S02]  /*aa00*/  @!P1 IMAD.IADD R16, R16, 0x1, -R25.reuse ;  /* 0x0000000110109824 */ /* 0x100fe400078e0a19 */
[----:B------:R-:W-:Y:S02]  /*aa10*/  IMAD.MOV R2, RZ, RZ, -R2 ;  /* 0x000000ffff027224 */ /* 0x000fe400078e0a02 */
[----:B------:R-:W-:Y:S01]  /*aa20*/  @!P4 IMAD.IADD R20, R20, 0x1, -R25 ;  /* 0x000000011414c824 */ /* 0x000fe200078e0a19 */
[C---:B------:R-:W-:Y:S01]  /*aa30*/  ISETP.GT.U32.AND P4, PT, R25.reuse, R11, PT ;  /* 0x0000000b1900720c */ /* 0x040fe20003f84070 */
[C---:B------:R-:W-:Y:S01]  /*aa40*/  IMAD R13, R25.reuse, R2, R13 ;  /* 0x00000002190d7224 */ /* 0x040fe200078e020d */
[----:B------:R-:W-:Y:S01]  /*aa50*/  ISETP.GT.U32.AND P1, PT, R25, R16, PT ;  /* 0x000000101900720c */ /* 0x000fe20003f24070 */
[----:B------:R-:W-:Y:S01]  /*aa60*/  STL [R1+0x107c], R7 ;  /* 0x00107c0701007387 */ /* 0x000fe20000100800 */
[----:B------:R-:W-:-:S03]  /*aa70*/  IMAD.HI.U32 R14, R3, R10, RZ ;  /* 0x0000000a030e7227 */ /* 0x000fc600078e00ff */
[----:B------:R0:W-:Y:S01]  /*aa80*/  STL [R1+0xbc], R5 ;  /* 0x0000bc0501007387 */ /* 0x0001e20000100800 */
[----:B------:R-:W-:Y:S01]  /*aa90*/  @!P6 IMAD.MOV R8, RZ, RZ, -R8 ;  /* 0x000000ffff08e224 */ /* 0x000fe200078e0a08 */
[----:B------:R-:W-:Y:S01]  /*aaa0*/  ISETP.GT.U32.AND P6, PT, R25, R13, PT ;  /* 0x0000000d1900720c */ /* 0x000fe20003fc4070 */
[----:B------:R-:W-:Y:S02]  /*aab0*/  IMAD.MOV R14, RZ, RZ, -R14 ;  /* 0x000000ffff0e7224 */ /* 0x000fe400078e0a0e */
[----:B0-----:R-:W-:-:S04]  /*aac0*/  IMAD.MOV.U32 R5, RZ, RZ, R20 ;  /* 0x000000ffff057224 */ /* 0x001fc800078e0014 */
[----:B------:R-:W-:Y:S01]  /*aad0*/  @!P5 IMAD.MOV R5, RZ, RZ, -R5 ;  /* 0x000000ffff05d224 */ /* 0x000fe200078e0a05 */
[----:B------:R-:W-:Y:S01]  /*aae0*/  ISETP.GE.AND P5, PT, R0, RZ, PT ;  /* 0x000000ff0000720c */ /* 0x000fe20003fa6270 */
[----:B------:R-:W-:Y:S02]  /*aaf0*/  IMAD R0, R25, R14, R10 ;  /* 0x0000000e19007224 */ /* 0x000fe400078e020a */
[--C-:B------:R-:W-:Y:S02]  /*ab00*/  @!P4 IMAD.IADD R11, R11, 0x1, -R25.reuse ;  /* 0x000000010b0bc824 */ /* 0x100fe400078e0a19 */
[--C-:B------:R-:W-:Y:S01]  /*ab10*/  @!P1 IMAD.IADD R16, R16, 0x1, -R25.reuse ;  /* 0x0000000110109824 */ /* 0x100fe200078e0a19 */
[----:B------:R-:W-:Y:S02]  /*ab20*/  ISETP.GT.U32.AND P1, PT, R25, R0, PT ;  /* 0x000000001900720c */ /* 0x000fe40003f24070 */
[C---:B------:R-:W-:Y:S02]  /*ab30*/  IADD3 R15, R4.reuse, 0x3d, RZ ;  /* 0x0000003d040f7810 */ /* 0x040fe40007ffe0ff */
[----:B------:R-:W-:Y:S01]  /*ab40*/  IADD3 R12, R4, 0x3c, RZ ;  /* 0x0000003c040c7810 */ /* 0x000fe20007ffe0ff */
[----:B------:R-:W-:Y:S01]  /*ab50*/  @!P6 IMAD.IADD R13, R13, 0x1, -R25 ;  /* 0x000000010d0de824 */ /* 0x000fe200078e0a19 */
[----:B------:R-:W-:-:S02]  /*ab60*/  ISETP.GT.U32.AND P4, PT, R25, R11, PT ;  /* 0x0000000b1900720c */ /* 0x000fc40003f84070 */
[----:B------:R-:W-:Y:S02]  /*ab70*/  IADD3 R2, R4, 0x3b, RZ ;  /* 0x0000003b04027810 */ /* 0x000fe40007ffe0ff */
[----:B------:R-:W-:Y:S02]  /*ab80*/  IABS R18, R15 ;  /* 0x0000000f00127213 */ /* 0x000fe40000000000 */
[----:B------:R-:W-:Y:S02]  /*ab90*/  IABS R17, R12 ;  /* 0x0000000c00117213 */ /* 0x000fe40000000000 */
[----:B------:R-:W-:Y:S01]  /*aba0*/  IABS R9, R2 ;  /* 0x0000000200097213 */ /* 0x000fe20000000000 */
[----:B------:R-:W-:Y:S01]  /*abb0*/  IMAD.HI.U32 R20, R3, R18, RZ ;  /* 0x0000001203147227 */ /* 0x000fe200078e00ff */
[----:B------:R-:W-:Y:S01]  /*abc0*/  ISETP.GT.U32.AND P6, PT, R25, R13, PT ;  /* 0x0000000d1900720c */ /* 0x000fe20003fc4070 */
[----:B------:R-:W-:Y:S02]  /*abd0*/  STL [R1+0x1080], R8 ;  /* 0x0010800801007387 */ /* 0x000fe40000100800 */
[----:B------:R-:W-:-:S02]  /*abe0*/  IMAD.HI.U32 R10, R3, R17, RZ ;  /* 0x00000011030a7227 */ /* 0x000fc400078e00ff */
[----:B------:R0:W-:Y:S02]  /*abf0*/  STL [R1+0xb8], R5 ;  /* 0x0000b80501007387 */ /* 0x0001e40000100800 */
[----:B------:R-:W-:Y:S02]  /*ac00*/  @!P1 IMAD.IADD R0, R0, 0x1, -R25 ;  /* 0x0000000100009824 */ /* 0x000fe400078e0a19 */
[----:B------:R-:W-:-:S04]  /*ac10*/  IMAD.HI.U32 R14, R3, R9, RZ ;  /* 0x00000009030e7227 */ /* 0x000fc800078e00ff */
[----:B------:R-:W-:Y:S02]  /*ac20*/  IMAD.MOV R20, RZ, RZ, -R20 ;  /* 0x000000ffff147224 */ /* 0x000fe400078e0a14 */
[----:B0-----:R-:W-:Y:S02]  /*ac30*/  IMAD.MOV.U32 R5, RZ, RZ, R16 ;  /* 0x000000ffff057224 */ /* 0x001fe400078e0010 */
[----:B------:R-:W-:Y:S02]  /*ac40*/  IMAD.MOV R10, RZ, RZ, -R10 ;  /* 0x000000ffff0a7224 */ /* 0x000fe400078e0a0a */
[----:B------:R-:W-:Y:S01]  /*ac50*/  @!P4 IMAD.IADD R11, R11, 0x1, -R25 ;  /* 0x000000010b0bc824 */ /* 0x000fe200078e0a19 */
[----:B------:R-:W-:Y:S01]  /*ac60*/  ISETP.GE.AND P4, PT, R15, RZ, PT ;  /* 0x000000ff0f00720c */ /* 0x000fe20003f86270 */
[----:B------:R-:W-:Y:S01]  /*ac70*/  @!P0 IMAD.MOV R5, RZ, RZ, -R5 ;  /* 0x000000ffff058224 */ /* 0x000fe200078e0a05 */
[C---:B------:R-:W-:Y:S01]  /*ac80*/  ISETP.GT.U32.AND P0, PT, R25.reuse, R0, PT ;  /* 0x000000001900720c */ /* 0x040fe20003f04070 */
[----:B------:R-:W-:-:S02]  /*ac90*/  IMAD R15, R25, R20, R18 ;  /* 0x00000014190f7224 */ /* 0x000fc400078e0212 */
[----:B------:R-:W-:Y:S02]  /*aca0*/  IMAD.MOV R14, RZ, RZ, -R14 ;  /* 0x000000ffff0e7224 */ /* 0x000fe400078e0a0e */
[C---:B------:R-:W-:Y:S01]  /*acb0*/  IMAD R17, R25.reuse, R10, R17 ;  /* 0x0000000a19117224 */ /* 0x040fe200078e0211 */
[----:B------:R-:W-:Y:S01]  /*acc0*/  IADD3 R10, R4, 0x3a, RZ ;  /* 0x0000003a040a7810 */ /* 0x000fe20007ffe0ff */
[C---:B------:R-:W-:Y:S01]  /*acd0*/  IMAD R9, R25.reuse, R14, R9 ;  /* 0x0000000e19097224 */ /* 0x040fe200078e0209 */
[----:B------:R-:W-:Y:S01]  /*ace0*/  ISETP.GT.U32.AND P1, PT, R25, R15, PT ;  /* 0x0000000f1900720c */ /* 0x000fe20003f24070 */
[----:B------:R-:W-:Y:S01]  /*acf0*/  @!P6 IMAD.IADD R13, R13, 0x1, -R25 ;  /* 0x000000010d0de824 */ /* 0x000fe200078e0a19 */
[----:B------:R-:W-:Y:S02]  /*ad00*/  IABS R14, R10 ;  /* 0x0000000a000e7213 */ /* 0x000fe40000000000 */
[----:B------:R-:W-:Y:S01]  /*ad10*/  ISETP.GT.U32.AND P6, PT, R25, R17, PT ;  /* 0x000000111900720c */ /* 0x000fe20003fc4070 */
[----:B------:R0:W-:Y:S01]  /*ad20*/  STL [R1+0xa8], R5 ;  /* 0x0000a80501007387 */ /* 0x0001e20000100800 */
[----:B------:R-:W-:-:S02]  /*ad30*/  IMAD.MOV.U32 R6, RZ, RZ, R11 ;  /* 0x000000ffff067224 */ /* 0x000fc400078e000b */
[----:B------:R-:W-:Y:S01]  /*ad40*/  IMAD.MOV.U32 R11, RZ, RZ, R14 ;  /* 0x000000ffff0b7224 */ /* 0x000fe200078e000e */
[----:B------:R-:W-:Y:S01]  /*ad50*/  IADD3 R14, R4, 0x39, RZ ;  /* 0x00000039040e7810 */ /* 0x000fe20007ffe0ff */
[----:B------:R-:W-:Y:S02]  /*ad60*/  @!P2 IMAD.MOV R6, RZ, RZ, -R6 ;  /* 0x000000ffff06a224 */ /* 0x000fe400078e0a06 */
[----:B0-----:R-:W-:Y:S01]  /*ad70*/  IMAD.MOV.U32 R5, RZ, RZ, R13 ;  /* 0x000000ffff057224 */ /* 0x001fe200078e000d */
[----:B------:R-:W-:Y:S01]  /*ad80*/  ISETP.GE.AND P2, PT, R12, RZ, PT ;  /* 0x000000ff0c00720c */ /* 0x000fe20003f46270 */
[----:B------:R-:W-:Y:S02]  /*ad90*/  @!P0 IMAD.IADD R0, R0, 0x1, -R25 ;  /* 0x0000000100008824 */ /* 0x000fe400078e0a19 */
[----:B------:R-:W-:Y:S01]  /*ada0*/  @!P3 IMAD.MOV R5, RZ, RZ, -R5 ;  /* 0x000000ffff05b224 */ /* 0x000fe200078e0a05 */
[----:B------:R-:W-:Y:S01]  /*adb0*/  ISETP.GE.AND P0, PT, R2, RZ, PT ;  /* 0x000000ff0200720c */ /* 0x000fe20003f06270 */
[----:B------:R-:W-:Y:S01]  /*adc0*/  IMAD.HI.U32 R12, R3, R11, RZ ;  /* 0x0000000b030c7227 */ /* 0x000fe200078e00ff */
[----:B------:R-:W-:Y:S01]  /*add0*/  IABS R2, R14 ;  /* 0x0000000e00027213 */ /* 0x000fe20000000000 */
[----:B------:R-:W-:Y:S01]  /*ade0*/  STL [R1+0xb0], R6 ;  /* 0x0000b00601007387 */ /* 0x000fe20000100800 */
[----:B------:R-:W-:Y:S01]  /*adf0*/  ISETP.GT.U32.AND P3, PT, R25, R9, PT ;  /* 0x000000091900720c */ /* 0x000fe20003f64070 */
[----:B------:R-:W-:-:S02]  /*ae00*/  @!P1 IMAD.IADD R15, R15, 0x1, -R25 ;  /* 0x000000010f0f9824 */ /* 0x000fc400078e0a19 */
[----:B------:R0:W-:Y:S01]  /*ae10*/  STL [R1+0xb4], R5 ;  /* 0x0000b40501007387 */ /* 0x0001e20000100800 */
[----:B------:R-:W-:Y:S01]  /*ae20*/  @!P6 IMAD.IADD R17, R17, 0x1, -R25 ;  /* 0x000000011111e824 */ /* 0x000fe200078e0a19 */
[----:B------:R-:W-:Y:S01]  /*ae30*/  ISETP.GE.AND P1, PT, R10, RZ, PT ;  /* 0x000000ff0a00720c */ /* 0x000fe20003f26270 */
[----:B------:R-:W-:Y:S02]  /*ae40*/  IMAD.MOV R12, RZ, RZ, -R12 ;  /* 0x000000ffff0c7224 */ /* 0x000fe400078e0a0c */
[----:B------:R-:W-:Y:S02]  /*ae50*/  IMAD.MOV.U32 R10, RZ, RZ, R2 ;  /* 0x000000ffff0a7224 */ /* 0x000fe400078e0002 */
[----:B0-----:R-:W-:Y:S02]  /*ae60*/  IMAD.MOV.U32 R5, RZ, RZ, R0 ;  /* 0x000000ffff057224 */ /* 0x001fe400078e0000 */
[C---:B------:R-:W-:Y:S02]  /*ae70*/  IMAD R11, R25.reuse, R12, R11 ;  /* 0x0000000c190b7224 */ /* 0x040fe400078e020b */
[----:B------:R-:W-:Y:S01]  /*ae80*/  @!P5 IMAD.MOV R5, RZ, RZ, -R5 ;  /* 0x000000ffff05d224 */ /* 0x000fe200078e0a05 */
[----:B------:R-:W-:Y:S01]  /*ae90*/  ISETP.GT.U32.AND P5, PT, R25, R17, PT ;  /* 0x000000111900720c */ /* 0x000fe20003fa4070 */
[----:B------:R-:W-:Y:S01]  /*aea0*/  IMAD.HI.U32 R12, R3, R10, RZ ;  /* 0x0000000a030c7227 */ /* 0x000fe200078e00ff */
[----:B------:R-:W-:-:S03]  /*aeb0*/  ISETP.GT.U32.AND P6, PT, R25, R15, PT ;  /* 0x0000000f1900720c */ /* 0x000fc60003fc4070 */
[----:B------:R-:W-:Y:S02]  /*aec0*/  IMAD.MOV R12, RZ, RZ, -R12 ;  /* 0x000000ffff0c7224 */ /* 0x000fe400078e0a0c */
[----:B------:R-:W-:Y:S02]  /*aed0*/  @!P3 IMAD.IADD R9, R9, 0x1, -R25 ;  /* 0x000000010909b824 */ /* 0x000fe400078e0a19 */
[----:B------:R-:W-:-:S03]  /*aee0*/  IMAD R10, R25, R12, R10 ;  /* 0x0000000c190a7224 */ /* 0x000fc600078e020a */
[----:B------:R-:W-:Y:S01]  /*aef0*/  ISETP.GT.U32.AND P3, PT, R25, R9, PT ;  /* 0x000000091900720c */ /* 0x000fe20003f64070 */
[--C-:B------:R-:W-:Y:S01]  /*af00*/  @!P5 IMAD.IADD R17, R17, 0x1, -R25.reuse ;  /* 0x000000011111d824 */ /* 0x100fe200078e0a19 */
[----:B------:R-:W-:Y:S01]  /*af10*/  ISETP.GT.U32.AND P5, PT, R25, R10, PT ;  /* 0x0000000a1900720c */ /* 0x000fe20003fa4070 */
[----:B------:R-:W-:Y:S01]  /*af20*/  @!P6 IMAD.IADD R15, R15, 0x1, -R25 ;  /* 0x000000010f0fe824 */ /* 0x000fe200078e0a19 */
[----:B------:R-:W-:Y:S02]  /*af30*/  ISETP.GT.U32.AND P6, PT, R25, R11, PT ;  /* 0x0000000b1900720c */ /* 0x000fe40003fc4070 */
[C---:B------:R-:W-:Y:S02]  /*af40*/  IADD3 R0, R4.reuse, 0x37, RZ ;  /* 0x0000003704007810 */ /* 0x040fe40007ffe0ff */
[C---:B------:R-:W-:Y:S02]  /*af50*/  IADD3 R13, R4.reuse, 0x36, RZ ;  /* 0x00000036040d7810 */ /* 0x040fe40007ffe0ff */
[----:B------:R-:W-:-:S02]  /*af60*/  IADD3 R2, R4, 0x38, RZ ;  /* 0x0000003804027810 */ /* 0x000fc40007ffe0ff */
[----:B------:R-:W-:Y:S02]  /*af70*/  IABS R12, R0 ;  /* 0x00000000000c7213 */ /* 0x000fe40000000000 */
[----:B------:R-:W-:Y:S01]  /*af80*/  IABS R18, R13 ;  /* 0x0000000d00127213 */ /* 0x000fe20000000000 */
[----:B------:R0:W-:Y:S01]  /*af90*/  STL [R1+0x384], R5 ;  /* 0x0003840501007387 */ /* 0x0001e20000100800 */
[----:B------:R-:W-:Y:S01]  /*afa0*/  IABS R16, R2 ;  /* 0x0000000200107213 */ /* 0x000fe20000000000 */
[--C-:B------:R-:W-:Y:S01]  /*afb0*/  @!P3 IMAD.IADD R9, R9, 0x1, -R25.reuse ;  /* 0x000000010909b824 */ /* 0x100fe200078e0a19 */
[----:B------:R-:W-:Y:S01]  /*afc0*/  ISETP.GE.AND P3, PT, R14, RZ, PT ;  /* 0x000000ff0e00720c */ /* 0x000fe20003f66270 */
[----:B------:R-:W-:Y:S02]  /*afd0*/  @!P5 IMAD.IADD R10, R10, 0x1, -R25 ;  /* 0x000000010a0ad824 */ /* 0x000fe400078e0a19 */
[----:B------:R-:W-:Y:S02]  /*afe0*/  IMAD.MOV.U32 R14, RZ, RZ, R18 ;  /* 0x000000ffff0e7224 */ /* 0x000fe400078e0012 */
[----:B------:R-:W-:-:S04]  /*aff0*/  IMAD.HI.U32 R20, R3, R12, RZ ;  /* 0x0000000c03147227 */ /* 0x000fc800078e00ff */
[----:B0-----:R-:W-:Y:S02]  /*b000*/  IMAD.MOV.U32 R5, RZ, RZ, R15 ;  /* 0x000000ffff057224 */ /* 0x001fe400078e000f */
[----:B------:R-:W-:-:S04]  /*b010*/  IMAD.HI.U32 R18, R3, R16, RZ ;  /* 0x0000001003127227 */ /* 0x000fc800078e00ff */
[----:B------:R-:W-:Y:S01]  /*b020*/  @!P6 IMAD.IADD R11, R11, 0x1, -R25 ;  /* 0x000000010b0be824 */ /* 0x000fe200078e0a19 */
[----:B------:R-:W-:Y:S01]  /*b030*/  ISETP.GE.AND P6, PT, R2, RZ, PT ;  /* 0x000000ff0200720c */ /* 0x000fe20003fc6270 */
[----:B------:R-:W-:Y:S01]  /*b040*/  @!P4 IMAD.MOV R5, RZ, RZ, -R5 ;  /* 0x000000ffff05c224 */ /* 0x000fe200078e0a05 */
[----:B------:R-:W-:Y:S01]  /*b050*/  ISETP.GT.U32.AND P4, PT, R25, R10, PT ;  /* 0x0000000a1900720c */ /* 0x000fe20003f84070 */
[----:B------:R-:W-:-:S04]  /*b060*/  IMAD.HI.U32 R2, R3, R14, RZ ;  /* 0x0000000e03027227 */ /* 0x000fc800078e00ff */
[----:B------:R-:W-:Y:S01]  /*b070*/  IMAD.MOV R15, RZ, RZ, -R20 ;  /* 0x000000ffff0f7224 */ /* 0x000fe200078e0a14 */
[----:B------:R0:W-:Y:S01]  /*b080*/  STL [R1+0xac], R5 ;  /* 0x0000ac0501007387 */ /* 0x0001e20000100800 */
[----:B------:R-:W-:Y:S01]  /*b090*/  IMAD.MOV R18, RZ, RZ, -R18 ;  /* 0x000000ffff127224 */ /* 0x000fe200078e0a12 */
[C---:B------:R-:W-:Y:S01]  /*b0a0*/  ISETP.GT.U32.AND P5, PT, R25.reuse, R11, PT ;  /* 0x0000000b1900720c */ /* 0x040fe20003fa4070 */
[----:B------:R-:W-:Y:S02]  /*b0b0*/  IMAD.MOV R2, RZ, RZ, -R2 ;  /* 0x000000ffff027224 */ /* 0x000fe400078e0a02 */
[C---:B------:R-:W-:Y:S02]  /*b0c0*/  IMAD R12, R25.reuse, R15, R12 ;  /* 0x0000000f190c7224 */ /* 0x040fe400078e020c */
[----:B------:R-:W-:Y:S02]  /*b0d0*/  IMAD R16, R25, R18, R16 ;  /* 0x0000001219107224 */ /* 0x000fe400078e0210 */
[----:B0-----:R-:W-:-:S02]  /*b0e0*/  IMAD.MOV.U32 R5, RZ, RZ, R9 ;  /* 0x000000ffff057224 */ /* 0x001fc400078e0009 */
[----:B------:R-:W-:Y:S02]  /*b0f0*/  IMAD.MOV.U32 R6, RZ, RZ, R17 ;  /* 0x000000ffff067224 */ /* 0x000fe400078e0011 */
[C---:B------:R-:W-:Y:S02]  /*b100*/  IMAD R14, R25.reuse, R2, R14 ;  /* 0x00000002190e7224 */ /* 0x040fe400078e020e */
[----:B------:R-:W-:Y:S01]  /*b110*/  @!P0 IMAD.MOV R5, RZ, RZ, -R5 ;  /* 0x000000ffff058224 */ /* 0x000fe200078e0a05 */
[C---:B------:R-:W-:Y:S01]  /*b120*/  ISETP.GT.U32.AND P0, PT, R25.reuse, R12, PT ;  /* 0x0000000c1900720c */ /* 0x040fe20003f04070 */
[----:B------:R-:W-:Y:S01]  /*b130*/  @!P2 IMAD.MOV R6, RZ, RZ, -R6 ;  /* 0x000000ffff06a224 */ /* 0x000fe200078e0a06 */
[C---:B------:R-:W-:Y:S01]  /*b140*/  ISETP.GT.U32.AND P2, PT, R25.reuse, R16, PT ;  /* 0x000000101900720c */ /* 0x040fe20003f44070 */
[--C-:B------:R-:W-:Y:S01]  /*b150*/  @!P4 IMAD.IADD R10, R10, 0x1, -R25.reuse ;  /* 0x000000010a0ac824 */ /* 0x100fe200078e0a19 */
[----:B------:R-:W-:Y:S01]  /*b160*/  ISETP.GT.U32.AND P4, PT, R25, R14, PT ;  /* 0x0000000e1900720c */ /* 0x000fe20003f84070 */
[----:B------:R-:W-:Y:S01]  /*b170*/  @!P5 IMAD.IADD R11, R11, 0x1, -R25 ;  /* 0x000000010b0bd824 */ /* 0x000fe200078e0a19 */
[----:B------:R-:W-:-:S02]  /*b180*/  ISETP.GE.AND P5, PT, R0, RZ, PT ;  /* 0x000000ff0000720c */ /* 0x000fc40003fa6270 */
[C---:B------:R-:W-:Y:S02]  /*b190*/  IADD3 R0, R4.reuse, 0x34, RZ ;  /* 0x0000003404007810 */ /* 0x040fe40007ffe0ff */
[----:B------:R-:W-:Y:S02]  /*b1a0*/  IADD3 R18, R4, 0x35, RZ ;  /* 0x0000003504127810 */ /* 0x000fe40007ffe0ff */
[----:B------:R-:W-:Y:S01]  /*b1b0*/  IABS R2, R0 ;  /* 0x0000000000027213 */ /* 0x000fe20000000000 */
[--C-:B------:R-:W-:Y:S01]  /*b1c0*/  @!P0 IMAD.IADD R12, R12, 0x1, -R25.reuse ;  /* 0x000000010c0c8824 */ /* 0x100fe200078e0a19 */
[----:B------:R-:W-:Y:S01]  /*b1d0*/  STL [R1+0x98], R6 ;  /* 0x0000980601007387 */ /* 0x000fe20000100800 */
[--C-:B------:R-:W-:Y:S01]  /*b1e0*/  @!P2 IMAD.IADD R16, R16, 0x1, -R25.reuse ;  /* 0x000000011010a824 */ /* 0x100fe200078e0a19 */
[----:B------:R-:W-:Y:S01]  /*b1f0*/  IABS R9, R18 ;  /* 0x0000001200097213 */ /* 0x000fe20000000000 */
[----:B------:R-:W-:Y:S01]  /*b200*/  @!P4 IMAD.IADD R14, R14, 0x1, -R25 ;  /* 0x000000010e0ec824 */ /* 0x000fe200078e0a19 */
[----:B------:R0:W-:Y:S01]  /*b210*/  STL [R1+0x9c], R5 ;  /* 0x00009c0501007387 */ /* 0x0001e20000100800 */
[----:B------:R-:W-:-:S02]  /*b220*/  ISETP.GT.U32.AND P4, PT, R25, R12, PT ;  /* 0x0000000c1900720c */ /* 0x000fc40003f84070 */
[----:B------:R-:W-:Y:S01]  /*b230*/  ISETP.GE.AND P2, PT, R13, RZ, PT ;  /* 0x000000ff0d00720c */ /* 0x000fe20003f46270 */
[----:B------:R-:W-:Y:S01]  /*b240*/  IMAD.HI.U32 R13, R3, R9, RZ ;  /* 0x00000009030d7227 */ /* 0x000fe200078e00ff */
[----:B------:R-:W-:-:S03]  /*b250*/  ISETP.GT.U32.AND P0, PT, R25, R16, PT ;  /* 0x000000101900720c */ /* 0x000fc60003f04070 */
[----:B0-----:R-:W-:Y:S02]  /*b260*/  IMAD.MOV.U32 R5, RZ, RZ, R11 ;  /* 0x000000ffff057224 */ /* 0x001fe400078e000b */
[----:B------:R-:W-:-:S04]  /*b270*/  IMAD.HI.U32 R11, R3, R2, RZ ;  /* 0x00000002030b7227 */ /* 0x000fc800078e00ff */
[----:B------:R-:W-:Y:S02]  /*b280*/  IMAD.MOV R11, RZ, RZ, -R11 ;  /* 0x000000ffff0b7224 */ /* 0x000fe400078e0a0b */
[----:B------:R-:W-:Y:S02]  /*b290*/  IMAD.MOV R13, RZ, RZ, -R13 ;  /* 0x000000ffff0d7224 */ /* 0x000fe400078e0a0d */
[C---:B------:R-:W-:Y:S02]  /*b2a0*/  IMAD R2, R25.reuse, R11, R2 ;  /* 0x0000000b19027224 */ /* 0x040fe400078e0202 */
[C---:B------:R-:W-:Y:S01]  /*b2b0*/  IMAD R9, R25.reuse, R13, R9 ;  /* 0x0000000d19097224 */ /* 0x040fe200078e0209 */
[----:B------:R-:W-:Y:S01]  /*b2c0*/  IADD3 R15, R4, 0x33, RZ ;  /* 0x00000033040f7810 */ /* 0x000fe20007ffe0ff */
[--C-:B------:R-:W-:Y:S01]  /*b2d0*/  @!P4 IMAD.IADD R12, R12, 0x1, -R25.reuse ;  /* 0x000000010c0cc824 */ /* 0x100fe200078e0a19 */
[C---:B------:R-:W-:Y:S01]  /*b2e0*/  ISETP.GT.U32.AND P4, PT, R25.reuse, R2, PT ;  /* 0x000000021900720c */ /* 0x040fe20003f84070 */
[----:B------:R-:W-:Y:S01]  /*b2f0*/  @!P0 IMAD.IADD R16, R16, 0x1, -R25 ;  /* 0x0000000110108824 */ /* 0x000fe200078e0a19 */
[----:B------:R-:W-:-:S02]  /*b300*/  ISETP.GT.U32.AND P0, PT, R25, R9, PT ;  /* 0x000000091900720c */ /* 0x000fc40003f04070 */
[----:B------:R-:W-:Y:S01]  /*b310*/  IABS R21, R15 ;  /* 0x0000000f00157213 */ /* 0x000fe20000000000 */
[----:B------:R-:W-:Y:S01]  /*b320*/  @!P1 IMAD.MOV R5, RZ, RZ, -R5 ;  /* 0x000000ffff059224 */ /* 0x000fe200078e0a05 */
[----:B------:R-:W-:-:S03]  /*b330*/  IADD3 R17, R4, 0x32, RZ ;  /* 0x0000003204117810 */ /* 0x000fc60007ffe0ff */
[----:B------:R-:W-:Y:S01]  /*b340*/  IMAD.HI.U32 R22, R3, R21, RZ ;  /* 0x0000001503167227 */ /* 0x000fe200078e00ff */
[----:B------:R0:W-:Y:S01]  /*b350*/  STL [R1+0xa0], R5 ;  /* 0x0000a00501007387 */ /* 0x0001e20000100800 */
[----:B------:R-:W-:Y:S02]  /*b360*/  IABS R11, R17 ;  /* 0x00000011000b7213 */ /* 0x000fe40000000000 */
[----:B------:R-:W-:Y:S02]  /*b370*/  IMAD.MOV R22, RZ, RZ, -R22 ;  /* 0x000000ffff167224 */ /* 0x000fe400078e0a16 */
[--C-:B------:R-:W-:Y:S02]  /*b380*/  @!P4 IMAD.IADD R2, R2, 0x1, -R25.reuse ;  /* 0x000000010202c824 */ /* 0x100fe400078e0a19 */
[----:B------:R-:W-:Y:S02]  /*b390*/  @!P0 IMAD.IADD R9, R9, 0x1, -R25 ;  /* 0x0000000109098824 */ /* 0x000fe400078e0a19 */
[----:B0-----:R-:W-:Y:S01]  /*b3a0*/  IMAD.MOV.U32 R5, RZ, RZ, R10 ;  /* 0x000000ffff057224 */ /* 0x001fe200078e000a */
[----:B------:R-:W-:Y:S01]  /*b3b0*/  ISETP.GE.AND P0, PT, R0, RZ, PT ;  /* 0x000000ff0000720c */ /* 0x000fe20003f06270 */
[----:B------:R-:W-:-:S02]  /*b3c0*/  IMAD R0, R25, R22, R21 ;  /* 0x0000001619007224 */ /* 0x000fc400078e0215 */
[----:B------:R-:W-:Y:S01]  /*b3d0*/  @!P3 IMAD.MOV R5, RZ, RZ, -R5 ;  /* 0x000000ffff05b224 */ /* 0x000fe200078e0a05 */
[C---:B------:R-:W-:Y:S01]  /*b3e0*/  ISETP.GT.U32.AND P3, PT, R25.reuse, R2, PT ;  /* 0x000000021900720c */ /* 0x040fe20003f64070 */
[----:B------:R-:W-:Y:S01]  /*b3f0*/  IMAD.MOV.U32 R7, RZ, RZ, R16 ;  /* 0x000000ffff077224 */ /* 0x000fe200078e0010 */
[----:B------:R-:W-:Y:S01]  /*b400*/  ISETP.GT.U32.AND P1, PT, R25, R14, PT ;  /* 0x0000000e1900720c */ /* 0x000fe20003f24070 */
[----:B------:R-:W-:-:S04]  /*b410*/  IMAD.HI.U32 R20, R3, R11, RZ ;  /* 0x0000000b03147227 */ /* 0x000fc800078e00ff */
[----:B------:R-:W-:Y:S01]  /*b420*/  @!P6 IMAD.MOV R7, RZ, RZ, -R7 ;  /* 0x000000ffff07e224 */ /* 0x000fe200078e0a07 */
[C---:B------:R-:W-:Y:S01]  /*b430*/  ISETP.GT.U32.AND P6, PT, R25.reuse, R0, PT ;  /* 0x000000001900720c */ /* 0x040fe20003fc4070 */
[----:B------:R-:W-:Y:S01]  /*b440*/  IMAD.MOV R20, RZ, RZ, -R20 ;  /* 0x000000ffff147224 */ /* 0x000fe200078e0a14 */
[----:B------:R-:W-:-:S03]  /*b450*/  ISETP.GT.U32.AND P4, PT, R25, R9, PT ;  /* 0x000000091900720c */ /* 0x000fc60003f84070 */
[C---:B------:R-:W-:Y:S02]  /*b460*/  IMAD R11, R25.reuse, R20, R11 ;  /* 0x00000014190b7224 */ /* 0x040fe400078e020b */
[--C-:B------:R-:W-:Y:S02]  /*b470*/  @!P3 IMAD.IADD R2, R2, 0x1, -R25.reuse ;  /* 0x000000010202b824 */ /* 0x100fe400078e0a19 */
[--C-:B------:R-:W-:Y:S01]  /*b480*/  @!P1 IMAD.IADD R14, R14, 0x1, -R25.reuse ;  /* 0x000000010e0e9824 */ /* 0x100fe200078e0a19 */
[----:B------:R-:W-:Y:S01]  /*b490*/  ISETP.GT.U32.AND P3, PT, R25, R11, PT ;  /* 0x0000000b1900720c */ /* 0x000fe20003f64070 */
[----:B------:R0:W-:Y:S01]  /*b4a0*/  STL [R1+0x94], R5 ;  /* 0x0000940501007387 */ /* 0x0001e20000100800 */
[----:B------:R-:W-:Y:S02]  /*b4b0*/  IMAD.MOV.U32 R6, RZ, RZ, R12 ;  /* 0x000000ffff067224 */ /* 0x000fe400078e000c */
[----:B------:R-:W-:Y:S01]  /*b4c0*/  @!P6 IMAD.IADD R0, R0, 0x1, -R25 ;  /* 0x000000010000e824 */ /* 0x000fe200078e0a19 */
[----:B------:R-:W-:-:S02]  /*b4d0*/  ISETP.GE.AND P1, PT, R18, RZ, PT ;  /* 0x000000ff1200720c */ /* 0x000fc40003f26270 */
[C---:B------:R-:W-:Y:S01]  /*b4e0*/  IADD3 R13, R4.reuse, 0x31, RZ ;  /* 0x00000031040d7810 */ /* 0x040fe20007ffe0ff */
[----:B------:R-:W-:Y:S02]  /*b4f0*/  @!P5 IMAD.MOV R6, RZ, RZ, -R6 ;  /* 0x000000ffff06d224 */ /* 0x000fe400078e0a06 */
[----:B0-----:R-:W-:Y:S01]  /*b500*/  IMAD.MOV.U32 R5, RZ, RZ, R14 ;  /* 0x000000ffff057224 */ /* 0x001fe200078e000e */
[----:B------:R-:W-:Y:S01]  /*b510*/  ISETP.GT.U32.AND P6, PT, R25, R0, PT ;  /* 0x000000001900720c */ /* 0x000fe20003fc4070 */
[----:B------:R-:W-:Y:S01]  /*b520*/  @!P4 IMAD.IADD R9, R9, 0x1, -R25 ;  /* 0x000000010909c824 */ /* 0x000fe200078e0a19 */
[----:B------:R-:W-:Y:S01]  /*b530*/  IADD3 R12, R4, 0x30, RZ ;  /* 0x00000030040c7810 */ /* 0x000fe20007ffe0ff */
[----:B------:R-:W-:Y:S01]  /*b540*/  @!P2 IMAD.MOV R5, RZ, RZ, -R5 ;  /* 0x000000ffff05a224 */ /* 0x000fe200078e0a05 */
[----:B------:R-:W-:Y:S01]  /*b550*/  IABS R18, R13 ;  /* 0x0000000d00127213 */ /* 0x000fe20000000000 */
[----:B------:R-:W-:Y:S01]  /*b560*/  STL [R1+0x90], R7 ;  /* 0x0000900701007387 */ /* 0x000fe20000100800 */
[----:B------:R-:W-:Y:S01]  /*b570*/  ISETP.GE.AND P2, PT, R17, RZ, PT ;  /* 0x000000ff1100720c */ /* 0x000fe20003f46270 */
[----:B------:R-:W-:Y:S01]  /*b580*/  @!P3 IMAD.IADD R11, R11, 0x1, -R25 ;  /* 0x000000010b0bb824 */ /* 0x000fe200078e0a19 */
[----:B------:R-:W-:Y:S01]  /*b590*/  IABS R17, R12 ;  /* 0x0000000c00117213 */ /* 0x000fe20000000000 */
[----:B------:R0:W-:Y:S01]  /*b5a0*/  STL [R1+0x8c], R6 ;  /* 0x00008c0601007387 */ /* 0x0001e20000100800 */
[----:B------:R-:W-:Y:S01]  /*b5b0*/  IMAD.HI.U32 R10, R3, R18, RZ ;  /* 0x00000012030a7227 */ /* 0x000fe200078e00ff */
[----:B------:R-:W-:-:S02]  /*b5c0*/  ISETP.GE.AND P5, PT, R15, RZ, PT ;  /* 0x000000ff0f00720c */ /* 0x000fc40003fa6270 */
[----:B------:R1:W-:Y:S01]  /*b5d0*/  STL [R1+0x88], R5 ;  /* 0x0000880501007387 */ /* 0x0003e20000100800 */
[----:B------:R-:W-:Y:S01]  /*b5e0*/  ISETP.GT.U32.AND P3, PT, R25, R11, PT ;  /* 0x0000000b1900720c */ /* 0x000fe20003f64070 */
[----:B0-----:R-:W-:Y:S02]  /*b5f0*/  IMAD.MOV.U32 R6, RZ, RZ, R9 ;  /* 0x000000ffff067224 */ /* 0x001fe400078e0009 */
[----:B-1----:R-:W-:Y:S01]  /*b600*/  IMAD.MOV.U32 R5, RZ, RZ, R2 ;  /* 0x000000ffff057224 */ /* 0x002fe200078e0002 */
[----:B------:R-:W-:Y:S01]  /*b610*/  IADD3 R2, R4, 0x2f, RZ ;  /* 0x0000002f04027810 */ /* 0x000fe20007ffe0ff */
[----:B------:R-:W-:Y:S02]  /*b620*/  @!P1 IMAD.MOV R6, RZ, RZ, -R6 ;  /* 0x000000ffff069224 */ /* 0x000fe400078e0a06 */
[----:B------:R-:W-:Y:S01]  /*b630*/  IMAD.HI.U32 R9, R3, R17, RZ ;  /* 0x0000001103097227 */ /* 0x000fe200078e00ff */
[----:B------:R-:W-:-:S03]  /*b640*/  ISETP.GE.AND P4, PT, R13, RZ, PT ;  /* 0x000000ff0d00720c */ /* 0x000fc60003f86270 */
[----:B------:R-:W-:Y:S02]  /*b650*/  IMAD.MOV R10, RZ, RZ, -R10 ;  /* 0x000000ffff0a7224 */ /* 0x000fe400078e0a0a */
[----:B------:R-:W-:Y:S01]  /*b660*/  @!P0 IMAD.MOV R5, RZ, RZ, -R5 ;  /* 0x000000ffff058224 */ /* 0x000fe200078e0a05 */
[----:B------:R-:W-:Y:S01]  /*b670*/  IABS R13, R2 ;  /* 0x00000002000d7213 */ /* 0x000fe20000000000 */
[----:B------:R-:W-:Y:S01]  /*b680*/  @!P6 IMAD.IADD R0, R0, 0x1, -R25 ;  /* 0x000000010000e824 */ /* 0x000fe200078e0a19 */
[----:B------:R-:W-:Y:S01]  /*b690*/  STL [R1+0x58], R6 ;  /* 0x0000580601007387 */ /* 0x000fe20000100800 */
[----:B------:R-:W-:Y:S02]  /*b6a0*/  IMAD.MOV R9, RZ, RZ, -R9 ;  /* 0x000000ffff097224 */ /* 0x000fe400078e0a09 */
[C---:B------:R-:W-:Y:S01]  /*b6b0*/  IMAD R10, R25.reuse, R10, R18 ;  /* 0x0000000a190a7224 */ /* 0x040fe200078e0212 */
[----:B------:R0:W-:Y:S01]  /*b6c0*/  STL [R1+0x64], R5 ;  /* 0x0000640501007387 */ /* 0x0001e20000100800 */
[----:B------:R-:W-:-:S02]  /*b6d0*/  IMAD R17, R25, R9, R17 ;  /* 0x0000000919117224 */ /* 0x000fc400078e0211 */
[----:B------:R-:W-:Y:S01]  /*b6e0*/  IMAD.HI.U32 R9, R3, R13, RZ ;  /* 0x0000000d03097227 */ /* 0x000fe200078e00ff */
[----:B------:R-:W-:-:S03]  /*b6f0*/  ISETP.GT.U32.AND P0, PT, R25, R10, PT ;  /* 0x0000000a1900720c */ /* 0x000fc60003f04070 */
[----:B0-----:R-:W-:Y:S02]  /*b700*/  IMAD.MOV.U32 R5, RZ, RZ, R0 ;  /* 0x000000ffff057224 */ /* 0x001fe400078e0000 */
[----:B------:R-:W-:Y:S02]  /*b710*/  IMAD.MOV R9, RZ, RZ, -R9 ;  /* 0x000000ffff097224 */ /* 0x000fe400078e0a09 */
[----:B------:R-:W-:Y:S02]  /*b720*/  @!P5 IMAD.MOV R5, RZ, RZ, -R5 ;  /* 0x000000ffff05d224 */ /* 0x000fe400078e0a05 */
[----:B------:R-:W-:Y:S02]  /*b730*/  @!P3 IMAD.IADD R11, R11, 0x1, -R25 ;  /* 0x000000010b0bb824 */ /* 0x000fe400078e0a19 */
[----:B------:R-:W-:Y:S01]  /*b740*/  IMAD R13, R25, R9, R13 ;  /* 0x00000009190d7224 */ /* 0x000fe200078e020d */
[----:B------:R0:W-:Y:S01]  /*b750*/  STL [R1+0x74], R5 ;  /* 0x0000740501007387 */ /* 0x0001e20000100800 */
[----:B------:R-:W-:-:S02]  /*b760*/  @!P0 IMAD.IADD R10, R10, 0x1, -R25 ;  /* 0x000000010a0a8824 */ /* 0x000fc400078e0a19 */
[----:B0-----:R-:W-:-:S04]  /*b770*/  IMAD.MOV.U32 R5, RZ, RZ, R11 ;  /* 0x000000ffff057224 */ /* 0x001fc800078e000b */
[----:B------:R-:W-:Y:S01]  /*b780*/  @!P2 IMAD.MOV R5, RZ, RZ, -R5 ;  /* 0x000000ffff05a224 */ /* 0x000fe200078e0a05 */
[C---:B------:R-:W-:Y:S02]  /*b790*/  ISETP.GT.U32.AND P2, PT, R25.reuse, R13, PT ;  /* 0x0000000d1900720c */ /* 0x040fe40003f44070 */
[----:B------:R-:W-:Y:S02]  /*b7a0*/  ISETP.GE.AND P1, PT, R12, RZ, PT ;  /* 0x000000ff0c00720c */ /* 0x000fe40003f26270 */
[C---:B------:R-:W-:Y:S02]  /*b7b0*/  ISETP.GT.U32.AND P5, PT, R25.reuse, R17, PT ;  /* 0x000000111900720c */ /* 0x040fe40003fa4070 */
[----:B------:R-:W-:Y:S02]  /*b7c0*/  IADD3 R12, R4, 0x2e, RZ ;  /* 0x0000002e040c7810 */ /* 0x000fe40007ffe0ff */
[----:B------:R-:W-:Y:S02]  /*b7d0*/  ISETP.GT.U32.AND P0, PT, R25, R10, PT ;  /* 0x0000000a1900720c */ /* 0x000fe40003f04070 */
[----:B------:R-:W-:-:S02]  /*b7e0*/  IABS R15, R12 ;  /* 0x0000000c000f7213 */ /* 0x000fc40000000000 */
[----:B------:R-:W-:Y:S01]  /*b7f0*/  IADD3 R16, R4, 0x2c, RZ ;  /* 0x0000002c04107810 */ /* 0x000fe20007ffe0ff */
[--C-:B------:R-:W-:Y:S01]  /*b800*/  @!P2 IMAD.IADD R13, R13, 0x1, -R25.reuse ;  /* 0x000000010d0da824 */ /* 0x100fe200078e0a19 */
[----:B------:R-:W-:Y:S01]  /*b810*/  ISETP.GE.AND P6, PT, R2, RZ, PT ;  /* 0x000000ff0200720c */ /* 0x000fe20003fc6270 */
[----:B------:R-:W-:Y:S01]  /*b820*/  IMAD.HI.U32 R0, R3, R15, RZ ;  /* 0x0000000f03007227 */ /* 0x000fe200078e00ff */
[----:B------:R-:W-:Y:S02]  /*b830*/  IADD3 R2, R4, 0x2d, RZ ;  /* 0x0000002d04027810 */ /* 0x000fe40007ffe0ff */
[----:B------:R-:W-:Y:S01]  /*b840*/  IABS R11, R16 ;  /* 0x00000010000b7213 */ /* 0x000fe20000000000 */
[--C-:B------:R-:W-:Y:S01]  /*b850*/  @!P5 IMAD.IADD R17, R17, 0x1, -R25.reuse ;  /* 0x000000011111d824 */ /* 0x100fe200078e0a19 */
[----:B------:R-:W-:Y:S01]  /*b860*/  ISETP.GE.AND P3, PT, R12, RZ, PT ;  /* 0x000000ff0c00720c */ /* 0x000fe20003f66270 */
[----:B------:R-:W-:Y:S01]  /*b870*/  IMAD.MOV R0, RZ, RZ, -R0 ;  /* 0x000000ffff007224 */ /* 0x000fe200078e0a00 */
[----:B------:R-:W-:Y:S01]  /*b880*/  IABS R12, R2 ;  /* 0x00000002000c7213 */ /* 0x000fe20000000000 */
[----:B------:R-:W-:Y:S01]  /*b890*/  @!P0 IMAD.IADD R10, R10, 0x1, -R25 ;  /* 0x000000010a0a8824 */ /* 0x000fe200078e0a19 */
[----:B------:R-:W-:Y:S01]  /*b8a0*/  ISETP.GT.U32.AND P2, PT, R25, R13, PT ;  /* 0x0000000d1900720c */ /* 0x000fe20003f44070 */
[----:B------:R-:W-:Y:S01]  /*b8b0*/  IMAD.HI.U32 R9, R3, R11, RZ ;  /* 0x0000000b03097227 */ /* 0x000fe200078e00ff */
[----:B------:R0:W-:Y:S01]  /*b8c0*/  STL [R1+0x78], R5 ;  /* 0x0000780501007387 */ /* 0x0001e20000100800 */
[----:B------:R-:W-:-:S02]  /*b8d0*/  ISETP.GT.U32.AND P5, PT, R25, R17, PT ;  /* 0x000000111900720c */ /* 0x000fc40003fa4070 */
[----:B------:R-:W-:Y:S02]  /*b8e0*/  IMAD R15, R25, R0, R15 ;  /* 0x00000000190f7224 */ /* 0x000fe400078e020f */
[----:B------:R-:W-:-:S04]  /*b8f0*/  IMAD.HI.U32 R0, R3, R12, RZ ;  /* 0x0000000c03007227 */ /* 0x000fc800078e00ff */
[----:B------:R-:W-:Y:S02]  /*b900*/  IMAD.MOV R9, RZ, RZ, -R9 ;  /* 0x000000ffff097224 */ /* 0x000fe400078e0a09 */
[----:B0-----:R-:W-:Y:S02]  /*b910*/  IMAD.MOV.U32 R5, RZ, RZ, R10 ;  /* 0x000000ffff057224 */ /* 0x001fe400078e000a */
[----:B------:R-:W-:Y:S02]  /*b920*/  IMAD.MOV R0, RZ, RZ, -R0 ;  /* 0x000000ffff007224 */ /* 0x000fe400078e0a00 */
[----:B------:R-:W-:Y:S01]  /*b930*/  @!P4 IMAD.MOV R5, RZ, RZ, -R5 ;  /* 0x000000ffff05c224 */ /* 0x000fe200078e0a05 */
[C---:B------:R-:W-:Y:S01]  /*b940*/  ISETP.GT.U32.AND P4, PT, R25.reuse, R15, PT ;  /* 0x0000000f1900720c */ /* 0x040fe20003f84070 */
[C---:B------:R-:W-:Y:S02]  /*b950*/  IMAD R11, R25.reuse, R9, R11 ;  /* 0x00000009190b7224 */ /* 0x040fe400078e020b */
[----:B------:R-:W-:-:S02]  /*b960*/  IMAD R12, R25, R0, R12 ;  /* 0x00000000190c7224 */ /* 0x000fc400078e020c */
[--C-:B------:R-:W-:Y:S01]  /*b970*/  @!P2 IMAD.IADD R13, R13, 0x1, -R25.reuse ;  /* 0x000000010d0da824 */ /* 0x100fe200078e0a19 */
[----:B------:R-:W-:Y:S01]  /*b980*/  ISETP.GT.U32.AND P2, PT, R25, R11, PT ;  /* 0x0000000b1900720c */ /* 0x000fe20003f44070 */
[--C-:B------:R-:W-:Y:S01]  /*b990*/  @!P5 IMAD.IADD R17, R17, 0x1, -R25.reuse ;  /* 0x000000011111d824 */ /* 0x100fe200078e0a19 */
[----:B------:R-:W-:Y:S02]  /*b9a0*/  ISETP.GT.U32.AND P5, PT, R25, R12, PT ;  /* 0x0000000c1900720c */ /* 0x000fe40003fa4070 */
[C---:B------:R-:W-:Y:S02]  /*b9b0*/  IADD3 R10, R4.reuse, 0x2b, RZ ;  /* 0x0000002b040a7810 */ /* 0x040fe40007ffe0ff */
[----:B------:R-:W-:Y:S01]  /*b9c0*/  IADD3 R0, R4, 0x2a, RZ ;  /* 0x0000002a04007810 */ /* 0x000fe20007ffe0ff */
[----:B------:R-:W-:Y:S01]  /*b9d0*/  @!P4 IMAD.IADD R15, R15, 0x1, -R25 ;  /* 0x000000010f0fc824 */ /* 0x000fe200078e0a19 */
[----:B------:R-:W-:Y:S02]  /*b9e0*/  IABS R20, R10 ;  /* 0x0000000a00147213 */ /* 0x000fe40000000000 */
[----:B------:R-:W-:-:S02]  /*b9f0*/  IABS R14, R0 ;  /* 0x00000000000e7213 */ /* 0x000fc40000000000 */
[----:B------:R-:W-:Y:S01]  /*ba00*/  ISETP.GT.U32.AND P4, PT, R25, R15, PT ;  /* 0x0000000f1900720c */ /* 0x000fe20003f84070 */
[--C-:B------:R-:W-:Y:S02]  /*ba10*/  @!P2 IMAD.IADD R11, R11, 0x1, -R25.reuse ;  /* 0x000000010b0ba824 */ /* 0x100fe400078e0a19 */
[----:B------:R-:W-:Y:S01]  /*ba20*/  IMAD.HI.U32 R18, R3, R20, RZ ;  /* 0x0000001403127227 */ /* 0x000fe200078e00ff */
[----:B------:R0:W-:Y:S01]  /*ba30*/  STL [R1+0x80], R5 ;  /* 0x0000800501007387 */ /* 0x0001e20000100800 */
[----:B------:R-:W-:Y:S02]  /*ba40*/  ISETP.GE.AND P0, PT, R2, RZ, PT ;  /* 0x000000ff0200720c */ /* 0x000fe40003f06270 */
[----:B------:R-:W-:Y:S01]  /*ba50*/  @!P5 IMAD.IADD R12, R12, 0x1, -R25 ;  /* 0x000000010c0cd824 */ /* 0x000fe200078e0a19 */
[----:B------:R-:W-:Y:S01]  /*ba60*/  ISETP.GE.AND P5, PT, R16, RZ, PT ;  /* 0x000000ff1000720c */ /* 0x000fe20003fa6270 */
[----:B------:R-:W-:Y:S01]  /*ba70*/  IMAD.MOV R18, RZ, RZ, -R18 ;  /* 0x000000ffff127224 */ /* 0x000fe200078e0a12 */
[----:B------:R-:W-:Y:S01]  /*ba80*/  ISETP.GT.U32.AND P2, PT, R25, R11, PT ;  /* 0x0000000b1900720c */ /* 0x000fe20003f44070 */
[----:B------:R-:W-:Y:S01]  /*ba90*/  IMAD.HI.U32 R16, R3, R14, RZ ;  /* 0x0000000e03107227 */ /* 0x000fe200078e00ff */
[----:B------:R-:W-:-:S03]  /*baa0*/  IADD3 R2, R4, 0x29, RZ ;  /* 0x0000002904027810 */ /* 0x000fc60007ffe0ff */
[----:B0-----:R-:W-:Y:S01]  /*bab0*/  IMAD.MOV.U32 R5, RZ, RZ, R17 ;  /* 0x000000ffff057224 */ /* 0x001fe200078e0011 */
[----:B------:R-:W-:Y:S01]  /*bac0*/  IABS R9, R2 ;  /* 0x0000000200097213 */ /* 0x000fe20000000000 */
[C---:B------:R-:W-:Y:S02]  /*bad0*/  IMAD R20, R25.reuse, R18, R20 ;  /* 0x0000001219147224 */ /* 0x040fe400078e0214 */
[----:B------:R-:W-:Y:S02]  /*bae0*/  @!P1 IMAD.MOV R5, RZ, RZ, -R5 ;  /* 0x000000ffff059224 */ /* 0x000fe400078e0a05 */
[----:B------:R-:W-:Y:S01]  /*baf0*/  IMAD.MOV R16, RZ, RZ, -R16 ;  /* 0x000000ffff107224 */ /* 0x000fe200078e0a10 */
[----:B------:R-:W-:Y:S01]  /*bb00*/  ISETP.GT.U32.AND P1, PT, R25, R12, PT ;  /* 0x0000000c1900720c */ /* 0x000fe20003f24070 */
[--C-:B------:R-:W-:Y:S01]  /*bb10*/  @!P4 IMAD.IADD R15, R15, 0x1, -R25.reuse ;  /* 0x000000010f0fc824 */ /* 0x100fe200078e0a19 */
[----:B------:R0:W-:Y:S01]  /*bb20*/  STL [R1+0x7c], R5 ;  /* 0x00007c0501007387 */ /* 0x0001e20000100800 */
[C---:B------:R-:W-:Y:S01]  /*bb30*/  IMAD R14, R25.reuse, R16, R14 ;  /* 0x00000010190e7224 */ /* 0x040fe200078e020e */
[----:B------:R-:W-:Y:S01]  /*bb40*/  ISETP.GT.U32.AND P4, PT, R25, R20, PT ;  /* 0x000000141900720c */ /* 0x000fe20003f84070 */
[----:B------:R-:W-:-:S03]  /*bb50*/  @!P2 IMAD.IADD R11, R11, 0x1, -R25 ;  /* 0x000000010b0ba824 */ /* 0x000fc600078e0a19 */
[----:B------:R-:W-:Y:S01]  /*bb60*/  ISETP.GT.U32.AND P2, PT, R25, R14, PT ;  /* 0x0000000e1900720c */ /* 0x000fe20003f44070 */
[----:B0-----:R-:W-:Y:S02]  /*bb70*/  IMAD.MOV.U32 R5, RZ, RZ, R13 ;  /* 0x000000ffff057224 */ /* 0x001fe400078e000d */
[----:B------:R-:W-:-:S04]  /*bb80*/  IMAD.HI.U32 R13, R3, R9, RZ ;  /* 0x00000009030d7227 */ /* 0x000fc800078e00ff */
[----:B------:R-:W-:Y:S02]  /*bb90*/  IMAD.MOV R13, RZ, RZ, -R13 ;  /* 0x000000ffff0d7224 */ /* 0x000fe400078e0a0d */
[----:B------:R-:W-:Y:S02]  /*bba0*/  IMAD.MOV.U32 R7, RZ, RZ, R15 ;  /* 0x000000ffff077224 */ /* 0x000fe400078e000f */
[----:B------:R-:W-:Y:S02]  /*bbb0*/  IMAD R9, R25, R13, R9 ;  /* 0x0000000d19097224 */ /* 0x000fe400078e0209 */
[----:B------:R-:W-:Y:S01]  /*bbc0*/  @!P6 IMAD.MOV R5, RZ, RZ, -R5 ;  /* 0x000000ffff05e224 */ /* 0x000fe200078e0a05 */
[----:B------:R-:W-:Y:S01]  /*bbd0*/  ISETP.GE.AND P6, PT, R10, RZ, PT ;  /* 0x000000ff0a00720c */ /* 0x000fe20003fc6270 */
[--C-:B------:R-:W-:Y:S01]  /*bbe0*/  @!P1 IMAD.IADD R12, R12, 0x1, -R25.reuse ;  /* 0x000000010c0c9824 */ /* 0x100fe200078e0a19 */
[----:B------:R-:W-:Y:S01]  /*bbf0*/  IADD3 R10, R4, 0x28, RZ ;  /* 0x00000028040a7810 */ /* 0x000fe20007ffe0ff */
[----:B------:R-:W-:-:S02]  /*bc00*/  @!P4 IMAD.IADD R20, R20, 0x1, -R25 ;  /* 0x000000011414c824 */ /* 0x000fc400078e0a19 */
[----:B------:R-:W-:Y:S01]  /*bc10*/  @!P3 IMAD.MOV R7, RZ, RZ, -R7 ;  /* 0x000000ffff07b224 */ /* 0x000fe200078e0a07 */
[C---:B------:R-:W-:Y:S01]  /*bc20*/  ISETP.GT.U32.AND P3, PT, R25.reuse, R9, PT ;  /* 0x000000091900720c */ /* 0x040fe20003f64070 */
[----:B------:R-:W-:Y:S01]  /*bc30*/  IMAD.MOV.U32 R6, RZ, RZ, R12 ;  /* 0x000000ffff067224 */ /* 0x000fe200078e000c */
[----:B------:R-:W-:Y:S01]  /*bc40*/  IABS R16, R10 ;  /* 0x0000000a00107213 */ /* 0x000fe20000000000 */
[----:B------:R-:W-:Y:S01]  /*bc50*/  @!P2 IMAD.IADD R14, R14, 0x1, -R25 ;  /* 0x000000010e0ea824 */ /* 0x000fe200078e0a19 */
[----:B------:R-:W-:Y:S01]  /*bc60*/  ISETP.GT.U32.AND P4, PT, R25, R20, PT ;  /* 0x000000141900720c */ /* 0x000fe20003f84070 */
[----:B------:R-:W-:Y:S01]  /*bc70*/  @!P0 IMAD.MOV R6, RZ, RZ, -R6 ;  /* 0x000000ffff068224 */ /* 0x000fe200078e0a06 */
[----:B------:R-:W-:Y:S01]  /*bc80*/  ISETP.GE.AND P0, PT, R2, RZ, PT ;  /* 0x000000ff0200720c */ /* 0x000fe20003f06270 */
[----:B------:R-:W-:Y:S01]  /*bc90*/  IMAD.HI.U32 R2, R3, R16, RZ ;  /* 0x0000001003027227 */ /* 0x000fe200078e00ff */
[----:B------:R-:W-:Y:S02]  /*bca0*/  ISETP.GT.U32.AND P2, PT, R25, R14, PT ;  /* 0x0000000e1900720c */ /* 0x000fe40003f44070 */
[----:B------:R-:W-:-:S02]  /*bcb0*/  ISETP.GE.AND P1, PT, R0, RZ, PT ;  /* 0x000000ff0000720c */ /* 0x000fc40003f26270 */
[C---:B------:R-:W-:Y:S01]  /*bcc0*/  IADD3 R0, R4.reuse, 0x27, RZ ;  /* 0x0000002704007810 */ /* 0x040fe20007ffe0ff */
[----:B------:R-:W-:Y:S01]  /*bcd0*/  IMAD.MOV R2, RZ, RZ, -R2 ;  /* 0x000000ffff027224 */ /* 0x000fe200078e0a02 */
[----:B------:R-:W-:Y:S01]  /*bce0*/  IADD3 R17, R4, 0x26, RZ ;  /* 0x0000002604117810 */ /* 0x000fe20007ffe0ff */
[--C-:B------:R-:W-:Y:S01]  /*bcf0*/  @!P3 IMAD.IADD R9, R9, 0x1, -R25.reuse ;  /* 0x000000010909b824 */ /* 0x100fe200078e0a19 */
[----:B------:R-:W-:Y:S01]  /*bd00*/  IABS R13, R0 ;  /* 0x00000000000d7213 */ /* 0x000fe20000000000 */
[--C-:B------:R-:W-:Y:S01]  /*bd10*/  @!P4 IMAD.IADD R20, R20, 0x1, -R25.reuse ;  /* 0x000000011414c824 */ /* 0x100fe200078e0a19 */
[----:B------:R-:W-:Y:S01]  /*bd20*/  ISETP.GE.AND P4, PT, R0, RZ, PT ;  /* 0x000000ff0000720c */ /* 0x000fe20003f86270 */
[----:B------:R-:W-:Y:S01]  /*bd30*/  IMAD R16, R25, R2, R16 ;  /* 0x0000000219107224 */ /* 0x000fe200078e0210 */
[----:B------:R-:W-:Y:S01]  /*bd40*/  IABS R12, R17 ;  /* 0x00000011000c7213 */ /* 0x000fe20000000000 */
[----:B------:R-:W-:Y:S01]  /*bd50*/  IMAD.HI.U32 R0, R3, R13, RZ ;  /* 0x0000000d03007227 */ /* 0x000fe200078e00ff */
[C---:B------:R-:W-:Y:S01]  /*bd60*/  ISETP.GT.U32.AND P3, PT, R25.reuse, R9, PT ;  /* 0x000000091900720c */ /* 0x040fe20003f64070 */
[----:B------:R0:W-:Y:S02]  /*bd70*/  STL [R1+0x6c], R5 ;  /* 0x00006c0501007387 */ /* 0x0001e40000100800 */
[----:B------:R-:W-:Y:S01]  /*bd80*/  @!P2 IMAD.IADD R14, R14, 0x1, -R25 ;  /* 0x000000010e0ea824 */ /* 0x000fe200078e0a19 */
[----:B------:R-:W-:Y:S01]  /*bd90*/  ISETP.GT.U32.AND P2, PT, R25, R16, PT ;  /* 0x000000101900720c */ /* 0x000fe20003f44070 */
[----:B------:R-:W-:-:S02]  /*bda0*/  IMAD.MOV R0, RZ, RZ, -R0 ;  /* 0x000000ffff007224 */ /* 0x000fc400078e0a00 */
[----:B0-----:R-:W-:Y:S02]  /*bdb0*/  IMAD.MOV.U32 R5, RZ, RZ, R11 ;  /* 0x000000ffff057224 */ /* 0x001fe400078e000b */
[----:B------:R-:W-:-:S04]  /*bdc0*/  IMAD.HI.U32 R11, R3, R12, RZ ;  /* 0x0000000c030b7227 */ /* 0x000fc800078e00ff */
[----:B------:R-:W-:Y:S02]  /*bdd0*/  IMAD R13, R25, R0, R13 ;  /* 0x00000000190d7224 */ /* 0x000fe400078e020d */
[----:B------:R-:W-:Y:S02]  /*bde0*/  IMAD.MOV R11, RZ, RZ, -R11 ;  /* 0x000000ffff0b7224 */ /* 0x000fe400078e0a0b */
[----:B------:R-:W-:Y:S01]  /*bdf0*/  @!P3 IMAD.IADD R9, R9, 0x1, -R25 ;  /* 0x000000010909b824 */ /* 0x000fe200078e0a19 */
[C---:B------:R-:W-:Y:S01]  /*be00*/  ISETP.GT.U32.AND P3, PT, R25.reuse, R13, PT ;  /* 0x0000000d1900720c */ /* 0x040fe20003f64070 */
[----:B------:R-:W-:Y:S02]  /*be10*/  IMAD R12, R25, R11, R12 ;  /* 0x0000000b190c7224 */ /* 0x000fe400078e020c */
[----:B------:R-:W-:Y:S01]  /*be20*/  @!P5 IMAD.MOV R5, RZ, RZ, -R5 ;  /* 0x000000ffff05d224 */ /* 0x000fe200078e0a05 */
[----:B------:R-:W-:Y:S01]  /*be30*/  STL [R1+0x70], R7 ;  /* 0x0000700701007387 */ /* 0x000fe20000100800 */
[----:B------:R-:W-:Y:S01]  /*be40*/  @!P2 IMAD.IADD R16, R16, 0x1, -R25 ;  /* 0x000000011010a824 */ /* 0x000fe200078e0a19 */
[----:B------:R-:W-:-:S02]  /*be50*/  IADD3 R2, R4, 0x25, RZ ;  /* 0x0000002504027810 */ /* 0x000fc40007ffe0ff */
[----:B------:R-:W-:Y:S01]  /*be60*/  ISETP.GT.U32.AND P2, PT, R25, R12, PT ;  /* 0x0000000c1900720c */ /* 0x000fe20003f44070 */
[----:B------:R-:W-:Y:S01]  /*be70*/  STL [R1+0x230], R6 ;  /* 0x0002300601007387 */ /* 0x000fe20000100800 */
[----:B------:R-:W-:-:S03]  /*be80*/  IADD3 R15, R4, 0x24, RZ ;  /* 0x00000024040f7810 */ /* 0x000fc60007ffe0ff */
[----:B------:R0:W-:Y:S01]  /*be90*/  STL [R1+0x238], R5 ;  /* 0x0002380501007387 */ /* 0x0001e20000100800 */
[----:B------:R-:W-:Y:S02]  /*bea0*/  IABS R22, R2 ;  /* 0x0000000200167213 */ /* 0x000fe40000000000 */
[----:B------:R-:W-:Y:S02]  /*beb0*/  ISETP.GE.AND P5, PT, R10, RZ, PT ;  /* 0x000000ff0a00720c */ /* 0x000fe40003fa6270 */
[----:B------:R-:W-:Y:S01]  /*bec0*/  IADD3 R10, R4, 0x23, RZ ;  /* 0x00000023040a7810 */ /* 0x000fe20007ffe0ff */
[----:B0-----:R-:W-:Y:S01]  /*bed0*/  IMAD.MOV.U32 R5, RZ, RZ, R20 ;  /* 0x000000ffff057224 */ /* 0x001fe200078e0014 */
[----:B------:R-:W-:Y:S01]  /*bee0*/  IABS R21, R15 ;  /* 0x0000000f00157213 */ /* 0x000fe20000000000 */
[----:B------:R-:W-:Y:S01]  /*bef0*/  IMAD.HI.U32 R23, R3, R22, RZ ;  /* 0x0000001603177227 */ /* 0x000fe200078e00ff */
[----:B------:R-:W-:-:S03]  /*bf00*/  IABS R0, R10 ;  /* 0x0000000a00007213 */ /* 0x000fc60000000000 */
[----:B------:R-:W-:Y:S01]  /*bf10*/  @!P6 IMAD.MOV R5, RZ, RZ, -R5 ;  /* 0x000000ffff05e224 */ /* 0x000fe200078e0a05 */
[----:B------:R-:W-:Y:S01]  /*bf20*/  ISETP.GT.U32.AND P6, PT, R25, R16, PT ;  /* 0x000000101900720c */ /* 0x000fe20003fc4070 */
[----:B------:R-:W-:Y:S01]  /*bf30*/  @!P3 IMAD.IADD R13, R13, 0x1, -R25 ;  /* 0x000000010d0db824 */ /* 0x000fe200078e0a19 */
[----:B------:R-:W-:Y:S01]  /*bf40*/  ISETP.GE.AND P3, PT, R17, RZ, PT ;  /* 0x000000ff1100720c */ /* 0x000fe20003f66270 */
[----:B------:R-:W-:Y:S01]  /*bf50*/  IMAD.HI.U32 R18, R3, R21, RZ ;  /* 0x0000001503127227 */ /* 0x000fe200078e00ff */
[----:B------:R0:W-:Y:S03]  /*bf60*/  STL [R1+0x228], R5 ;  /* 0x0002280501007387 */ /* 0x0001e60000100800 */
[----:B------:R-:W-:Y:S02]  /*bf70*/  IMAD.MOV R23, RZ, RZ, -R23 ;  /* 0x000000ffff177224 */ /* 0x000fe400078e0a17 */
[----:B------:R-:W-:Y:S01]  /*bf80*/  @!P2 IMAD.IADD R12, R12, 0x1, -R25 ;  /* 0x000000010c0ca824 */ /* 0x000fe200078e0a19 */
[----:B------:R-:W-:Y:S01]  /*bf90*/  ISETP.GT.U32.AND P2, PT, R25, R13, PT ;  /* 0x0000000d1900720c */ /* 0x000fe20003f44070 */
[----:B------:R-:W-:Y:S01]  /*bfa0*/  IMAD.HI.U32 R17, R3, R0, RZ ;  /* 0x0000000003117227 */ /* 0x000fe200078e00ff */
[----:B------:R-:W-:-:S03]  /*bfb0*/  IADD3 R11, R4, 0x22, RZ ;  /* 0x00000022040b7810 */ /* 0x000fc60007ffe0ff */
[----:B0-----:R-:W-:Y:S02]  /*bfc0*/  IMAD.MOV.U32 R5, RZ, RZ, R14 ;  /* 0x000000ffff057224 */ /* 0x001fe400078e000e */
[----:B------:R-:W-:Y:S02]  /*bfd0*/  IMAD.MOV R18, RZ, RZ, -R18 ;  /* 0x000000ffff127224 */ /* 0x000fe400078e0a12 */
[C---:B------:R-:W-:Y:S01]  /*bfe0*/  IMAD R22, R25.reuse, R23, R22 ;  /* 0x0000001719167224 */ /* 0x040fe200078e0216 */
[----:B------:R-:W-:Y:S01]  /*bff0*/  IABS R20, R11 ;  /* 0x0000000b00147213 */ /* 0x000fe20000000000 */
[----:B------:R-:W-:Y:S02]  /*c000*/  IMAD.MOV R17, RZ, RZ, -R17 ;  /* 0x000000ffff117224 */ /* 0x000fe400078e0a11 */
[----:B------:R-:W-:Y:S02]  /*c010*/  @!P1 IMAD.MOV R5, RZ, RZ, -R5 ;  /* 0x000000ffff059224 */ /* 0x000fe400078e0a05 */
[----:B------:R-:W-:-:S02]  /*c020*/  IMAD R21, R25, R18, R21 ;  /* 0x0000001219157224 */ /* 0x000fc400078e0215 */
[----:B------:R-:W-:Y:S01]  /*c030*/  @!P6 IMAD.IADD R16, R16, 0x1, -R25 ;  /* 0x000000011010e824 */ /* 0x000fe200078e0a19 */
[C---:B------:R-:W-:Y:S01]  /*c040*/  ISETP.GT.U32.AND P6, PT, R25.reuse, R22, PT ;  /* 0x000000161900720c */ /* 0x040fe20003fc4070 */
[C---:B------:R-:W-:Y:S01]  /*c050*/  IMAD R0, R25.reuse, R17, R0 ;  /* 0x0000001119007224 */ /* 0x040fe200078e0200 */
[----:B------:R0:W-:Y:S01]  /*c060*/  STL [R1+0x60], R5 ;  /* 0x0000600501007387 */ /* 0x0001e20000100800 */
[----:B------:R-:W-:Y:S02]  /*c070*/  IMAD.MOV.U32 R14, RZ, RZ, R20 ;  /* 0x000000ffff0e7224 */ /* 0x000fe400078e0014 */
[----:B------:R-:W-:Y:S01]  /*c080*/  @!P0 IMAD.MOV R9, RZ, RZ, -R9 ;  /* 0x000000ffff098224 */ /* 0x000fe200078e0a09 */
[----:B------:R-:W-:Y:S01]  /*c090*/  ISETP.GT.U32.AND P0, PT, R25, R21, PT ;  /* 0x000000151900720c */ /* 0x000fe20003f04070 */
[----:B------:R-:W-:Y:S01]  /*c0a0*/  @!P2 IMAD.IADD R13, R13, 0x1, -R25 ;  /* 0x000000010d0da824 */ /* 0x000fe200078e0a19 */
[C---:B------:R-:W-:Y:S01]  /*c0b0*/  ISETP.GT.U32.AND P2, PT, R25.reuse, R0, PT ;  /* 0x000000001900720c */ /* 0x040fe20003f44070 */
[----:B0-----:R-:W-:Y:S01]  /*c0c0*/  IMAD.MOV.U32 R5, RZ, RZ, R16 ;  /* 0x000000ffff057224 */ /* 0x001fe200078e0010 */
[----:B------:R-:W-:Y:S01]  /*c0d0*/  ISETP.GT.U32.AND P1, PT, R25, R12, PT ;  /* 0x0000000c1900720c */ /* 0x000fe20003f24070 */
[----:B------:R-:W-:-:S04]  /*c0e0*/  IMAD.HI.U32 R16, R3, R14, RZ ;  /* 0x0000000e03107227 */ /* 0x000fc800078e00ff */
[----:B------:R-:W-:Y:S01]  /*c0f0*/  @!P5 IMAD.MOV R5, RZ, RZ, -R5 ;  /* 0x000000ffff05d224 */ /* 0x000fe200078e0a05 */
[----:B------:R-:W-:Y:S01]  /*c100*/  ISETP.GE.AND P5, PT, R2, RZ, PT ;  /* 0x000000ff0200720c */ /* 0x000fe20003fa6270 */
[----:B------:R-:W-:Y:S01]  /*c110*/  IMAD.MOV R16, RZ, RZ, -R16 ;  /* 0x000000ffff107224 */ /* 0x000fe200078e0a10 */
[----:B------:R-:W-:Y:S01]  /*c120*/  STL [R1+0x1064], R9 ;  /* 0x0010640901007387 */ /* 0x000fe20000100800 */
[----:B------:R-:W-:Y:S01]  /*c130*/  IADD3 R2, R4, 0x21, RZ ;  /* 0x0000002104027810 */ /* 0x000fe20007ffe0ff */
[--C-:B------:R-:W-:Y:S01]  /*c140*/  @!P6 IMAD.IADD R22, R22, 0x1, -R25.reuse ;  /* 0x000000011616e824 */ /* 0x100fe200078e0a19 */
[----:B------:R-:W-:Y:S01]  /*c150*/  ISETP.GE.AND P6, PT, R10, RZ, PT ;  /* 0x000000ff0a00720c */ /* 0x000fe20003fc6270 */
[----:B------:R0:W-:Y:S01]  /*c160*/  STL [R1+0x50], R5 ;  /* 0x0000500501007387 */ /* 0x0001e20000100800 */
[----:B------:R-:W-:Y:S01]  /*c170*/  IMAD R10, R25, R16, R14 ;  /* 0x00000010190a7224 */ /* 0x000fe200078e020e */
[----:B------:R-:W-:Y:S01]  /*c180*/  IABS R16, R2 ;  /* 0x0000000200107213 */ /* 0x000fe20000000000 */
[--C-:B------:R-:W-:Y:S01]  /*c190*/  @!P0 IMAD.IADD R21, R21, 0x1, -R25.reuse ;  /* 0x0000000115158824 */ /* 0x100fe200078e0a19 */
[----:B------:R-:W-:Y:S01]  /*c1a0*/  ISETP.GT.U32.AND P0, PT, R25, R22, PT ;  /* 0x000000161900720c */ /* 0x000fe20003f04070 */
[----:B------:R-:W-:-:S02]  /*c1b0*/  @!P2 IMAD.IADD R0, R0, 0x1, -R25 ;  /* 0x000000010000a824 */ /* 0x000fc400078e0a19 */
[----:B0-----:R-:W-:Y:S02]  /*c1c0*/  IMAD.MOV.U32 R5, RZ, RZ, R13 ;  /* 0x000000ffff057224 */ /* 0x001fe400078e000d */
[----:B------:R-:W-:Y:S02]  /*c1d0*/  @!P1 IMAD.IADD R12, R12, 0x1, -R25 ;  /* 0x000000010c0c9824 */ /* 0x000fe400078e0a19 */
[----:B------:R-:W-:Y:S02]  /*c1e0*/  @!P4 IMAD.MOV R5, RZ, RZ, -R5 ;  /* 0x000000ffff05c224 */ /* 0x000fe400078e0a05 */
[----:B------:R-:W-:Y:S01]  /*c1f0*/  IMAD.MOV.U32 R13, RZ, RZ, R16 ;  /* 0x000000ffff0d7224 */ /* 0x000fe200078e0010 */
[C---:B------:R-:W-:Y:S02]  /*c200*/  ISETP.GT.U32.AND P2, PT, R25.reuse, R0, PT ;  /* 0x000000001900720c */ /* 0x040fe40003f44070 */
[----:B------:R0:W-:Y:S01]  /*c210*/  STL [R1+0x1b4], R5 ;  /* 0x0001b40501007387 */ /* 0x0001e20000100800 */
[----:B------:R-:W-:Y:S01]  /*c220*/  IADD3 R14, R4, 0x20, RZ ;  /* 0x00000020040e7810 */ /* 0x000fe20007ffe0ff */
[----:B------:R-:W-:Y:S01]  /*c230*/  @!P0 IMAD.IADD R22, R22, 0x1, -R25 ;  /* 0x0000000116168824 */ /* 0x000fe200078e0a19 */
[----:B------:R-:W-:Y:S01]  /*c240*/  ISETP.GT.U32.AND P4, PT, R25, R21, PT ;  /* 0x000000151900720c */ /* 0x000fe20003f84070 */
[----:B0-----:R-:W-:-:S02]  /*c250*/  IMAD.MOV.U32 R5, RZ, RZ, R12 ;  /* 0x000000ffff057224 */ /* 0x001fc400078e000c */
[----:B------:R-:W-:Y:S01]  /*c260*/  IMAD.HI.U32 R12, R3, R13, RZ ;  /* 0x0000000d030c7227 */ /* 0x000fe200078e00ff */
[----:B------:R-:W-:-:S03]  /*c270*/  ISETP.GE.AND P0, PT, R11, RZ, PT ;  /* 0x000000ff0b00720c */ /* 0x000fc60003f06270 */
[----:B------:R-:W-:Y:S01]  /*c280*/  IMAD.MOV R12, RZ, RZ, -R12 ;  /* 0x000000ffff0c7224 */ /* 0x000fe200078e0a0c */
[----:B------:R-:W-:Y:S02]  /*c290*/  ISETP.GE.AND P1, PT, R15, RZ, PT ;  /* 0x000000ff0f00720c */ /* 0x000fe40003f26270 */
[----:B------:R-:W-:Y:S01]  /*c2a0*/  IABS R15, R14 ;  /* 0x0000000e000f7213 */ /* 0x000fe20000000000 */
[C---:B------:R-:W-:Y:S02]  /*c2b0*/  IMAD R11, R25.reuse, R12, R13 ;  /* 0x0000000c190b7224 */ /* 0x040fe400078e020d */
[----:B------:R-:W-:Y:S02]  /*c2c0*/  @!P2 IMAD.IADD R0, R0, 0x1, -R25 ;  /* 0x000000010000a824 */ /* 0x000fe400078e0a19 */
[----:B------:R-:W-:Y:S01]  /*c2d0*/  @!P3 IMAD.MOV R5, RZ, RZ, -R5 ;  /* 0x000000ffff05b224 */ /* 0x000fe200078e0a05 */
[----:B------:R-:W-:Y:S01]  /*c2e0*/  ISETP.GT.U32.AND P2, PT, R25, R11, PT ;  /* 0x0000000b1900720c */ /* 0x000fe20003f44070 */
[----:B------:R-:W-:Y:S01]  /*c2f0*/  IMAD.HI.U32 R16, R3, R15, RZ ;  /* 0x0000000f03107227 */ /* 0x000fe200078e00ff */
[----:B------:R-:W-:-:S03]  /*c300*/  ISETP.GT.U32.AND P3, PT, R25, R10, PT ;  /* 0x0000000a1900720c */ /* 0x000fc60003f64070 */
[----:B------:R-:W-:Y:S02]  /*c310*/  @!P4 IMAD.IADD R21, R21, 0x1, -R25 ;  /* 0x000000011515c824 */ /* 0x000fe400078e0a19 */
[----:B------:R-:W-:Y:S01]  /*c320*/  IMAD.MOV R16, RZ, RZ, -R16 ;  /* 0x000000ffff107224 */ /* 0x000fe200078e0a10 */
[----:B------:R0:W-:Y:S03]  /*c330*/  STL [R1+0x1bc], R5 ;  /* 0x0001bc0501007387 */ /* 0x0001e60000100800 */
[----:B------:R-:W-:Y:S01]  /*c340*/  IMAD R15, R25, R16, R15 ;  /* 0x00000010190f7224 */ /* 0x000fe200078e020f */
[----:B------:R-:W-:Y:S01]  /*c350*/  IADD3 R18, R4, 0x1f, RZ ;  /* 0x0000001f04127810 */ /* 0x000fe20007ffe0ff */
[----:B------:R-:W-:Y:S02]  /*c360*/  @!P2 IMAD.IADD R11, R11, 0x1, -R25 ;  /* 0x000000010b0ba824 */ /* 0x000fe400078e0a19 */
[----:B0-----:R-:W-:Y:S01]  /*c370*/  IMAD.MOV.U32 R5, RZ, RZ, R21 ;  /* 0x000000ffff057224 */ /* 0x001fe200078e0015 */
[----:B------:R-:W-:Y:S01]  /*c380*/  IABS R20, R18 ;  /* 0x0000001200147213 */ /* 0x000fe20000000000 */
[----:B------:R-:W-:-:S02]  /*c390*/  @!P3 IMAD.IADD R10, R10, 0x1, -R25 ;  /* 0x000000010a0ab824 */ /* 0x000fc400078e0a19 */
[----:B------:R-:W-:Y:S01]  /*c3a0*/  @!P1 IMAD.MOV R5, RZ, RZ, -R5 ;  /* 0x000000ffff059224 */ /* 0x000fe200078e0a05 */
[C---:B------:R-:W-:Y:S01]  /*c3b0*/  ISETP.GT.U32.AND P1, PT, R25.reuse, R15, PT ;  /* 0x0000000f1900720c */ /* 0x040fe20003f24070 */
[----:B------:R-:W-:Y:S01]  /*c3c0*/  IMAD.MOV.U32 R6, RZ, RZ, R22 ;  /* 0x000000ffff067224 */ /* 0x000fe200078e0016 */
[----:B------:R-:W-:Y:S02]  /*c3d0*/  IADD3 R12, R4, 0x1e, RZ ;  /* 0x0000001e040c7810 */ /* 0x000fe40007ffe0ff */
[----:B------:R-:W-:Y:S01]  /*c3e0*/  ISETP.GT.U32.AND P2, PT, R25, R11, PT ;  /* 0x0000000b1900720c */ /* 0x000fe20003f44070 */
[----:B------:R-:W-:Y:S01]  /*c3f0*/  @!P5 IMAD.MOV R6, RZ, RZ, -R6 ;  /* 0x000000ffff06d224 */ /* 0x000fe200078e0a06 */
[----:B------:R-:W-:Y:S01]  /*c400*/  IABS R16, R12 ;  /* 0x0000000c00107213 */ /* 0x000fe20000000000 */
[----:B------:R-:W-:Y:S01]  /*c410*/  IMAD.HI.U32 R23, R3, R20, RZ ;  /* 0x0000001403177227 */ /* 0x000fe200078e00ff */
[----:B------:R-:W-:Y:S02]  /*c420*/  ISETP.GT.U32.AND P5, PT, R25, R10, PT ;  /* 0x0000000a1900720c */ /* 0x000fe40003fa4070 */
[----:B------:R-:W-:Y:S01]  /*c430*/  ISETP.GE.AND P4, PT, R2, RZ, PT ;  /* 0x000000ff0200720c */ /* 0x000fe20003f86270 */
[----:B------:R-:W-:Y:S01]  /*c440*/  @!P6 IMAD.MOV R0, RZ, RZ, -R0 ;  /* 0x000000ffff00e224 */ /* 0x000fe200078e0a00 */
[----:B------:R-:W-:-:S02]  /*c450*/  ISETP.GE.AND P3, PT, R14, RZ, PT ;  /* 0x000000ff0e00720c */ /* 0x000fc40003f66270 */
[C---:B------:R-:W-:Y:S01]  /*c460*/  IADD3 R2, R4.reuse, 0x1c, RZ ;  /* 0x0000001c04027810 */ /* 0x040fe20007ffe0ff */
[----:B------:R-:W-:Y:S01]  /*c470*/  IMAD.MOV R23, RZ, RZ, -R23 ;  /* 0x000000ffff177224 */ /* 0x000fe200078e0a17 */
[----:B------:R-:W-:Y:S01]  /*c480*/  IADD3 R14, R4, 0x1d, RZ ;  /* 0x0000001d040e7810 */ /* 0x000fe20007ffe0ff */
[----:B------:R-:W-:Y:S01]  /*c490*/  IMAD.MOV.U32 R21, RZ, RZ, R16 ;  /* 0x000000ffff157224 */ /* 0x000fe200078e0010 */
[----:B------:R-:W-:Y:S01]  /*c4a0*/  STL [R1+0x1b8], R6 ;  /* 0x0001b80601007387 */ /* 0x000fe20000100800 */
[----:B------:R-:W-:Y:S01]  /*c4b0*/  IABS R13, R2 ;  /* 0x00000002000d7213 */ /* 0x000fe20000000000 */
[----:B------:R-:W-:Y:S01]  /*c4c0*/  @!P1 IMAD.IADD R15, R15, 0x1, -R25 ;  /* 0x000000010f0f9824 */ /* 0x000fe200078e0a19 */
[----:B------:R-:W-:Y:S01]  /*c4d0*/  IABS R17, R14 ;  /* 0x0000000e00117213 */ /* 0x000fe20000000000 */
[----:B------:R-:W-:Y:S01]  /*c4e0*/  STL [R1+0x1b0], R5 ;  /* 0x0001b00501007387 */ /* 0x000fe20000100800 */
[----:B------:R-:W-:-:S03]  /*c4f0*/  IMAD.HI.U32 R16, R3, R21, RZ ;  /* 0x0000001503107227 */ /* 0x000fc600078e00ff */
[----:B------:R0:W-:Y:S01]  /*c500*/  STL [R1+0x19c], R0 ;  /* 0x00019c0001007387 */ /* 0x0001e20000100800 */
[----:B------:R-:W-:Y:S01]  /*c510*/  ISETP.GE.AND P6, PT, R18, RZ, PT ;  /* 0x000000ff1200720c */ /* 0x000fe20003fc6270 */
[----:B------:R-:W-:Y:S01]  /*c520*/  @!P2 IMAD.IADD R11, R11, 0x1, -R25 ;  /* 0x000000010b0ba824 */ /* 0x000fe200078e0a19 */
[----:B------:R-:W-:Y:S01]  /*c530*/  ISETP.GE.AND P2, PT, R12, RZ, PT ;  /* 0x000000ff0c00720c */ /* 0x000fe20003f46270 */
[----:B------:R-:W-:Y:S01]  /*c540*/  IMAD.MOV.U32 R18, RZ, RZ, R13 ;  /* 0x000000ffff127224 */ /* 0x000fe200078e000d */
[----:B------:R-:W-:Y:S01]  /*c550*/  ISETP.GT.U32.AND P1, PT, R25, R15, PT ;  /* 0x0000000f1900720c */ /* 0x000fe20003f24070 */
[----:B------:R-:W-:-:S04]  /*c560*/  IMAD.HI.U32 R13, R3, R17, RZ ;  /* 0x00000011030d7227 */ /* 0x000fc800078e00ff */
[C---:B0-----:R-:W-:Y:S02]  /*c570*/  IMAD R0, R25.reuse, R23, R20 ;  /* 0x0000001719007224 */ /* 0x041fe400078e0214 */
[----:B------:R-:W-:Y:S02]  /*c580*/  @!P5 IMAD.IADD R10, R10, 0x1, -R25 ;  /* 0x000000010a0ad824 */ /* 0x000fe400078e0a19 */
[----:B------:R-:W-:Y:S01]  /*c590*/  IMAD.MOV R12, RZ, RZ, -R16 ;  /* 0x000000ffff0c7224 */ /* 0x000fe200078e0a10 */
[C---:B------:R-:W-:Y:S01]  /*c5a0*/  ISETP.GT.U32.AND P5, PT, R25.reuse, R0, PT ;  /* 0x000000001900720c */ /* 0x040fe20003fa4070 */
[----:B------:R-:W-:Y:S02]  /*c5b0*/  IMAD.MOV R13, RZ, RZ, -R13 ;  /* 0x000000ffff0d7224 */ /* 0x000fe400078e0a0d */
[C---:B------:R-:W-:Y:S02]  /*c5c0*/  IMAD R12, R25.reuse, R12, R21 ;  /* 0x0000000c190c7224 */ /* 0x040fe400078e0215 */
[----:B------:R-:W-:-:S02]  /*c5d0*/  IMAD R13, R25, R13, R17 ;  /* 0x0000000d190d7224 */ /* 0x000fc400078e0211 */
[----:B------:R-:W-:Y:S01]  /*c5e0*/  @!P0 IMAD.MOV R10, RZ, RZ, -R10 ;  /* 0x000000ffff0a8224 */ /* 0x000fe200078e0a0a */
[----:B------:R-:W-:Y:S01]  /*c5f0*/  ISETP.GT.U32.AND P0, PT, R25, R12, PT ;  /* 0x0000000c1900720c */ /* 0x000fe20003f04070 */
[----:B------:R-:W-:Y:S01]  /*c600*/  IMAD.HI.U32 R20, R3, R18, RZ ;  /* 0x0000001203147227 */ /* 0x000fe200078e00ff */
[----:B------:R-:W-:-:S03]  /*c610*/  IADD3 R16, R4, 0x1b, RZ ;  /* 0x0000001b04107810 */ /* 0x000fc60007ffe0ff */
[--C-:B------:R-:W-:Y:S01]  /*c620*/  @!P1 IMAD.IADD R15, R15, 0x1, -R25.reuse ;  /* 0x000000010f0f9824 */ /* 0x100fe200078e0a19 */
[C---:B------:R-:W-:Y:S01]  /*c630*/  ISETP.GT.U32.AND P1, PT, R25.reuse, R13, PT ;  /* 0x0000000d1900720c */ /* 0x040fe20003f24070 */
[----:B------:R-:W-:Y:S02]  /*c640*/  @!P5 IMAD.IADD R0, R0, 0x1, -R25 ;  /* 0x000000010000d824 */ /* 0x000fe400078e0a19 */
[----:B------:R-:W-:Y:S01]  /*c650*/  IMAD.MOV R20, RZ, RZ, -R20 ;  /* 0x000000ffff147224 */ /* 0x000fe200078e0a14 */
[----:B------:R-:W-:Y:S01]  /*c660*/  IABS R17, R16 ;  /* 0x0000001000117213 */ /* 0x000fe20000000000 */
[----:B------:R-:W-:Y:S01]  /*c670*/  IMAD.MOV.U32 R5, RZ, RZ, R15 ;  /* 0x000000ffff057224 */ /* 0x000fe200078e000f */
[C---:B------:R-:W-:Y:S01]  /*c680*/  ISETP.GT.U32.AND P5, PT, R25.reuse, R0, PT ;  /* 0x000000001900720c */ /* 0x040fe20003fa4070 */
[----:B------:R-:W-:Y:S02]  /*c690*/  IMAD R18, R25, R20, R18 ;  /* 0x0000001419127224 */ /* 0x000fe400078e0212 */
[----:B------:R-:W-:-:S02]  /*c6a0*/  @!P0 IMAD.IADD R12, R12, 0x1, -R25 ;  /* 0x000000010c0c8824 */ /* 0x000fc400078e0a19 */
[----:B------:R-:W-:Y:S01]  /*c6b0*/  @!P3 IMAD.MOV R5, RZ, RZ, -R5 ;  /* 0x000000ffff05b224 */ /* 0x000fe200078e0a05 */
[----:B------:R-:W-:Y:S01]  /*c6c0*/  ISETP.GT.U32.AND P3, PT, R25, R18, PT ;  /* 0x000000121900720c */ /* 0x000fe20003f64070 */
[----:B------:R-:W-:Y:S02]  /*c6d0*/  IMAD.MOV.U32 R20, RZ, RZ, R17 ;  /* 0x000000ffff147224 */ /* 0x000fe400078e0011 */
[----:B------:R-:W-:Y:S01]  /*c6e0*/  @!P1 IMAD.IADD R13, R13, 0x1, -R25 ;  /* 0x000000010d0d9824 */ /* 0x000fe200078e0a19 */
[----:B------:R-:W-:Y:S01]  /*c6f0*/  ISETP.GT.U32.AND P1, PT, R25, R12, PT ;  /* 0x0000000c1900720c */ /* 0x000fe20003f24070 */
[----:B------:R-:W-:-:S04]  /*c700*/  IMAD.HI.U32 R17, R3, R20, RZ ;  /* 0x0000001403117227 */ /* 0x000fc800078e00ff */
[----:B------:R-:W-:Y:S01]  /*c710*/  @!P4 IMAD.MOV R11, RZ, RZ, -R11 ;  /* 0x000000ffff0bc224 */ /* 0x000fe200078e0a0b */
[----:B------:R-:W-:Y:S01]  /*c720*/  STL [R1+0x1058], R10 ;  /* 0x0010580a01007387 */ /* 0x000fe20000100800 */
[----:B------:R-:W-:Y:S01]  /*c730*/  IMAD.MOV R17, RZ, RZ, -R17 ;  /* 0x000000ffff117224 */ /* 0x000fe200078e0a11 */
[----:B------:R-:W-:Y:S01]  /*c740*/  IADD3 R22, R4, 0x1a, RZ ;  /* 0x0000001a04167810 */ /* 0x000fe20007ffe0ff */
[--C-:B------:R-:W-:Y:S01]  /*c750*/  @!P5 IMAD.IADD R0, R0, 0x1, -R25.reuse ;  /* 0x000000010000d824 */ /* 0x100fe200078e0a19 */
[----:B------:R-:W-:Y:S01]  /*c760*/  STL [R1+0x105c], R11 ;  /* 0x00105c0b01007387 */ /* 0x000fe20000100800 */
[----:B------:R-:W-:Y:S01]  /*c770*/  ISETP.GE.AND P5, PT, R2, RZ, PT ;  /* 0x000000ff0200720c */ /* 0x000fe20003fa6270 */
[----:B------:R-:W-:Y:S02]  /*c780*/  IMAD R20, R25, R17, R20 ;  /* 0x0000001119147224 */ /* 0x000fe400078e0214 */
[----:B------:R0:W-:Y:S01]  /*c790*/  STL [R1+0x140], R5 ;  /* 0x0001400501007387 */ /* 0x0001e20000100800 */
[----:B------:R-:W-:Y:S01]  /*c7a0*/  IABS R2, R22 ;  /* 0x0000001600027213 */ /* 0x000fe20000000000 */
[----:B------:R-:W-:-:S02]  /*c7b0*/  @!P3 IMAD.IADD R18, R18, 0x1, -R25 ;  /* 0x000000011212b824 */ /* 0x000fc400078e0a19 */
[----:B------:R-:W-:Y:S01]  /*c7c0*/  @!P1 IMAD.IADD R12, R12, 0x1, -R25 ;  /* 0x000000010c0c9824 */ /* 0x000fe200078e0a19 */
[C---:B------:R-:W-:Y:S01]  /*c7d0*/  ISETP.GT.U32.AND P1, PT, R25.reuse, R20, PT ;  /* 0x000000141900720c */ /* 0x040fe20003f24070 */
[----:B0-----:R-:W-:Y:S01]  /*c7e0*/  IMAD.MOV.U32 R5, RZ, RZ, R0 ;  /* 0x000000ffff057224 */ /* 0x001fe200078e0000 */
[----:B------:R-:W-:Y:S01]  /*c7f0*/  ISETP.GT.U32.AND P3, PT, R25, R18, PT ;  /* 0x000000121900720c */ /* 0x000fe20003f64070 */
[----:B------:R-:W-:Y:S01]  /*c800*/  IMAD.HI.U32 R17, R3, R2, RZ ;  /* 0x0000000203117227 */ /* 0x000fe200078e00ff */
[----:B------:R-:W-:-:S03]  /*c810*/  ISETP.GE.AND P0, PT, R16, RZ, PT ;  /* 0x000000ff1000720c */ /* 0x000fc60003f06270 */
[----:B------:R-:W-:Y:S01]  /*c820*/  @!P6 IMAD.MOV R5, RZ, RZ, -R5 ;  /* 0x000000ffff05e224 */ /* 0x000fe200078e0a05 */
[----:B------:R-:W-:Y:S02]  /*c830*/  ISETP.GT.U32.AND P6, PT, R25, R13, PT ;  /* 0x0000000d1900720c */ /* 0x000fe40003fc4070 */
[----:B------:R-:W-:Y:S01]  /*c840*/  IADD3 R16, R4, 0x19, RZ ;  /* 0x0000001904107810 */ /* 0x000fe20007ffe0ff */
[----:B------:R-:W-:-:S03]  /*c850*/  IMAD.MOV R17, RZ, RZ, -R17 ;  /* 0x000000ffff117224 */ /* 0x000fc600078e0a11 */
[----:B------:R-:W-:Y:S01]  /*c860*/  IABS R15, R16 ;  /* 0x00000010000f7213 */ /* 0x000fe20000000000 */
[----:B------:R-:W-:Y:S01]  /*c870*/  IMAD R2, R25, R17, R2 ;  /* 0x0000001119027224 */ /* 0x000fe200078e0202 */
[----:B------:R-:W-:Y:S01]  /*c880*/  ISETP.GE.AND P4, PT, R14, RZ, PT ;  /* 0x000000ff0e00720c */ /* 0x000fe20003f86270 */
[----:B------:R-:W-:Y:S02]  /*c890*/  @!P1 IMAD.IADD R20, R20, 0x1, -R25 ;  /* 0x0000000114149824 */ /* 0x000fe400078e0a19 */
[----:B------:R-:W-:-:S04]  /*c8a0*/  IMAD.HI.U32 R17, R3, R15, RZ ;  /* 0x0000000f03117227 */ /* 0x000fc800078e00ff */
[--C-:B------:R-:W-:Y:S01]  /*c8b0*/  @!P6 IMAD.IADD R13, R13, 0x1, -R25.reuse ;  /* 0x000000010d0de824 */ /* 0x100fe200078e0a19 */
[C---:B------:R-:W-:Y:S01]  /*c8c0*/  ISETP.GT.U32.AND P6, PT, R25.reuse, R2, PT ;  /* 0x000000021900720c */ /* 0x040fe20003fc4070 */
[----:B------:R-:W-:Y:S01]  /*c8d0*/  @!P3 IMAD.IADD R18, R18, 0x1, -R25 ;  /* 0x000000011212b824 */ /* 0x000fe200078e0a19 */
[----:B------:R-:W-:Y:S01]  /*c8e0*/  ISETP.GE.AND P3, PT, R22, RZ, PT ;  /* 0x000000ff1600720c */ /* 0x000fe20003f66270 */
[----:B------:R-:W-:Y:S01]  /*c8f0*/  IMAD.MOV R22, RZ, RZ, -R17 ;  /* 0x000000ffff167224 */ /* 0x000fe200078e0a11 */
[C---:B------:R-:W-:Y:S01]  /*c900*/  IADD3 R14, R4.reuse, 0x17, RZ ;  /* 0x00000017040e7810 */ /* 0x040fe20007ffe0ff */
[----:B------:R-:W-:Y:S01]  /*c910*/  @!P2 IMAD.MOV R12, RZ, RZ, -R12 ;  /* 0x000000ffff0ca224 */ /* 0x000fe200078e0a0c */
[C---:B------:R-:W-:Y:S01]  /*c920*/  ISETP.GT.U32.AND P2, PT, R25.reuse, R20, PT ;  /* 0x000000141900720c */ /* 0x040fe20003f44070 */
[----:B------:R-:W-:Y:S01]  /*c930*/  IMAD R15, R25, R22, R15 ;  /* 0x00000016190f7224 */ /* 0x000fe200078e020f */
[----:B------:R-:W-:Y:S01]  /*c940*/  IABS R21, R14 ;  /* 0x0000000e00157213 */ /* 0x000fe20000000000 */
[----:B------:R-:W-:Y:S01]  /*c950*/  @!P4 IMAD.MOV R13, RZ, RZ, -R13 ;  /* 0x000000ffff0dc224 */ /* 0x000fe200078e0a0d */
[----:B------:R-:W-:-:S02]  /*c960*/  IADD3 R0, R4, 0x18, RZ ;  /* 0x0000001804007810 */ /* 0x000fc40007ffe0ff */
[----:B------:R-:W-:Y:S01]  /*c970*/  ISETP.GT.U32.AND P4, PT, R25, R15, PT ;  /* 0x0000000f1900720c */ /* 0x000fe20003f84070 */
[--C-:B------:R-:W-:Y:S01]  /*c980*/  @!P6 IMAD.IADD R2, R2, 0x1, -R25.reuse ;  /* 0x000000010202e824 */ /* 0x100fe200078e0a19 */
[----:B------:R-:W-:Y:S01]  /*c990*/  ISETP.GE.AND P1, PT, R16, RZ, PT ;  /* 0x000000ff1000720c */ /* 0x000fe20003f26270 */
[----:B------:R-:W-:Y:S01]  /*c9a0*/  IMAD.HI.U32 R16, R3, R21, RZ ;  /* 0x0000001503107227 */ /* 0x000fe200078e00ff */
[----:B------:R-:W-:Y:S02]  /*c9b0*/  IABS R23, R0 ;  /* 0x0000000000177213 */ /* 0x000fe40000000000 */
[----:B------:R-:W-:Y:S01]  /*c9c0*/  ISETP.GT.U32.AND P6, PT, R25, R2, PT ;  /* 0x000000021900720c */ /* 0x000fe20003fc4070 */
[----:B------:R-:W-:Y:S02]  /*c9d0*/  IMAD.MOV R16, RZ, RZ, -R16 ;  /* 0x000000ffff107224 */ /* 0x000fe400078e0a10 */
[----:B------:R-:W-:Y:S02]  /*c9e0*/  @!P2 IMAD.IADD R20, R20, 0x1, -R25 ;  /* 0x000000011414a824 */ /* 0x000fe400078e0a19 */
[----:B------:R-:W-:-:S04]  /*c9f0*/  IMAD.HI.U32 R17, R3, R23, RZ ;  /* 0x0000001703117227 */ /* 0x000fc800078e00ff */
[----:B------:R-:W-:Y:S02]  /*ca00*/  IMAD R21, R25, R16, R21 ;  /* 0x0000001019157224 */ /* 0x000fe400078e0215 */
[----:B------:R-:W-:Y:S02]  /*ca10*/  IMAD.MOV.U32 R6, RZ, RZ, R20 ;  /* 0x000000ffff067224 */ /* 0x000fe400078e0014 */
[----:B------:R-:W-:Y:S01]  /*ca20*/  IMAD.MOV R17, RZ, RZ, -R17 ;  /* 0x000000ffff117224 */ /* 0x000fe200078e0a11 */
[----:B------:R0:W-:Y:S01]  /*ca30*/  STL [R1+0x148], R5 ;  /* 0x0001480501007387 */ /* 0x0001e20000100800 */
[----:B------:R-:W-:Y:S02]  /*ca40*/  @!P4 IMAD.IADD R15, R15, 0x1, -R25 ;  /* 0x000000010f0fc824 */ /* 0x000fe400078e0a19 */
[----:B------:R-:W-:Y:S01]  /*ca50*/  @!P0 IMAD.MOV R6, RZ, RZ, -R6 ;  /* 0x000000ffff068224 */ /* 0x000fe200078e0a06 */
[C---:B------:R-:W-:Y:S01]  /*ca60*/  ISETP.GT.U32.AND P0, PT, R25.reuse, R21, PT ;  /* 0x000000151900720c */ /* 0x040fe20003f04070 */
[C---:B------:R-:W-:Y:S01]  /*ca70*/  IMAD R23, R25.reuse, R17, R23 ;  /* 0x0000001119177224 */ /* 0x040fe200078e0217 */
[----:B------:R-:W-:Y:S01]  /*ca80*/  IADD3 R17, R4, 0x16, RZ ;  /* 0x0000001604117810 */ /* 0x000fe20007ffe0ff */
[----:B0-----:R-:W-:Y:S01]  /*ca90*/  IMAD.MOV.U32 R5, RZ, RZ, R18 ;  /* 0x000000ffff057224 */ /* 0x001fe200078e0012 */
[----:B------:R-:W-:Y:S01]  /*caa0*/  ISETP.GT.U32.AND P4, PT, R25, R15, PT ;  /* 0x0000000f1900720c */ /* 0x000fe20003f84070 */
[----:B------:R-:W-:-:S02]  /*cab0*/  @!P6 IMAD.IADD R2, R2, 0x1, -R25 ;  /* 0x000000010202e824 */ /* 0x000fc400078e0a19 */
[----:B------:R-:W-:Y:S01]  /*cac0*/  @!P5 IMAD.MOV R5, RZ, RZ, -R5 ;  /* 0x000000ffff05d224 */ /* 0x000fe200078e0a05 */
[----:B------:R-:W-:Y:S01]  /*cad0*/  ISETP.GT.U32.AND P6, PT, R25, R23, PT ;  /* 0x000000171900720c */ /* 0x000fe20003fc4070 */
[----:B------:R-:W-:Y:S01]  /*cae0*/  STL [R1+0x1050], R12 ;  /* 0x0010500c01007387 */ /* 0x000fe20000100800 */
[----:B------:R-:W-:Y:S02]  /*caf0*/  IABS R18, R17 ;  /* 0x0000001100127213 */ /* 0x000fe40000000000 */
[----:B------:R-:W-:Y:S01]  /*cb00*/  ISETP.GE.AND P5, PT, R0, RZ, PT ;  /* 0x000000ff0000720c */ /* 0x000fe20003fa6270 */
[----:B------:R-:W-:Y:S01]  /*cb10*/  STL [R1+0x1054], R13 ;  /* 0x0010540d01007387 */ /* 0x000fe20000100800 */
[----:B------:R-:W-:-:S03]  /*cb20*/  IADD3 R0, R4, 0x15, RZ ;  /* 0x0000001504007810 */ /* 0x000fc60007ffe0ff */
[----:B------:R0:W-:Y:S01]  /*cb30*/  STL [R1+0xc8], R5 ;  /* 0x0000c80501007387 */ /* 0x0001e20000100800 */
[----:B------:R-:W-:Y:S01]  /*cb40*/  ISETP.GE.AND P2, PT, R14, RZ, PT ;  /* 0x000000ff0e00720c */ /* 0x000fe20003f46270 */
[--C-:B------:R-:W-:Y:S01]  /*cb50*/  @!P0 IMAD.IADD R21, R21, 0x1, -R25.reuse ;  /* 0x0000000115158824 */ /* 0x100fe200078e0a19 */
[----:B------:R-:W-:Y:S01]  /*cb60*/  IABS R14, R0 ;  /* 0x00000000000e7213 */ /* 0x000fe20000000000 */
[----:B------:R-:W-:Y:S02]  /*cb70*/  @!P4 IMAD.IADD R15, R15, 0x1, -R25 ;  /* 0x000000010f0fc824 */ /* 0x000fe400078e0a19 */
[----:B0-----:R-:W-:Y:S02]  /*cb80*/  IMAD.MOV.U32 R5, RZ, RZ, R2 ;  /* 0x000000ffff057224 */ /* 0x001fe400078e0002 */
[----:B------:R-:W-:-:S04]  /*cb90*/  IMAD.HI.U32 R2, R3, R18, RZ ;  /* 0x0000001203027227 */ /* 0x000fc800078e00ff */
[----:B------:R-:W-:Y:S02]  /*cba0*/  @!P3 IMAD.MOV R5, RZ, RZ, -R5 ;  /* 0x000000ffff05b224 */ /* 0x000fe400078e0a05 */
[----:B------:R-:W-:Y:S01]  /*cbb0*/  IMAD.MOV R2, RZ, RZ, -R2 ;  /* 0x000000ffff027224 */ /* 0x000fe200078e0a02 */
[----:B------:R-:W-:Y:S01]  /*cbc0*/  ISETP.GE.AND P3, PT, R17, RZ, PT ;  /* 0x000000ff1100720c */ /* 0x000fe20003f66270 */
[----:B------:R-:W-:Y:S01]  /*cbd0*/  STL [R1+0xe8], R6 ;  /* 0x0000e80601007387 */ /* 0x000fe20000100800 */
[----:B------:R-:W-:Y:S01]  /*cbe0*/  ISETP.GT.U32.AND P0, PT, R25, R21, PT ;  /* 0x000000151900720c */ /* 0x000fe20003f04070 */
[----:B------:R-:W-:Y:S02]  /*cbf0*/  @!P6 IMAD.IADD R23, R23, 0x1, -R25 ;  /* 0x000000011717e824 */ /* 0x000fe400078e0a19 */
[----:B------:R0:W-:Y:S01]  /*cc00*/  STL [R1+0x108], R5 ;  /* 0x0001080501007387 */ /* 0x0001e20000100800 */
[----:B------:R-:W-:-:S04]  /*cc10*/  IMAD.HI.U32 R17, R3, R14, RZ ;  /* 0x0000000e03117227 */ /* 0x000fc800078e00ff */
[C---:B------:R-:W-:Y:S01]  /*cc20*/  IMAD R18, R25.reuse, R2, R18 ;  /* 0x0000000219127224 */ /* 0x040fe200078e0212 */
[----:B------:R-:W-:Y:S01]  /*cc30*/  IADD3 R16, R4, 0x14, RZ ;  /* 0x0000001404107810 */ /* 0x000fe20007ffe0ff */
[----:B0-----:R-:W-:Y:S01]  /*cc40*/  IMAD.MOV.U32 R5, RZ, RZ, R15 ;  /* 0x000000ffff057224 */ /* 0x001fe200078e000f */
[C---:B------:R-:W-:Y:S01]  /*cc50*/  ISETP.GT.U32.AND P6, PT, R25.reuse, R23, PT ;  /* 0x000000171900720c */ /* 0x040fe20003fc4070 */
[----:B------:R-:W-:Y:S02]  /*cc60*/  IMAD.MOV R15, RZ, RZ, -R17 ;  /* 0x000000ffff0f7224 */ /* 0x000fe400078e0a11 */
[----:B------:R-:W-:Y:S01]  /*cc70*/  @!P1 IMAD.MOV R5, RZ, RZ, -R5 ;  /* 0x000000ffff059224 */ /* 0x000fe200078e0a05 */
[C---:B------:R-:W-:Y:S01]  /*cc80*/  ISETP.GT.U32.AND P1, PT, R25.reuse, R18, PT ;  /* 0x000000121900720c */ /* 0x040fe20003f24070 */
[----:B------:R-:W-:Y:S01]  /*cc90*/  IMAD R14, R25, R15, R14 ;  /* 0x0000000f190e7224 */ /* 0x000fe200078e020e */
[----:B------:R-:W-:Y:S01]  /*cca0*/  IABS R20, R16 ;  /* 0x0000001000147213 */ /* 0x000fe20000000000 */
[----:B------:R-:W-:Y:S01]  /*ccb0*/  @!P0 IMAD.IADD R21, R21, 0x1, -R25 ;  /* 0x0000000115158824 */ /* 0x000fe200078e0a19 */
[----:B------:R-:W-:-:S02]  /*ccc0*/  ISETP.GE.AND P4, PT, R0, RZ, PT ;  /* 0x000000ff0000720c */ /* 0x000fc40003f86270 */
[----:B------:R-:W-:Y:S01]  /*ccd0*/  ISETP.GT.U32.AND P0, PT, R25, R14, PT ;  /* 0x0000000e1900720c */ /* 0x000fe20003f04070 */
[----:B------:R-:W-:Y:S01]  /*cce0*/  IMAD.HI.U32 R0, R3, R20, RZ ;  /* 0x0000001403007227 */ /* 0x000fe200078e00ff */
[----:B------:R-:W-:-:S03]  /*ccf0*/  IADD3 R2, R4, 0x13, RZ ;  /* 0x0000001304027810 */ /* 0x000fc60007ffe0ff */
[----:B------:R-:W-:Y:S02]  /*cd00*/  IMAD.MOV R0, RZ, RZ, -R0 ;  /* 0x000000ffff007224 */ /* 0x000fe400078e0a00 */
[--C-:B------:R-:W-:Y:S01]  /*cd10*/  @!P6 IMAD.IADD R23, R23, 0x1, -R25.reuse ;  /* 0x000000011717e824 */ /* 0x100fe200078e0a19 */
[----:B------:R-:W-:Y:S01]  /*cd20*/  ISETP.GE.AND P6, PT, R16, RZ, PT ;  /* 0x000000ff1000720c */ /* 0x000fe20003fc6270 */
[----:B------:R-:W-:Y:S01]  /*cd30*/  @!P1 IMAD.IADD R18, R18, 0x1, -R25 ;  /* 0x0000000112129824 */ /* 0x000fe200078e0a19 */
[----:B------:R-:W-:Y:S01]  /*cd40*/  IABS R16, R2 ;  /* 0x0000000200107213 */ /* 0x000fe20000000000 */
[C---:B------:R-:W-:Y:S01]  /*cd50*/  IMAD R20, R25.reuse, R0, R20 ;  /* 0x0000000019147224 */ /* 0x040fe200078e0214 */
[----:B------:R-:W-:Y:S01]  /*cd60*/  IADD3 R0, R4, 0x12, RZ ;  /* 0x0000001204007810 */ /* 0x000fe20007ffe0ff */
[----:B------:R-:W-:Y:S01]  /*cd70*/  IMAD.MOV.U32 R6, RZ, RZ, R23 ;  /* 0x000000ffff067224 */ /* 0x000fe200078e0017 */
[----:B------:R-:W-:Y:S01]  /*cd80*/  ISETP.GT.U32.AND P1, PT, R25, R18, PT ;  /* 0x000000121900720c */ /* 0x000fe20003f24070 */
[----:B------:R0:W-:Y:S01]  /*cd90*/  STL [R1+0xf0], R5 ;  /* 0x0000f00501007387 */ /* 0x0001e20000100800 */
[----:B------:R-:W-:Y:S01]  /*cda0*/  IMAD.HI.U32 R24, R3, R16, RZ ;  /* 0x0000001003187227 */ /* 0x000fe200078e00ff */
[----:B------:R-:W-:-:S03]  /*cdb0*/  IABS R17, R0 ;  /* 0x0000000000117213 */ /* 0x000fc60000000000 */
[----:B------:R-:W-:Y:S02]  /*cdc0*/  @!P0 IMAD.IADD R14, R14, 0x1, -R25 ;  /* 0x000000010e0e8824 */ /* 0x000fe400078e0a19 */
[----:B------:R-:W-:Y:S01]  /*cdd0*/  @!P5 IMAD.MOV R6, RZ, RZ, -R6 ;  /* 0x000000ffff06d224 */ /* 0x000fe200078e0a06 */
[C---:B------:R-:W-:Y:S01]  /*cde0*/  ISETP.GT.U32.AND P5, PT, R25.reuse, R20, PT ;  /* 0x000000141900720c */ /* 0x040fe20003fa4070 */
[----:B0-----:R-:W-:Y:S02]  /*cdf0*/  IMAD.MOV.U32 R5, RZ, RZ, R21 ;  /* 0x000000ffff057224 */ /* 0x001fe400078e0015 */
[----:B------:R-:W-:Y:S02]  /*ce00*/  IMAD.MOV R24, RZ, RZ, -R24 ;  /* 0x000000ffff187224 */ /* 0x000fe400078e0a18 */
[----:B------:R-:W-:Y:S01]  /*ce10*/  @!P2 IMAD.MOV R5, RZ, RZ, -R5 ;  /* 0x000000ffff05a224 */ /* 0x000fe200078e0a05 */
[----:B------:R-:W-:Y:S01]  /*ce20*/  ISETP.GT.U32.AND P2, PT, R25, R14, PT ;  /* 0x0000000e1900720c */ /* 0x000fe20003f44070 */
[----:B------:R-:W-:-:S04]  /*ce30*/  IMAD.HI.U32 R21, R3, R17, RZ ;  /* 0x0000001103157227 */ /* 0x000fc800078e00ff */
[C---:B------:R-:W-:Y:S02]  /*ce40*/  IMAD R16, R25.reuse, R24, R16 ;  /* 0x0000001819107224 */ /* 0x040fe400078e0210 */
[----:B------:R-:W-:Y:S01]  /*ce50*/  IMAD.MOV R21, RZ, RZ, -R21 ;  /* 0x000000ffff157224 */ /* 0x000fe200078e0a15 */
[----:B------:R-:W-:Y:S01]  /*ce60*/  IADD3 R15, R4, 0x11, RZ ;  /* 0x00000011040f7810 */ /* 0x000fe20007ffe0ff */
[----:B------:R-:W-:Y:S01]  /*ce70*/  @!P1 IMAD.IADD R18, R18, 0x1, -R25 ;  /* 0x0000000112129824 */ /* 0x000fe200078e0a19 */
[C---:B------:R-:W-:Y:S01]  /*ce80*/  ISETP.GT.U32.AND P1, PT, R25.reuse, R16, PT ;  /* 0x000000101900720c */ /* 0x040fe20003f24070 */
[C---:B------:R-:W-:Y:S01]  /*ce90*/  IMAD R17, R25.reuse, R21, R17 ;  /* 0x0000001519117224 */ /* 0x040fe200078e0211 */
[----:B------:R-:W-:Y:S01]  /*cea0*/  IABS R22, R15 ;  /* 0x0000000f00167213 */ /* 0x000fe20000000000 */
[--C-:B------:R-:W-:Y:S02]  /*ceb0*/  @!P5 IMAD.IADD R20, R20, 0x1, -R25.reuse ;  /* 0x000000011414d824 */ /* 0x100fe400078e0a19 */
[----:B------:R-:W-:Y:S01]  /*cec0*/  @!P2 IMAD.IADD R14, R14, 0x1, -R25 ;  /* 0x000000010e0ea824 */ /* 0x000fe200078e0a19 */
[C---:B------:R-:W-:Y:S01]  /*ced0*/  ISETP.GT.U32.AND P2, PT, R25.reuse, R17, PT ;  /* 0x000000111900720c */ /* 0x040fe20003f44070 */
[----:B------:R-:W-:Y:S01]  /*cee0*/  STL [R1+0xd4], R6 ;  /* 0x0000d40601007387 */ /* 0x000fe20000100800 */
[----:B------:R-:W-:Y:S01]  /*cef0*/  ISETP.GT.U32.AND P5, PT, R25, R20, PT ;  /* 0x000000141900720c */ /* 0x000fe20003fa4070 */
[----:B------:R-:W-:-:S02]  /*cf00*/  IMAD.HI.U32 R23, R3, R22, RZ ;  /* 0x0000001603177227 */ /* 0x000fc400078e00ff */
[----:B------:R0:W-:Y:S02]  /*cf10*/  STL [R1+0xd0], R5 ;  /* 0x0000d00501007387 */ /* 0x0001e40000100800 */
[----:B------:R-:W-:Y:S02]  /*cf20*/  IMAD.MOV R23, RZ, RZ, -R23 ;  /* 0x000000ffff177224 */ /* 0x000fe400078e0a17 */
[----:B------:R-:W-:Y:S02]  /*cf30*/  @!P1 IMAD.IADD R16, R16, 0x1, -R25 ;  /* 0x0000000110109824 */ /* 0x000fe400078e0a19 */
[----:B0-----:R-:W-:Y:S01]  /*cf40*/  IMAD.MOV.U32 R5, RZ, RZ, R18 ;  /* 0x000000ffff057224 */ /* 0x001fe200078e0012 */
[----:B------:R-:W-:-:S03]  /*cf50*/  ISETP.GE.AND P1, PT, R0, RZ, PT ;  /* 0x000000ff0000720c */ /* 0x000fc60003f26270 */
[----:B------:R-:W-:Y:S01]  /*cf60*/  @!P3 IMAD.MOV R5, RZ, RZ, -R5 ;  /* 0x000000ffff05b224 */ /* 0x000fe200078e0a05 */
[----:B------:R-:W-:Y:S01]  /*cf70*/  IADD3 R21, R4, 0x10, RZ ;  /* 0x0000001004157810 */ /* 0x000fe20007ffe0ff */
[C---:B------:R-:W-:Y:S01]  /*cf80*/  IMAD R0, R25.reuse, R23, R22 ;  /* 0x0000001719007224 */ /* 0x040fe200078e0216 */
[----:B------:R-:W-:Y:S01]  /*cf90*/  ISETP.GT.U32.AND P3, PT, R25, R16, PT ;  /* 0x000000101900720c */ /* 0x000fe20003f64070 */
[--C-:B------:R-:W-:Y:S01]  /*cfa0*/  @!P2 IMAD.IADD R17, R17, 0x1, -R25.reuse ;  /* 0x000000011111a824 */ /* 0x100fe200078e0a19 */
[----:B------:R0:W-:Y:S01]  /*cfb0*/  STL [R1+0x20], R5 ;  /* 0x0000200501007387 */ /* 0x0001e20000100800 */
[----:B------:R-:W-:Y:S01]  /*cfc0*/  @!P5 IMAD.IADD R20, R20, 0x1, -R25 ;  /* 0x000000011414d824 */ /* 0x000fe200078e0a19 */
[----:B------:R-:W-:Y:S02]  /*cfd0*/  IABS R18, R21 ;  /* 0x0000001500127213 */ /* 0x000fe40000000000 */
[----:B------:R-:W-:Y:S01]  /*cfe0*/  ISETP.GT.U32.AND P5, PT, R25, R0, PT ;  /* 0x000000001900720c */ /* 0x000fe20003fa4070 */
[----:B0-----:R-:W-:Y:S01]  /*cff0*/  IMAD.MOV.U32 R5, RZ, RZ, R14 ;  /* 0x000000ffff057224 */ /* 0x001fe200078e000e */
[----:B------:R-:W-:-:S03]  /*d000*/  ISETP.GE.AND P0, PT, R2, RZ, PT ;  /* 0x000000ff0200720c */ /* 0x000fc60003f06270 */
[----:B------:R-:W-:Y:S01]  /*d010*/  @!P4 IMAD.MOV R5, RZ, RZ, -R5 ;  /* 0x000000ffff05c224 */ /* 0x000fe200078e0a05 */
[----:B------:R-:W-:Y:S01]  /*d020*/  ISETP.GT.U32.AND P4, PT, R25, R17, PT ;  /* 0x000000111900720c */ /* 0x000fe20003f84070 */
[----:B------:R-:W-:-:S03]  /*d030*/  IMAD.HI.U32 R14, R3, R18, RZ ;  /* 0x00000012030e7227 */ /* 0x000fc600078e00ff */
[----:B------:R0:W-:Y:S01]  /*d040*/  STL [R1+0x28], R5 ;  /* 0x0000280501007387 */ /* 0x0001e20000100800 */
[----:B------:R-:W-:Y:S02]  /*d050*/  IMAD.MOV R14, RZ, RZ, -R14 ;  /* 0x000000ffff0e7224 */ /* 0x000fe400078e0a0e */
[--C-:B------:R-:W-:Y:S02]  /*d060*/  @!P3 IMAD.IADD R16, R16, 0x1, -R25.reuse ;  /* 0x000000011010b824 */ /* 0x100fe400078e0a19 */
[----:B------:R-:W-:Y:S02]  /*d070*/  IMAD R18, R25, R14, R18 ;  /* 0x0000000e19127224 */ /* 0x000fe400078e0212 */
[----:B------:R-:W-:Y:S02]  /*d080*/  @!P5 IMAD.IADD R0, R0, 0x1, -R25 ;  /* 0x000000010000d824 */ /* 0x000fe400078e0a19 */
[----:B0-----:R-:W-:Y:S02]  /*d090*/  IMAD.MOV.U32 R5, RZ, RZ, R20 ;  /* 0x000000ffff057224 */ /* 0x001fe400078e0014 */
[----:B------:R-:W-:-:S02]  /*d0a0*/  IMAD.MOV.U32 R6, RZ, RZ, R16 ;  /* 0x000000ffff067224 */ /* 0x000fc400078e0010 */
[----:B------:R-:W-:Y:S01]  /*d0b0*/  @!P6 IMAD.MOV R5, RZ, RZ, -R5 ;  /* 0x000000ffff05e224 */ /* 0x000fe200078e0a05 */
[----:B------:R-:W-:Y:S01]  /*d0c0*/  IABS R2, R4 ;  /* 0x0000000400027213 */ /* 0x000fe20000000000 */
[----:B------:R-:W-:Y:S01]  /*d0d0*/  @!P4 IMAD.IADD R17, R17, 0x1, -R25 ;  /* 0x000000011111c824 */ /* 0x000fe200078e0a19 */
[C---:B------:R-:W-:Y:S01]  /*d0e0*/  ISETP.GT.U32.AND P5, PT, R25.reuse, R0, PT ;  /* 0x000000001900720c */ /* 0x040fe20003fa4070 */
[----:B------:R-:W-:Y:S01]  /*d0f0*/  @!P0 IMAD.MOV R6, RZ, RZ, -R6 ;  /* 0x000000ffff068224 */ /* 0x000fe200078e0a06 */
[----:B------:R-:W-:Y:S01]  /*d100*/  ISETP.GT.U32.AND P0, PT, R25, R18, PT ;  /* 0x000000121900720c */ /* 0x000fe20003f04070 */
[----:B------:R0:W-:Y:S01]  /*d110*/  STL [R1+0x2c], R5 ;  /* 0x00002c0501007387 */ /* 0x0001e20000100800 */
[----:B------:R-:W-:Y:S01]  /*d120*/  IMAD.HI.U32 R22, R3, R2, RZ ;  /* 0x0000000203167227 */ /* 0x000fe200078e00ff */
[----:B------:R-:W-:Y:S02]  /*d130*/  ISETP.GE.AND P6, PT, R28, RZ, PT ;  /* 0x000000ff1c00720c */ /* 0x000fe40003fc6270 */
[----:B------:R-:W-:Y:S01]  /*d140*/  ISETP.GE.AND P2, PT, R15, RZ, PT ;  /* 0x000000ff0f00720c */ /* 0x000fe20003f46270 */
[----:B------:R-:W-:-:S02]  /*d150*/  IMAD.MOV R15, RZ, RZ, -R22 ;  /* 0x000000ffff0f7224 */ /* 0x000fc400078e0a16 */
[----:B0-----:R-:W-:-:S04]  /*d160*/  IMAD.MOV.U32 R5, RZ, RZ, R17 ;  /* 0x000000ffff057224 */ /* 0x001fc800078e0011 */
[----:B------:R-:W-:Y:S01]  /*d170*/  @!P1 IMAD.MOV R5, RZ, RZ, -R5 ;  /* 0x000000ffff059224 */ /* 0x000fe200078e0a05 */
[----:B------:R-:W-:Y:S01]  /*d180*/  STL [R1+0x34], R6 ;  /* 0x0000340601007387 */ /* 0x000fe20000100800 */
[C---:B------:R-:W-:Y:S01]  /*d190*/  IMAD R2, R25.reuse, R15, R2 ;  /* 0x0000000f19027224 */ /* 0x040fe200078e0202 */
[----:B------:R-:W-:Y:S02]  /*d1a0*/  IADD3 R15, R4, 0xe, RZ ;  /* 0x0000000e040f7810 */ /* 0x000fe40007ffe0ff */
[----:B------:R0:W-:Y:S01]  /*d1b0*/  STL [R1+0x5c], R5 ;  /* 0x00005c0501007387 */ /* 0x0001e20000100800 */
[--C-:B------:R-:W-:Y:S02]  /*d1c0*/  @!P5 IMAD.IADD R0, R0, 0x1, -R25.reuse ;  /* 0x000000010000d824 */ /* 0x100fe400078e0a19 */
[----:B------:R-:W-:Y:S01]  /*d1d0*/  @!P0 IMAD.IADD R18, R18, 0x1, -R25 ;  /* 0x0000000112128824 */ /* 0x000fe200078e0a19 */
[----:B------:R-:W-:Y:S01]  /*d1e0*/  ISETP.GT.U32.AND P4, PT, R25, R2, PT ;  /* 0x000000021900720c */ /* 0x000fe20003f84070 */
[----:B------:R-:W-:-:S02]  /*d1f0*/  @!P2 IMAD.MOV R0, RZ, RZ, -R0 ;  /* 0x000000ffff00a224 */ /* 0x000fc400078e0a00 */
[----:B0-----:R-:W-:Y:S01]  /*d200*/  IMAD.MOV.U32 R5, RZ, RZ, R19 ;  /* 0x000000ffff057224 */ /* 0x001fe200078e0013 */
[----:B------:R-:W-:-:S03]  /*d210*/  ISETP.GE.AND P5, PT, R15, RZ, PT ;  /* 0x000000ff0f00720c */ /* 0x000fc60003fa6270 */
[----:B------:R-:W-:Y:S01]  /*d220*/  @!P6 IMAD.MOV R5, RZ, RZ, -R5 ;  /* 0x000000ffff05e224 */ /* 0x000fe200078e0a05 */
[----:B------:R-:W-:Y:S02]  /*d230*/  IABS R15, R15 ;  /* 0x0000000f000f7213 */ /* 0x000fe40000000000 */
[----:B------:R-:W-:Y:S02]  /*d240*/  ISETP.GT.U32.AND P0, PT, R25, R18, PT ;  /* 0x000000121900720c */ /* 0x000fe40003f04070 */
[----:B------:R-:W-:Y:S04]  /*d250*/  STL [R1+0x24], R5 ;  /* 0x0000240501007387 */ /* 0x000fe80000100800 */
[----:B------:R0:W-:Y:S01]  /*d260*/  STL [R1+0x68], R0 ;  /* 0x0000680001007387 */ /* 0x0001e20000100800 */
[----:B------:R-:W-:Y:S01]  /*d270*/  ISETP.GE.AND P3, PT, R21, RZ, PT ;  /* 0x000000ff1500720c */ /* 0x000fe20003f66270 */
[----:B------:R-:W-:-:S02]  /*d280*/  @!P4 IMAD.IADD R2, R2, 0x1, -R25 ;  /* 0x000000010202c824 */ /* 0x000fc400078e0a19 */
[----:B0-----:R-:W-:-:S04]  /*d290*/  IMAD.HI.U32 R0, R3, R15, RZ ;  /* 0x0000000f03007227 */ /* 0x001fc800078e00ff */
[----:B------:R-:W-:Y:S02]  /*d2a0*/  IMAD.MOV R0, RZ, RZ, -R0 ;  /* 0x000000ffff007224 */ /* 0x000fe400078e0a00 */
[----:B------:R-:W-:Y:S02]  /*d2b0*/  @!P0 IMAD.IADD R18, R18, 0x1, -R25 ;  /* 0x0000000112128824 */ /* 0x000fe400078e0a19 */
[C---:B------:R-:W-:Y:S01]  /*d2c0*/  IMAD R15, R25.reuse, R0, R15 ;  /* 0x00000000190f7224 */ /* 0x040fe200078e020f */
[----:B------:R-:W-:Y:S01]  /*d2d0*/  IADD3 R0, R4, 0xb, RZ ;  /* 0x0000000b04007810 */ /* 0x000fe20007ffe0ff */
[----:B------:R-:W-:Y:S01]  /*d2e0*/  IMAD.MOV.U32 R5, RZ, RZ, R18 ;  /* 0x000000ffff057224 */ /* 0x000fe200078e0012 */
[----:B------:R-:W-:Y:S02]  /*d2f0*/  ISETP.GT.U32.AND P4, PT, R25, R2, PT ;  /* 0x000000021900720c */ /* 0x000fe40003f84070 */
[----:B------:R-:W-:Y:S01]  /*d300*/  IABS R18, R0 ;  /* 0x0000000000127213 */ /* 0x000fe20000000000 */
[----:B------:R-:W-:Y:S01]  /*d310*/  @!P3 IMAD.MOV R5, RZ, RZ, -R5 ;  /* 0x000000ffff05b224 */ /* 0x000fe200078e0a05 */
[----:B------:R-:W-:-:S02]  /*d320*/  ISETP.GE.AND P3, PT, R0, RZ, PT ;  /* 0x000000ff0000720c */ /* 0x000fc40003f66270 */
[----:B------:R-:W-:Y:S01]  /*d330*/  IADD3 R11, R4, 0x7, RZ ;  /* 0x00000007040b7810 */ /* 0x000fe20007ffe0ff */
[----:B------:R-:W-:-:S03]  /*d340*/  IMAD.HI.U32 R0, R3, R18, RZ ;  /* 0x0000001203007227 */ /* 0x000fc600078e00ff */
[----:B------:R-:W-:Y:S01]  /*d350*/  IABS R22, R11 ;  /* 0x0000000b00167213 */ /* 0x000fe20000000000 */
[----:B------:R-:W-:Y:S02]  /*d360*/  IMAD.MOV R0, RZ, RZ, -R0 ;  /* 0x000000ffff007224 */ /* 0x000fe400078e0a00 */
[----:B------:R-:W-:Y:S01]  /*d370*/  @!P4 IMAD.IADD R2, R2, 0x1, -R25 ;  /* 0x000000010202c824 */ /* 0x000fe200078e0a19 */
[C---:B------:R-:W-:Y:S01]  /*d380*/  ISETP.GE.AND P4, PT, R4.reuse, RZ, PT ;  /* 0x000000ff0400720c */ /* 0x040fe20003f86270 */
[----:B------:R-:W-:Y:S02]  /*d390*/  IMAD R18, R25, R0, R18 ;  /* 0x0000000019127224 */ /* 0x000fe400078e0212 */
[----:B------:R-:W-:Y:S01]  /*d3a0*/  IMAD.HI.U32 R0, R3, R22, RZ ;  /* 0x0000001603007227 */ /* 0x000fe200078e00ff */
[----:B------:R-:W-:-:S03]  /*d3b0*/  IADD3 R7, R4, 0x3, RZ ;  /* 0x0000000304077810 */ /* 0x000fc60007ffe0ff */
[----:B------:R-:W-:Y:S02]  /*d3c0*/  IMAD.MOV R0, RZ, RZ, -R0 ;  /* 0x000000ffff007224 */ /* 0x000fe400078e0a00 */
[----:B------:R-:W-:Y:S02]  /*d3d0*/  IMAD.MOV.U32 R6, RZ, RZ, R2 ;  /* 0x000000ffff067224 */ /* 0x000fe400078e0002 */
[----:B------:R-:W-:Y:S01]  /*d3e0*/  IMAD R22, R25, R0, R22 ;  /* 0x0000000019167224 */ /* 0x000fe200078e0216 */
[----:B------:R-:W-:Y:S01]  /*d3f0*/  IABS R0, R7 ;  /* 0x0000000700007213 */ /* 0x000fe20000000000 */
[----:B------:R-:W-:-:S04]  /*d400*/  @!P4 IMAD.MOV R6, RZ, RZ, -R6 ;  /* 0x000000ffff06c224 */ /* 0x000fc800078e0a06 */
[----:B------:R-:W-:Y:S01]  /*d410*/  IMAD.HI.U32 R29, R3, R0, RZ ;  /* 0x00000000031d7227 */ /* 0x000fe200078e00ff */
[----:B------:R-:W-:Y:S03]  /*d420*/  STL [R1+0x44], R6 ;  /* 0x0000440601007387 */ /* 0x000fe60000100800 */
[----:B------:R-:W-:Y:S01]  /*d430*/  IMAD.MOV R29, RZ, RZ, -R29 ;  /* 0x000000ffff1d7224 */ /* 0x000fe200078e0a1d */
[----:B------:R0:W-:Y:S03]  /*d440*/  STL [R1+0x48], R5 ;  /* 0x0000480501007387 */ /* 0x0001e60000100800 */
[----:B------:R-:W-:Y:S01]  /*d450*/  IMAD R0, R25, R29, R0 ;  /* 0x0000001d19007224 */ /* 0x000fe200078e0200 */
[----:B0-----:R-:W-:-:S05]  /*d460*/  IADD3 R5, R4, 0xa, RZ ;  /* 0x0000000a04057810 */ /* 0x001fca0007ffe0ff */
[----:B------:R0:W-:Y:S04]  /*d470*/  STL [R1+0x30], R5 ;  /* 0x0000300501007387 */ /* 0x0001e80000100800 */
[----:B------:R-:W2:Y:S01]  /*d480*/  LDL.LU R29, [R1+0x30] ;  /* 0x00003000011d7983 */ /* 0x000ea20000300800 */
[----:B------:R-:W-:-:S04]  /*d490*/  IADD3 R14, R4, 0xf, RZ ;  /* 0x0000000f040e7810 */ /* 0x000fc80007ffe0ff */
[----:B------:R-:W-:Y:S02]  /*d4a0*/  ISETP.GE.AND P1, PT, R14, RZ, PT ;  /* 0x000000ff0e00720c */ /* 0x000fe40003f26270 */
[----:B------:R-:W-:-:S05]  /*d4b0*/  IABS R14, R14 ;  /* 0x0000000e000e7213 */ /* 0x000fca0000000000 */
[----:B------:R-:W-:-:S04]  /*d4c0*/  IMAD.HI.U32 R19, R3, R14, RZ ;  /* 0x0000000e03137227 */ /* 0x000fc800078e00ff */
[----:B------:R-:W-:-:S04]  /*d4d0*/  IMAD.MOV R19, RZ, RZ, -R19 ;  /* 0x000000ffff137224 */ /* 0x000fc800078e0a13 */
[----:B------:R-:W-:-:S05]  /*d4e0*/  IMAD R14, R25, R19, R14 ;  /* 0x00000013190e7224 */ /* 0x000fca00078e020e */
[C---:B------:R-:W-:Y:S02]  /*d4f0*/  ISETP.GT.U32.AND P0, PT, R25.reuse, R14, PT ;  /* 0x0000000e1900720c */ /* 0x040fe40003f04070 */
[----:B------:R-:W-:Y:S02]  /*d500*/  ISETP.GT.U32.AND P4, PT, R25, R15, PT ;  /* 0x0000000f1900720c */ /* 0x000fe40003f84070 */
[C---:B------:R-:W-:Y:S02]  /*d510*/  IADD3 R16, R4.reuse, 0xd, RZ ;  /* 0x0000000d04107810 */ /* 0x040fe40007ffe0ff */
[----:B------:R-:W-:Y:S02]  /*d520*/  IADD3 R17, R4, 0xc, RZ ;  /* 0x0000000c04117810 */ /* 0x000fe40007ffe0ff */
[----:B------:R-:W-:Y:S02]  /*d530*/  ISETP.GE.AND P6, PT, R16, RZ, PT ;  /* 0x000000ff1000720c */ /* 0x000fe40003fc6270 */
[----:B------:R-:W-:-:S03]  /*d540*/  IABS R16, R16 ;  /* 0x0000001000107213 */ /* 0x000fc60000000000 */
[--C-:B------:R-:W-:Y:S01]  /*d550*/  @!P0 IMAD.IADD R14, R14, 0x1, -R25.reuse ;  /* 0x000000010e0e8824 */ /* 0x100fe200078e0a19 */
[----:B------:R-:W-:Y:S01]  /*d560*/  ISETP.GE.AND P2, PT, R17, RZ, PT ;  /* 0x000000ff1100720c */ /* 0x000fe20003f46270 */
[----:B------:R-:W-:Y:S01]  /*d570*/  @!P4 IMAD.IADD R15, R15, 0x1, -R25 ;  /* 0x000000010f0fc824 */ /* 0x000fe200078e0a19 */
[----:B------:R-:W-:Y:S01]  /*d580*/  IABS R17, R17 ;  /* 0x0000001100117213 */ /* 0x000fe20000000000 */
[----:B------:R-:W-:Y:S01]  /*d590*/  IMAD.HI.U32 R19, R3, R16, RZ ;  /* 0x0000001003137227 */ /* 0x000fe200078e00ff */
[C---:B------:R-:W-:Y:S02]  /*d5a0*/  ISETP.GT.U32.AND P0, PT, R25.reuse, R14, PT ;  /* 0x0000000e1900720c */ /* 0x040fe40003f04070 */
[----:B------:R-:W-:Y:S01]  /*d5b0*/  ISETP.GT.U32.AND P4, PT, R25, R15, PT ;  /* 0x0000000f1900720c */ /* 0x000fe20003f84070 */
[----:B------:R-:W-:Y:S02]  /*d5c0*/  IMAD.MOV R19, RZ, RZ, -R19 ;  /* 0x000000ffff137224 */ /* 0x000fe400078e0a13 */
[----:B------:R-:W-:-:S04]  /*d5d0*/  IMAD.HI.U32 R2, R3, R17, RZ ;  /* 0x0000001103027227 */ /* 0x000fc800078e00ff */
[C---:B------:R-:W-:Y:S02]  /*d5e0*/  IMAD R16, R25.reuse, R19, R16 ;  /* 0x0000001319107224 */ /* 0x040fe400078e0210 */
[----:B------:R-:W-:Y:S02]  /*d5f0*/  IMAD.MOV R2, RZ, RZ, -R2 ;  /* 0x000000ffff027224 */ /* 0x000fe400078e0a02 */
[----:B------:R-:W-:Y:S01]  /*d600*/  @!P0 IMAD.IADD R14, R14, 0x1, -R25 ;  /* 0x000000010e0e8824 */ /* 0x000fe200078e0a19 */
[C---:B------:R-:W-:Y:S01]  /*d610*/  ISETP.GT.U32.AND P0, PT, R25.reuse, R16, PT ;  /* 0x000000101900720c */ /* 0x040fe20003f04070 */
[----:B------:R-:W-:Y:S02]  /*d620*/  IMAD R17, R25, R2, R17 ;  /* 0x0000000219117224 */ /* 0x000fe400078e0211 */
[----:B------:R-:W-:-:S03]  /*d630*/  @!P4 IMAD.IADD R15, R15, 0x1, -R25 ;  /* 0x000000010f0fc824 */ /* 0x000fc600078e0a19 */
[----:B------:R-:W-:Y:S02]  /*d640*/  ISETP.GT.U32.AND P4, PT, R25, R17, PT ;  /* 0x000000111900720c */ /* 0x000fe40003f84070 */
[----:B------:R-:W-:-:S04]  /*d650*/  IADD3 R13, R4, 0x9, RZ ;  /* 0x00000009040d7810 */ /* 0x000fc80007ffe0ff */
[----:B------:R-:W-:Y:S01]  /*d660*/  IABS R20, R13 ;  /* 0x0000000d00147213 */ /* 0x000fe20000000000 */
[----:B------:R-:W-:Y:S01]  /*d670*/  @!P0 IMAD.IADD R16, R16, 0x1, -R25 ;  /* 0x0000000110108824 */ /* 0x000fe200078e0a19 */
[----:B------:R-:W-:-:S03]  /*d680*/  IABS R19, R5 ;  /* 0x0000000500137213 */ /* 0x000fc60000000000 */
[----:B------:R-:W-:Y:S01]  /*d690*/  IMAD.HI.U32 R23, R3, R20, RZ ;  /* 0x0000001403177227 */ /* 0x000fe200078e00ff */
[----:B------:R-:W-:-:S03]  /*d6a0*/  ISETP.GT.U32.AND P0, PT, R25, R16, PT ;  /* 0x000000101900720c */ /* 0x000fc60003f04070 */
[----:B------:R-:W-:Y:S01]  /*d6b0*/  @!P4 IMAD.IADD R17, R17, 0x1, -R25 ;  /* 0x000000011111c824 */ /* 0x000fe200078e0a19 */
[----:B------:R-:W-:Y:S01]  /*d6c0*/  IADD3 R10, R4, 0x6, RZ ;  /* 0x00000006040a7810 */ /* 0x000fe20007ffe0ff */
[----:B------:R-:W-:Y:S02]  /*d6d0*/  IMAD.MOV R23, RZ, RZ, -R23 ;  /* 0x000000ffff177224 */ /* 0x000fe400078e0a17 */
[----:B------:R-:W-:Y:S01]  /*d6e0*/  IMAD.HI.U32 R24, R3, R19, RZ ;  /* 0x0000001303187227 */ /* 0x000fe200078e00ff */
[----:B------:R-:W-:-:S03]  /*d6f0*/  ISETP.GT.U32.AND P4, PT, R25, R17, PT ;  /* 0x000000111900720c */ /* 0x000fc60003f84070 */
[----:B------:R-:W-:Y:S01]  /*d700*/  IMAD R20, R25, R23, R20 ;  /* 0x0000001719147224 */ /* 0x000fe200078e0214 */
[----:B------:R-:W-:Y:S01]  /*d710*/  IABS R23, R10 ;  /* 0x0000000a00177213 */ /* 0x000fe20000000000 */
[----:B------:R-:W-:Y:S01]  /*d720*/  IMAD.MOV R24, RZ, RZ, -R24 ;  /* 0x000000ffff187224 */ /* 0x000fe200078e0a18 */
[----:B------:R-:W-:Y:S01]  /*d730*/  IADD3 R12, R4, 0x8, RZ ;  /* 0x00000008040c7810 */ /* 0x000fe20007ffe0ff */
[----:B------:R-:W-:Y:S01]  /*d740*/  @!P0 IMAD.IADD R16, R16, 0x1, -R25 ;  /* 0x0000000110108824 */ /* 0x000fe200078e0a19 */
[----:B------:R-:W-:Y:S01]  /*d750*/  IADD3 R9, R4, 0x5, RZ ;  /* 0x0000000504097810 */ /* 0x000fe20007ffe0ff */
[----:B------:R-:W-:Y:S01]  /*d760*/  IMAD.HI.U32 R26, R3, R23, RZ ;  /* 0x00000017031a7227 */ /* 0x000fe200078e00ff */
[C---:B------:R-:W-:Y:S02]  /*d770*/  ISETP.GT.U32.AND P0, PT, R25.reuse, R18, PT ;  /* 0x000000121900720c */ /* 0x040fe40003f04070 */
[----:B------:R-:W-:Y:S01]  /*d780*/  IABS R21, R12 ;  /* 0x0000000c00157213 */ /* 0x000fe20000000000 */
[----:B------:R-:W-:Y:S01]  /*d790*/  IMAD R19, R25, R24, R19 ;  /* 0x0000001819137224 */ /* 0x000fe200078e0213 */
[----:B------:R-:W-:Y:S01]  /*d7a0*/  IABS R24, R9 ;  /* 0x0000000900187213 */ /* 0x000fe20000000000 */
[----:B------:R-:W-:-:S02]  /*d7b0*/  IMAD.MOV R26, RZ, RZ, -R26 ;  /* 0x000000ffff1a7224 */ /* 0x000fc400078e0a1a */
[----:B------:R-:W-:Y:S01]  /*d7c0*/  @!P4 IMAD.IADD R17, R17, 0x1, -R25 ;  /* 0x000000011111c824 */ /* 0x000fe200078e0a19 */
[----:B------:R-:W-:Y:S01]  /*d7d0*/  ISETP.GT.U32.AND P4, PT, R25, R19, PT ;  /* 0x000000131900720c */ /* 0x000fe20003f84070 */
[----:B------:R-:W-:-:S04]  /*d7e0*/  IMAD.HI.U32 R2, R3, R21, RZ ;  /* 0x0000001503027227 */ /* 0x000fc800078e00ff */
[----:B------:R-:W-:Y:S02]  /*d7f0*/  IMAD R23, R25, R26, R23 ;  /* 0x0000001a19177224 */ /* 0x000fe400078e0217 */
[----:B------:R-:W-:-:S04]  /*d800*/  IMAD.HI.U32 R26, R3, R24, RZ ;  /* 0x00000018031a7227 */ /* 0x000fc800078e00ff */
[----:B------:R-:W-:Y:S02]  /*d810*/  IMAD.MOV R2, RZ, RZ, -R2 ;  /* 0x000000ffff027224 */ /* 0x000fe400078e0a02 */
[----:B------:R-:W-:Y:S02]  /*d820*/  IMAD.MOV R26, RZ, RZ, -R26 ;  /* 0x000000ffff1a7224 */ /* 0x000fe400078e0a1a */
[----:B------:R-:W-:Y:S01]  /*d830*/  @!P0 IMAD.IADD R18, R18, 0x1, -R25 ;  /* 0x0000000112128824 */ /* 0x000fe200078e0a19 */
[C---:B------:R-:W-:Y:S01]  /*d840*/  ISETP.GT.U32.AND P0, PT, R25.reuse, R20, PT ;  /* 0x000000141900720c */ /* 0x040fe20003f04070 */
[C---:B------:R-:W-:Y:S01]  /*d850*/  IMAD R21, R25.reuse, R2, R21 ;  /* 0x0000000219157224 */ /* 0x040fe200078e0215 */
[C---:B------:R-:W-:Y:S01]  /*d860*/  IADD3 R8, R4.reuse, 0x4, RZ ;  /* 0x0000000404087810 */ /* 0x040fe20007ffe0ff */
[----:B------:R-:W-:Y:S01]  /*d870*/  IMAD R24, R25, R26, R24 ;  /* 0x0000001a19187224 */ /* 0x000fe200078e0218 */
[C---:B------:R-:W-:Y:S01]  /*d880*/  IADD3 R6, R4.reuse, 0x2, RZ ;  /* 0x0000000204067810 */ /* 0x040fe20007ffe0ff */
[----:B------:R-:W-:Y:S01]  /*d890*/  @!P4 IMAD.IADD R19, R19, 0x1, -R25 ;  /* 0x000000011313c824 */ /* 0x000fe200078e0a19 */
[----:B------:R-:W-:-:S02]  /*d8a0*/  IADD3 R26, R4, 0x1, RZ ;  /* 0x00000001041a7810 */ /* 0x000fc40007ffe0ff */
[----:B------:R-:W1:Y:S01]  /*d8b0*/  S2R R4, SR_TID.X ;  /* 0x0000000000047919 */ /* 0x000e620000002100 */
[----:B------:R-:W-:-:S04]  /*d8c0*/  ISETP.GT.U32.AND P4, PT, R25, R21, PT ;  /* 0x000000151900720c */ /* 0x000fc80003f84070 */
[----:B------:R-:W-:Y:S01]  /*d8d0*/  @!P0 IMAD.IADD R20, R20, 0x1, -R25 ;  /* 0x0000000114148824 */ /* 0x000fe200078e0a19 */
[----:B------:R-:W-:Y:S02]  /*d8e0*/  ISETP.GT.U32.AND P0, PT, R25, R22, PT ;  /* 0x000000161900720c */ /* 0x000fe40003f04070 */
[----:B------:R-:W-:-:S06]  /*d8f0*/  IABS R27, R8 ;  /* 0x00000008001b7213 */ /* 0x000fcc0000000000 */
[----:B------:R-:W-:Y:S01]  /*d900*/  @!P4 IMAD.IADD R21, R21, 0x1, -R25 ;  /* 0x000000011515c824 */ /* 0x000fe200078e0a19 */
[C---:B------:R-:W-:Y:S01]  /*d910*/  ISETP.GT.U32.AND P4, PT, R25.reuse, R19, PT ;  /* 0x000000131900720c */ /* 0x040fe20003f84070 */
[----:B------:R-:W-:Y:S01]  /*d920*/  @!P5 IMAD.MOV R15, RZ, RZ, -R15 ;  /* 0x000000ffff0fd224 */ /* 0x000fe200078e0a0f */
[----:B------:R-:W-:Y:S02]  /*d930*/  IABS R2, R6 ;  /* 0x0000000600027213 */ /* 0x000fe40000000000 */
[----:B------:R-:W-:Y:S01]  /*d940*/  @!P0 IMAD.IADD R22, R22, 0x1, -R25 ;  /* 0x0000000116168824 */ /* 0x000fe200078e0a19 */
[----:B------:R-:W-:Y:S01]  /*d950*/  ISETP.GT.U32.AND P0, PT, R25, R20, PT ;  /* 0x000000141900720c */ /* 0x000fe20003f04070 */
[----:B------:R-:W-:Y:S01]  /*d960*/  IMAD.HI.U32 R28, R3, R27, RZ ;  /* 0x0000001b031c7227 */ /* 0x000fe200078e00ff */
[----:B------:R-:W-:Y:S02]  /*d970*/  ISETP.GT.U32.AND P5, PT, R25, R21, PT ;  /* 0x000000151900720c */ /* 0x000fe40003fa4070 */
[----:B-1----:R-:W-:Y:S01]  /*d980*/  SHF.R.U32.HI R4, RZ, 0x6, R4 ;  /* 0x00000006ff047819 */ /* 0x002fe20000011604 */
[----:B0-----:R-:W-:-:S03]  /*d990*/  IMAD.HI.U32 R5, R3, R2, RZ ;  /* 0x0000000203057227 */ /* 0x001fc600078e00ff */
[----:B------:R-:W-:Y:S01]  /*d9a0*/  SGXT.U32 R4, R4, 0x1 ;  /* 0x000000010404781a */ /* 0x000fe20000000000 */
[----:B------:R-:W-:Y:S01]  /*d9b0*/  @!P4 IMAD.IADD R19, R19, 0x1, -R25 ;  /* 0x000000011313c824 */ /* 0x000fe200078e0a19 */
[C---:B------:R-:W-:Y:S01]  /*d9c0*/  ISETP.GT.U32.AND P4, PT, R25.reuse, R24, PT ;  /* 0x000000181900720c */ /* 0x040fe20003f84070 */
[----:B------:R-:W-:Y:S01]  /*d9d0*/  IMAD.MOV R28, RZ, RZ, -R28 ;  /* 0x000000ffff1c7224 */ /* 0x000fe200078e0a1c */
[----:B------:R-:W-:Y:S01]  /*d9e0*/  LOP3.LUT R4, R4, 0x7e, RZ, 0xfc, !PT ;  /* 0x0000007e04047812 */ /* 0x000fe200078efcff */
[----:B------:R-:W-:Y:S02]  /*d9f0*/  IMAD.MOV R5, RZ, RZ, -R5 ;  /* 0x000000ffff057224 */ /* 0x000fe400078e0a05 */
[C---:B------:R-:W-:Y:S02]  /*da00*/  IMAD R27, R25.reuse, R28, R27 ;  /* 0x0000001c191b7224 */ /* 0x040fe400078e021b */
[C---:B------:R-:W-:Y:S02]  /*da10*/  IMAD R2, R25.reuse, R5, R2 ;  /* 0x0000000519027224 */ /* 0x040fe400078e0202 */
[----:B------:R-:W-:Y:S01]  /*da20*/  @!P6 IMAD.MOV R16, RZ, RZ, -R16 ;  /* 0x000000ffff10e224 */ /* 0x000fe200078e0a10 */
[C---:B------:R-:W-:Y:S01]  /*da30*/  ISETP.GT.U32.AND P6, PT, R25.reuse, R22, PT ;  /* 0x000000161900720c */ /* 0x040fe20003fc4070 */
[----:B------:R-:W-:Y:S01]  /*da40*/  @!P1 IMAD.MOV R14, RZ, RZ, -R14 ;  /* 0x000000ffff0e9224 */ /* 0x000fe200078e0a0e */
[----:B------:R-:W-:Y:S01]  /*da50*/  ISETP.GT.U32.AND P1, PT, R25, R18, PT ;  /* 0x000000121900720c */ /* 0x000fe20003f24070 */
[----:B------:R-:W-:-:S02]  /*da60*/  IMAD R4, R4, c[0x0][0x188], RZ ;  /* 0x0000620004047a24 */ /* 0x000fc400078e02ff */
[----:B------:R-:W-:Y:S02]  /*da70*/  IMAD.MOV R5, RZ, RZ, -c[0x0][0x188] ;  /* 0x80006200ff057624 */ /* 0x000fe400078e02ff */
[--C-:B------:R-:W-:Y:S01]  /*da80*/  @!P0 IMAD.IADD R20, R20, 0x1, -R25.reuse ;  /* 0x0000000114148824 */ /* 0x100fe200078e0a19 */
[----:B------:R-:W-:Y:S01]  /*da90*/  ISETP.GT.U32.AND P0, PT, R25, R27, PT ;  /* 0x0000001b1900720c */ /* 0x000fe20003f04070 */
[--C-:B------:R-:W-:Y:S01]  /*daa0*/  @!P5 IMAD.IADD R21, R21, 0x1, -R25.reuse ;  /* 0x000000011515d824 */ /* 0x100fe200078e0a19 */
[----:B------:R-:W-:Y:S01]  /*dab0*/  ISETP.GT.U32.AND P5, PT, R25, R0, PT ;  /* 0x000000001900720c */ /* 0x000fe20003fa4070 */
[----:B------:R-:W-:Y:S02]  /*dac0*/  IMAD R4, R5, 0x2, R4 ;  /* 0x0000000205047824 */ /* 0x000fe400078e0204 */
[--C-:B------:R-:W-:Y:S01]  /*dad0*/  @!P4 IMAD.IADD R24, R24, 0x1, -R25.reuse ;  /* 0x000000011818c824 */ /* 0x100fe200078e0a19 */
[----:B------:R-:W-:Y:S01]  /*dae0*/  ISETP.GE.AND P4, PT, R13, RZ, PT ;  /* 0x000000ff0d00720c */ /* 0x000fe20003f86270 */
[----:B------:R-:W-:Y:S01]  /*daf0*/  IMAD R4, R5, 0x2, R4 ;  /* 0x0000000205047824 */ /* 0x000fe200078e0204 */
[----:B------:R-:W-:Y:S01]  /*db00*/  STL [R1+0x104c], R14 ;  /* 0x00104c0e01007387 */ /* 0x000fe20000100800 */
[----:B------:R-:W-:-:S02]  /*db10*/  @!P6 IMAD.IADD R22, R22, 0x1, -R25 ;  /* 0x000000011616e824 */ /* 0x000fc400078e0a19 */
[----:B------:R-:W-:Y:S01]  /*db20*/  IMAD R4, R5, 0x2, R4 ;  /* 0x0000000205047824 */ /* 0x000fe200078e0204 */
[----:B------:R-:W-:Y:S01]  /*db30*/  STL [R1+0x1060], R15 ;  /* 0x0010600f01007387 */ /* 0x000fe20000100800 */
[--C-:B------:R-:W-:Y:S02]  /*db40*/  @!P1 IMAD.IADD R18, R18, 0x1, -R25.reuse ;  /* 0x0000000112129824 */ /* 0x100fe400078e0a19 */
[--C-:B------:R-:W-:Y:S01]  /*db50*/  @!P0 IMAD.IADD R27, R27, 0x1, -R25.reuse ;  /* 0x000000011b1b8824 */ /* 0x100fe200078e0a19 */
[----:B------:R-:W-:Y:S01]  /*db60*/  STL [R1+0x1068], R16 ;  /* 0x0010681001007387 */ /* 0x000fe20000100800 */
[----:B------:R-:W-:Y:S01]  /*db70*/  @!P5 IMAD.IADD R0, R0, 0x1, -R25 ;  /* 0x000000010000d824 */ /* 0x000fe200078e0a19 */
[----:B------:R-:W-:Y:S01]  /*db80*/  ISETP.GE.AND P0, PT, R12, RZ, PT ;  /* 0x000000ff0c00720c */ /* 0x000fe20003f06270 */
[----:B------:R-:W-:Y:S01]  /*db90*/  @!P3 IMAD.MOV R18, RZ, RZ, -R18 ;  /* 0x000000ffff12b224 */ /* 0x000fe200078e0a12 */
[----:B------:R-:W-:Y:S01]  /*dba0*/  ISETP.GT.U32.AND P1, PT, R25, R23, PT ;  /* 0x000000171900720c */ /* 0x000fe20003f24070 */
[----:B------:R0:W-:Y:S01]  /*dbb0*/  STL [R1+0x428], R4 ;  /* 0x0004280401007387 */ /* 0x0001e20000100800 */
[----:B------:R-:W-:Y:S01]  /*dbc0*/  ISETP.GE.AND P5, PT, R11, RZ, PT ;  /* 0x000000ff0b00720c */ /* 0x000fe20003fa6270 */
[----:B------:R-:W-:Y:S01]  /*dbd0*/  @!P4 IMAD.MOV R20, RZ, RZ, -R20 ;  /* 0x000000ffff14c224 */ /* 0x000fe200078e0a14 */
[----:B------:R-:W-:-:S02]  /*dbe0*/  ISETP.GT.U32.AND P3, PT, R25, R27, PT ;  /* 0x0000001b1900720c */ /* 0x000fc40003f64070 */
[----:B------:R-:W-:Y:S01]  /*dbf0*/  ISETP.GT.U32.AND P4, PT, R25, R0, PT ;  /* 0x000000001900720c */ /* 0x000fe20003f84070 */
[----:B0-----:R-:W-:Y:S02]  /*dc00*/  IMAD R4, R5, 0x2, R4 ;  /* 0x0000000205047824 */ /* 0x001fe400078e0204 */
[----:B------:R-:W-:-:S03]  /*dc10*/  @!P2 IMAD.MOV R17, RZ, RZ, -R17 ;  /* 0x000000ffff11a224 */ /* 0x000fc600078e0a11 */
[----:B------:R0:W-:Y:S01]  /*dc20*/  STL [R1+0x430], R4 ;  /* 0x0004300401007387 */ /* 0x0001e20000100800 */
[----:B------:R-:W-:Y:S01]  /*dc30*/  IABS R28, R26 ;  /* 0x0000001a001c7213 */ /* 0x000fe20000000000 */
[----:B------:R-:W-:Y:S02]  /*dc40*/  @!P0 IMAD.MOV R21, RZ, RZ, -R21 ;  /* 0x000000ffff158224 */ /* 0x000fe400078e0a15 */
[----:B------:R-:W-:Y:S02]  /*dc50*/  @!P1 IMAD.IADD R23, R23, 0x1, -R25 ;  /* 0x0000000117179824 */ /* 0x000fe400078e0a19 */
[----:B0-----:R-:W-:Y:S01]  /*dc60*/  IMAD R4, R5, 0x2, R4 ;  /* 0x0000000205047824 */ /* 0x001fe200078e0204 */
[----:B------:R-:W-:Y:S01]  /*dc70*/  ISETP.GT.U32.AND P1, PT, R25, R2, PT ;  /* 0x000000021900720c */ /* 0x000fe20003f24070 */
[----:B------:R-:W-:-:S03]  /*dc80*/  @!P5 IMAD.MOV R22, RZ, RZ, -R22 ;  /* 0x000000ffff16d224 */ /* 0x000fc600078e0a16 */
[----:B------:R0:W-:Y:S01]  /*dc90*/  STL [R1+0x438], R4 ;  /* 0x0004380401007387 */ /* 0x0001e20000100800 */
[----:B------:R-:W-:-:S03]  /*dca0*/  @!P3 IMAD.IADD R27, R27, 0x1, -R25 ;  /* 0x000000011b1bb824 */ /* 0x000fc600078e0a19 */
[----:B------:R-:W-:Y:S01]  /*dcb0*/  STL [R1+0x106c], R17 ;  /* 0x00106c1101007387 */ /* 0x000fe20000100800 */
[----:B------:R-:W-:Y:S01]  /*dcc0*/  IMAD.HI.U32 R3, R3, R28, RZ ;  /* 0x0000001c03037227 */ /* 0x000fe200078e00ff */
[----:B------:R-:W-:Y:S02]  /*dcd0*/  ISETP.GE.AND P3, PT, R7, RZ, PT ;  /* 0x000000ff0700720c */ /* 0x000fe40003f66270 */
[----:B------:R-:W-:Y:S01]  /*dce0*/  STL [R1+0x1070], R18 ;  /* 0x0010701201007387 */ /* 0x000fe20000100800 */
[----:B0-----:R-:W-:Y:S02]  /*dcf0*/  IMAD R4, R5, 0x2, R4 ;  /* 0x0000000205047824 */ /* 0x001fe400078e0204 */
[----:B------:R-:W-:Y:S01]  /*dd00*/  @!P4 IMAD.IADD R0, R0, 0x1, -R25 ;  /* 0x000000010000c824 */ /* 0x000fe200078e0a19 */
[----:B------:R-:W-:Y:S01]  /*dd10*/  ISETP.GE.AND P4, PT, R6, RZ, PT ;  /* 0x000000ff0600720c */ /* 0x000fe20003f86270 */
[----:B------:R-:W0:Y:S01]  /*dd20*/  S2R R7, SR_TID.X ;  /* 0x0000000000077919 */ /* 0x000e220000002100 */
[----:B------:R-:W-:-:S03]  /*dd30*/  IMAD.MOV R3, RZ, RZ, -R3 ;  /* 0x000000ffff037224 */ /* 0x000fc600078e0a03 */
[----:B------:R-:W1:Y:S01]  /*dd40*/  S2R R6, SR_TID.X ;  /* 0x0000000000067919 */ /* 0x000e620000002100 */
[----:B------:R-:W-:Y:S02]  /*dd50*/  IMAD R3, R25, R3, R28 ;  /* 0x0000000319037224 */ /* 0x000fe400078e021c */
[----:B------:R-:W-:-:S03]  /*dd60*/  @!P1 IMAD.IADD R2, R2, 0x1, -R25 ;  /* 0x0000000102029824 */ /* 0x000fc600078e0a19 */
[C---:B------:R-:W-:Y:S02]  /*dd70*/  ISETP.GT.U32.AND P5, PT, R25.reuse, R3, PT ;  /* 0x000000031900720c */ /* 0x040fe40003fa4070 */
[C---:B------:R-:W-:Y:S02]  /*dd80*/  ISETP.GT.U32.AND P1, PT, R25.reuse, R23, PT ;  /* 0x000000171900720c */ /* 0x040fe40003f24070 */
[----:B------:R-:W-:Y:S01]  /*dd90*/  ISETP.GT.U32.AND P0, PT, R25, R2, PT ;  /* 0x000000021900720c */ /* 0x000fe20003f04070 */
[----:B------:R-:W-:Y:S01]  /*dda0*/  IMAD.MOV.U32 R11, RZ, RZ, 0x7f ;  /* 0x0000007fff0b7424 */ /* 0x000fe200078e00ff */
[----:B--2---:R-:W-:-:S13]  /*ddb0*/  ISETP.GE.AND P6, PT, R29, RZ, PT ;  /* 0x000000ff1d00720c */ /* 0x004fda0003fc6270 */
[----:B------:R-:W-:-:S05]  /*ddc0*/  @!P6 IMAD.MOV R19, RZ, RZ, -R19 ;  /* 0x000000ffff13e224 */ /* 0x000fca00078e0a13 */
[----:B------:R-:W-:Y:S04]  /*ddd0*/  STL [R1+0x1074], R19 ;  /* 0x0010741301007387 */ /* 0x000fe80000100800 */
[----:B------:R-:W-:Y:S04]  /*dde0*/  STL [R1+0x1078], R20 ;  /* 0x0010781401007387 */ /* 0x000fe80000100800 */
[----:B------:R-:W-:Y:S04]  /*ddf0*/  STL [R1+0x1084], R21 ;  /* 0x0010841501007387 */ /* 0x000fe80000100800 */
[----:B------:R-:W-:Y:S04]  /*de00*/  STL [R1+0x1088], R22 ;  /* 0x0010881601007387 */ /* 0x000fe80000100800 */
[----:B------:R2:W-:Y:S02]  /*de10*/  STL [R1+0x440], R4 ;  /* 0x0004400401007387 */ /* 0x0005e40000100800 */
[----:B--2---:R-:W-:-:S05]  /*de20*/  IMAD R4, R5, 0x2, R4 ;  /* 0x0000000205047824 */ /* 0x004fca00078e0204 */
[----:B------:R2:W-:Y:S02]  /*de30*/  STL [R1+0x448], R4 ;  /* 0x0004480401007387 */ /* 0x0005e40000100800 */
[----:B--2---:R-:W-:-:S05]  /*de40*/  IMAD R4, R5, 0x2, R4 ;  /* 0x0000000205047824 */ /* 0x004fca00078e0204 */
[----:B------:R2:W-:Y:S01]  /*de50*/  STL [R1+0x450], R4 ;  /* 0x0004500401007387 */ /* 0x0005e20000100800 */
[----:B0-----:R-:W-:Y:S01]  /*de60*/  LOP3.LUT R7, R7, 0x3f, RZ, 0xc0, !PT ;  /* 0x0000003f07077812 */ /* 0x001fe200078ec0ff */
[----:B--2---:R-:W-:-:S05]  /*de70*/  IMAD R4, R5, 0x2, R4 ;  /* 0x0000000205047824 */ /* 0x004fca00078e0204 */
[----:B------:R0:W-:Y:S01]  /*de80*/  STL [R1+0x458], R4 ;  /* 0x0004580401007387 */ /* 0x0001e20000100800 */
[--C-:B------:R-:W-:Y:S01]  /*de90*/  @!P5 IMAD.IADD R3, R3, 0x1, -R25.reuse ;  /* 0x000000010303d824 */ /* 0x100fe200078e0a19 */
[C---:B-1----:R-:W-:Y:S02]  /*dea0*/  LOP3.LUT R29, R6.reuse, 0x7, RZ, 0xc0, !PT ;  /* 0x00000007061d7812 */ /* 0x042fe400078ec0ff */
[----:B------:R-:W-:Y:S01]  /*deb0*/  LOP3.LUT P5, RZ, R6, 0x40, RZ, 0xc0, !PT ;  /* 0x0000004006ff7812 */ /* 0x000fe200078ac0ff */
[----:B0-----:R-:W-:Y:S01]  /*dec0*/  IMAD R4, R5, 0x2, R4 ;  /* 0x0000000205047824 */ /* 0x001fe200078e0204 */
[----:B------:R-:W-:Y:S01]  /*ded0*/  IADD3 R11, R11, c[0x0][0x180], RZ ;  /* 0x000060000b0b7a10 */ /* 0x000fe20007ffe0ff */
[----:B------:R-:W-:-:S03]  /*dee0*/  @!P1 IMAD.IADD R23, R23, 0x1, -R25 ;  /* 0x0000000117179824 */ /* 0x000fc600078e0a19 */
[----:B------:R0:W-:Y:S01]  /*def0*/  STL [R1+0x460], R4 ;  /* 0x0004600401007387 */ /* 0x0001e20000100800 */
[----:B------:R-:W-:Y:S01]  /*df00*/  @!P0 IMAD.IADD R2, R2, 0x1, -R25 ;  /* 0x0000000102028824 */ /* 0x000fe200078e0a19 */
[----:B------:R-:W-:Y:S01]  /*df10*/  ISETP.GE.AND P6, PT, R10, RZ, PT ;  /* 0x000000ff0a00720c */ /* 0x000fe20003fc6270 */
[----:B------:R-:W-:Y:S01]  /*df20*/  IMAD.SHL.U32 R7, R7, 0x2, RZ ;  /* 0x0000000207077824 */ /* 0x000fe200078e00ff */
[----:B------:R-:W-:Y:S01]  /*df30*/  ISETP.GE.AND P1, PT, R9, RZ, PT ;  /* 0x000000ff0900720c */ /* 0x000fe20003f26270 */
[----:B------:R-:W-:Y:S01]  /*df40*/  IMAD.SHL.U32 R9, R6, 0x2, RZ ;  /* 0x0000000206097824 */ /* 0x000fe200078e00ff */
[----:B------:R-:W-:Y:S01]  /*df50*/  ISETP.GE.AND P0, PT, R26, RZ, PT ;  /* 0x000000ff1a00720c */ /* 0x000fe20003f06270 */
[----:B------:R-:W-:Y:S02]  /*df60*/  IMAD.SHL.U32 R10, R29, 0x10, RZ ;  /* 0x000000101d0a7824 */ /* 0x000fe400078e00ff */
[----:B0-----:R-:W-:Y:S01]  /*df70*/  IMAD R4, R5, 0x2, R4 ;  /* 0x0000000205047824 */ /* 0x001fe200078e0204 */
[----:B------:R-:W-:-:S02]  /*df80*/  SHF.R.S32.HI R26, RZ, 0x1f, R11 ;  /* 0x0000001fff1a7819 */ /* 0x000fc4000001140b */
[----:B------:R-:W-:Y:S02]  /*df90*/  SEL R28, RZ, 0x90, !P5 ;  /* 0x00000090ff1c7807 */ /* 0x000fe40006800000 */
[----:B------:R0:W-:Y:S01]  /*dfa0*/  STL [R1+0x468], R4 ;  /* 0x0004680401007387 */ /* 0x0001e20000100800 */
[----:B------:R-:W-:Y:S02]  /*dfb0*/  LEA.HI R11, R26, R11, RZ, 0x7 ;  /* 0x0000000b1a0b7211 */ /* 0x000fe400078f38ff */
[----:B------:R-:W-:Y:S02]  /*dfc0*/  LOP3.LUT R7, R28, R7, RZ, 0x3c, !PT ;  /* 0x000000071c077212 */ /* 0x000fe400078e3cff */
[----:B------:R-:W-:Y:S01]  /*dfd0*/  LOP3.LUT R26, R10, 0x30, R9, 0x78, !PT ;  /* 0x000000300a1a7812 */ /* 0x000fe200078e7809 */
[----:B0-----:R-:W-:-:S05]  /*dfe0*/  IMAD R4, R5, 0x2, R4 ;  /* 0x0000000205047824 */ /* 0x001fca00078e0204 */
[----:B------:R0:W-:Y:S04]  /*dff0*/  STL [R1+0x474], R4 ;  /* 0x0004740401007387 */ /* 0x0001e80000100800 */
[----:B------:R1:W-:Y:S01]  /*e000*/  STL [R1+0x374], R7 ;  /* 0x0003740701007387 */ /* 0x0003e20000100800 */
[----:B------:R-:W-:Y:S01]  /*e010*/  LOP3.LUT R6, R6, 0x7f, RZ, 0xc0, !PT ;  /* 0x0000007f06067812 */ /* 0x000fe200078ec0ff */
[----:B0-----:R-:W-:Y:S02]  /*e020*/  IMAD R4, R5, 0x2, R4 ;  /* 0x0000000205047824 */ /* 0x001fe400078e0204 */
[----:B-1----:R-:W-:Y:S01]  /*e030*/  IMAD R7, R29, 0x100, R26 ;  /* 0x000001001d077824 */ /* 0x002fe200078e021a */
[C---:B------:R-:W-:Y:S02]  /*e040*/  ISETP.GT.U32.AND P2, PT, R25.reuse, R24, PT ;  /* 0x000000181900720c */ /* 0x040fe40003f44070 */
[----:B------:R-:W-:-:S02]  /*e050*/  ISETP.GT.U32.AND P5, PT, R25, R3, PT ;  /* 0x000000031900720c */ /* 0x000fc40003fa4070 */
[----:B------:R-:W-:Y:S01]  /*e060*/  STL [R1+0xe10], R7 ;  /* 0x000e100701007387 */ /* 0x000fe20000100800 */
[----:B------:R-:W-:-:S03]  /*e070*/  IMAD R6, R6, c[0x0][0x18c], RZ ;  /* 0x0000630006067a24 */ /* 0x000fc600078e02ff */
[----:B------:R0:W-:Y:S01]  /*e080*/  STL [R1+0x47c], R4 ;  /* 0x00047c0401007387 */ /* 0x0001e20000100800 */
[----:B------:R-:W-:Y:S01]  /*e090*/  @!P6 IMAD.MOV R23, RZ, RZ, -R23 ;  /* 0x000000ffff17e224 */ /* 0x000fe200078e0a17 */
[----:B------:R-:W-:Y:S01]  /*e0a0*/  LEA R26, P6, R6, c[0x0][0x168], 0x1 ;  /* 0x00005a00061a7a11 */ /* 0x000fe200078c08ff */
[----:B0-----:R-:W-:-:S05]  /*e0b0*/  IMAD R4, R5, 0x2, R4 ;  /* 0x0000000205047824 */ /* 0x001fca00078e0204 */
[----:B------:R0:W-:Y:S01]  /*e0c0*/  STL [R1+0x478], R4 ;  /* 0x0004780401007387 */ /* 0x0001e20000100800 */
[--C-:B------:R-:W-:Y:S02]  /*e0d0*/  @!P2 IMAD.IADD R24, R24, 0x1, -R25.reuse ;  /* 0x000000011818a824 */ /* 0x100fe400078e0a19 */
[----:B------:R-:W-:Y:S02]  /*e0e0*/  @!P5 IMAD.IADD R3, R3, 0x1, -R25 ;  /* 0x000000010303d824 */ /* 0x000fe400078e0a19 */
[----:B0-----:R-:W-:-:S05]  /*e0f0*/  IMAD R4, R5, 0x2, R4 ;  /* 0x0000000205047824 */ /* 0x001fca00078e0204 */
[----:B------:R0:W-:Y:S04]  /*e100*/  STL [R1+0x49c], R4 ;  /* 0x00049c0401007387 */ /* 0x0001e80000100800 */
[----:B------:R1:W-:Y:S04]  /*e110*/  STL [R1+0xf9c], R26 ;  /* 0x000f9c1a01007387 */ /* 0x0003e80000100800 */
[----:B------:R2:W3:Y:S01]  /*e120*/  LDL R25, [R1+0x24] ;  /* 0x0000240001197983 */ /* 0x0004e20000100800 */
[----:B------:R-:W-:-:S03]  /*e130*/  IMAD R6, R5, 0x2, R4 ;  /* 0x0000000205067824 */ /* 0x000fc600078e0204 */
[----:B0-----:R-:W4:Y:S04]  /*e140*/  LDL.LU R4, [R1+0xa4] ;  /* 0x0000a40001047983 */ /* 0x001f280000300800 */
[----:B------:R-:W5:Y:S01]  /*e150*/  LDL.LU R11, [R1+0x84] ;  /* 0x00008400010b7983 */ /* 0x000f620000300800 */
[----:B------:R-:W-:Y:S01]  /*e160*/  ISETP.GE.AND P2, PT, R8, RZ, PT ;  /* 0x000000ff0800720c */ /* 0x000fe20003f46270 */
[----:B------:R-:W-:Y:S02]  /*e170*/  IMAD R8, R29, 0x90, RZ ;  /* 0x000000901d087824 */ /* 0x000fe400078e02ff */
[----:B------:R0:W-:Y:S04]  /*e180*/  STL [R1+0x4a4], R6 ;  /* 0x0004a40601007387 */ /* 0x0001e80000100800 */
[----:B-1----:R-:W2:Y:S01]  /*e190*/  LDL.LU R26, [R1+0x54] ;  /* 0x00005400011a7983 */ /* 0x002ea20000300800 */
[----:B------:R-:W-:-:S03]  /*e1a0*/  LOP3.LUT R8, R8, 0x10, R9, 0x78, !PT ;  /* 0x0000001008087812 */ /* 0x000fc600078e7809 */
[----:B------:R-:W2:Y:S04]  /*e1b0*/  LDL.LU R10, [R1+0x4c] ;  /* 0x00004c00010a7983 */ /* 0x000ea80000300800 */
[----:B------:R-:W2:Y:S04]  /*e1c0*/  LDL.LU R8, [R1+0x4] ;  /* 0x0000040001087983 */ /* 0x000ea80000300800 */
[----:B------:R-:W2:Y:S04]  /*e1d0*/  LDL.LU R7, [R1] ;  /* 0x0000000001077983 */ /* 0x000ea80000300800 */
[----:B------:R-:W2:Y:S04]  /*e1e0*/  LDL.LU R9, [R1+0x390] ;  /* 0x0003900001097983 */ /* 0x000ea80000300800 */
[----:B------:R-:W2:Y:S04]  /*e1f0*/  LDL.LU R29, [R1+0x394] ;  /* 0x00039400011d7983 */ /* 0x000ea80000300800 */
[----:B------:R-:W2:Y:S01]  /*e200*/  LDL.LU R16, [R1+0x398] ;  /* 0x0003980001107983 */ /* 0x000ea20000300800 */
[----:B0-----:R-:W-:-:S03]  /*e210*/  IMAD R6, R5, 0x2, R6 ;  /* 0x0000000205067824 */ /* 0x001fc600078e0206 */
[----:B------:R-:W2:Y:S01]  /*e220*/  LDL.LU R15, [R1+0x3a4] ;  /* 0x0003a400010f7983 */ /* 0x000ea20000300800 */
[----:B------:R-:W-:-:S03]  /*e230*/  ISETP.NE.AND P5, PT, RZ, c[0x0][0x178], PT ;  /* 0x00005e00ff007a0c */ /* 0x000fc60003fa5270 */
[----:B------:R0:W-:Y:S04]  /*e240*/  STL [R1+0x4ac], R6 ;  /* 0x0004ac0601007387 */ /* 0x0001e80000100800 */
[----:B------:R-:W2:Y:S04]  /*e250*/  LDL.LU R28, [R1+0x3a8] ;  /* 0x0003a800011c7983 */ /* 0x000ea80000300800 */
[----:B------:R-:W2:Y:S04]  /*e260*/  LDL.LU R14, [R1+0x3ac] ;  /* 0x0003ac00010e7983 */ /* 0x000ea80000300800 */
[----:B------:R-:W2:Y:S01]  /*e270*/  LDL.LU R22, [R1+0x3b0] ;  /* 0x0003b00001167983 */ /* 0x000ea20000300800 */
[----:B------:R-:W-:-:S03]  /*e280*/  IMAD R5, R5, 0x2, R6 ;  /* 0x0000000205057824 */ /* 0x000fc600078e0206 */
[----:B------:R-:W2:Y:S04]  /*e290*/  LDL.LU R13, [R1+0x3c0] ;  /* 0x0003c000010d7983 */ /* 0x000ea80000300800 */
[----:B------:R-:W2:Y:S04]  /*e2a0*/  LDL.LU R21, [R1+0x3c4] ;  /* 0x0003c40001157983 */ /* 0x000ea80000300800 */
[----:B------:R-:W2:Y:S04]  /*e2b0*/  LDL.LU R20, [R1+0x3b8] ;  /* 0x0003b80001147983 */ /* 0x000ea80000300800 */
[----:B------:R-:W2:Y:S04]  /*e2c0*/  LDL.LU R19, [R1+0x3bc] ;  /* 0x0003bc0001137983 */ /* 0x000ea80000300800 */
[----:B------:R-:W2:Y:S04]  /*e2d0*/  LDL.LU R18, [R1+0x3b4] ;  /* 0x0003b40001127983 */ /* 0x000ea80000300800 */
[----:B------:R-:W2:Y:S04]  /*e2e0*/  LDL.LU R17, [R1+0x3a0] ;  /* 0x0003a00001117983 */ /* 0x000ea80000300800 */
[----:B------:R-:W2:Y:S01]  /*e2f0*/  LDL.LU R12, [R1+0x39c] ;  /* 0x00039c00010c7983 */ /* 0x000ea20000300800 */
[----:B------:R-:W-:-:S03]  /*e300*/  @!P1 IMAD.MOV R24, RZ, RZ, -R24 ;  /* 0x000000ffff189224 */ /* 0x000fc600078e0a18 */
[----:B0-----:R-:W2:Y:S01]  /*e310*/  LDL.LU R6, [R1+0x1094] ;  /* 0x0010940001067983 */ /* 0x001ea20000300800 */
[----:B------:R-:W-:-:S03]  /*e320*/  ISETP.NE.AND P1, PT, RZ, c[0x0][0x17c], PT ;  /* 0x00005f00ff007a0c */ /* 0x000fc60003f25270 */
[----:B------:R0:W-:Y:S04]  /*e330*/  STL [R1+0x4b4], R5 ;  /* 0x0004b40501007387 */ /* 0x0001e80000100800 */
[----:B0-----:R-:W2:Y:S01]  /*e340*/  LDL.LU R5, [R1+0x1090] ;  /* 0x0010900001057983 */ /* 0x001ea20000300800 */
[----:B---3--:R-:W-:-:S05]  /*e350*/  @!P5 LOP3.LUT R25, RZ, c[0x0][0x178], RZ, 0x33, !PT ;  /* 0x00005e00ff19da12 */ /* 0x008fca00078e33ff */
[----:B------:R0:W-:Y:S02]  /*e360*/  @!P5 STL [R1+0x24], R25 ;  /* 0x000024190100d387 */ /* 0x0001e40000100800 */
[----:B0-----:R-:W-:-:S04]  /*e370*/  LOP3.LUT R25, RZ, c[0x0][0x17c], RZ, 0x33, !PT ;  /* 0x00005f00ff197a12 */ /* 0x001fc800078e33ff */
[----:B----4-:R-:W-:-:S05]  /*e380*/  SEL R4, R25, R4, !P1 ;  /* 0x0000000419047207 */ /* 0x010fca0004800000 */
[----:B------:R0:W-:Y:S01]  /*e390*/  STL [R1+0x404], R4 ;  /* 0x0004040401007387 */ /* 0x0001e20000100800 */
[----:B-----5:R-:W-:-:S03]  /*e3a0*/  SEL R11, R25, R11, !P1 ;  /* 0x0000000b190b7207 */ /* 0x020fc60004800000 */
[----:B0-----:R-:W3:Y:S01]  /*e3b0*/  LDL.LU R4, [R1+0x108c] ;  /* 0x00108c0001047983 */ /* 0x001ee20000300800 */
[----:B--2---:R-:W-:-:S03]  /*e3c0*/  SEL R26, R25, R26, !P1 ;  /* 0x0000001a191a7207 */ /* 0x004fc60004800000 */
[----:B------:R0:W-:Y:S04]  /*e3d0*/  STL [R1+0x400], R11 ;  /* 0x0004000b01007387 */ /* 0x0001e80000100800 */
[----:B0-----:R-:W2:Y:S04]  /*e3e0*/  LDL.LU R11, [R1+0x35c] ;  /* 0x00035c00010b7983 */ /* 0x001ea80000300800 */
[----:B------:R0:W-:Y:S02]  /*e3f0*/  STL [R1+0x3fc], R26 ;  /* 0x0003fc1a01007387 */ /* 0x0001e40000100800 */
[----:B0-----:R-:W-:-:S02]  /*e400*/  SEL R26, R25, R10, !P1 ;  /* 0x0000000a191a7207 */ /* 0x001fc40004800000 */
[----:B------:R-:W4:Y:S04]  /*e410*/  LDL.LU R10, [R1+0x360] ;  /* 0x00036000010a7983 */ /* 0x000f280000300800 */
[----:B------:R0:W-:Y:S02]  /*e420*/  STL [R1+0x3f8], R26 ;  /* 0x0003f81a01007387 */ /* 0x0001e40000100800 */
[C---:B0-----:R-:W-:Y:S02]  /*e430*/  SEL R26, R25.reuse, R8, !P1 ;  /* 0x00000008191a7207 */ /* 0x041fe40004800000 */
[----:B------:R-:W5:Y:S04]  /*e440*/  LDL.LU R8, [R1+0x364] ;  /* 0x0003640001087983 */ /* 0x000f680000300800 */
[----:B------:R0:W-:Y:S02]  /*e450*/  STL [R1+0x3f4], R26 ;  /* 0x0003f41a01007387 */ /* 0x0001e40000100800 */
[----:B0-----:R-:W-:-:S02]  /*e460*/  SEL R26, R25, R7, !P1 ;  /* 0x00000007191a7207 */ /* 0x001fc40004800000 */
[----:B------:R-:W5:Y:S04]  /*e470*/  LDL.LU R7, [R1+0x368] ;  /* 0x0003680001077983 */ /* 0x000f680000300800 */
[----:B------:R0:W-:Y:S02]  /*e480*/  STL [R1+0x3f0], R26 ;  /* 0x0003f01a01007387 */ /* 0x0001e40000100800 */
[C---:B0-----:R-:W-:Y:S02]  /*e490*/  SEL R26, R25.reuse, R9, !P1 ;  /* 0x00000009191a7207 */ /* 0x041fe40004800000 */
[----:B------:R-:W5:Y:S04]  /*e4a0*/  LDL.LU R9, [R1+0x370] ;  /* 0x0003700001097983 */ /* 0x000f680000300800 */
[----:B------:R0:W-:Y:S02]  /*e4b0*/  STL [R1+0x3ec], R26 ;  /* 0x0003ec1a01007387 */ /* 0x0001e40000100800 */
[----:B0-----:R-:W-:-:S02]  /*e4c0*/  SEL R26, R25, R29, !P1 ;  /* 0x0000001d191a7207 */ /* 0x001fc40004800000 */
[C---:B------:R-:W-:Y:S02]  /*e4d0*/  SEL R29, R25.reuse, R16, !P1 ;  /* 0x00000010191d7207 */ /* 0x040fe40004800000 */
[----:B------:R-:W5:Y:S04]  /*e4e0*/  LDL.LU R16, [R1+0x380] ;  /* 0x0003800001107983 */ /* 0x000f680000300800 */
[----:B------:R0:W-:Y:S04]  /*e4f0*/  STL [R1+0x3e8], R26 ;  /* 0x0003e81a01007387 */ /* 0x0001e80000100800 */
[----:B------:R-:W-:Y:S01]  /*e500*/  STL [R1+0x3e4], R29 ;  /* 0x0003e41d01007387 */ /* 0x000fe20000100800 */
[----:B------:R-:W-:-:S02]  /*e510*/  SEL R28, R25, R28, !P1 ;  /* 0x0000001c191c7207 */ /* 0x000fc40004800000 */
[C---:B0-----:R-:W-:Y:S02]  /*e520*/  SEL R26, R25.reuse, R15, !P1 ;  /* 0x0000000f191a7207 */ /* 0x041fe40004800000 */
[----:B------:R-:W5:Y:S04]  /*e530*/  LDL.LU R15, [R1+0x388] ;  /* 0x00038800010f7983 */ /* 0x000f680000300800 */
[----:B------:R0:W-:Y:S01]  /*e540*/  STL [R1+0x3e0], R26 ;  /* 0x0003e01a01007387 */ /* 0x0001e20000100800 */
[C---:B------:R-:W-:Y:S02]  /*e550*/  SEL R22, R25.reuse, R22, !P1 ;  /* 0x0000001619167207 */ /* 0x040fe40004800000 */
[C---:B0-----:R-:W-:Y:S02]  /*e560*/  SEL R26, R25.reuse, R14, !P1 ;  /* 0x0000000e191a7207 */ /* 0x041fe40004800000 */
[----:B------:R-:W5:Y:S04]  /*e570*/  LDL.LU R14, [R1+0x38c] ;  /* 0x00038c00010e7983 */ /* 0x000f680000300800 */
[----:B------:R-:W-:Y:S04]  /*e580*/  STL [R1+0x3dc], R28 ;  /* 0x0003dc1c01007387 */ /* 0x000fe80000100800 */
[----:B------:R0:W-:Y:S02]  /*e590*/  STL [R1+0x3d8], R26 ;  /* 0x0003d81a01007387 */ /* 0x0001e40000100800 */
[----:B0-----:R-:W-:-:S02]  /*e5a0*/  SEL R26, R25, R13, !P1 ;  /* 0x0000000d191a7207 */ /* 0x001fc40004800000 */
[----:B------:R-:W5:Y:S04]  /*e5b0*/  LDL.LU R13, [R1+0x37c] ;  /* 0x00037c00010d7983 */ /* 0x000f680000300800 */
[----:B------:R0:W-:Y:S04]  /*e5c0*/  STL [R1+0x3d4], R22 ;  /* 0x0003d41601007387 */ /* 0x0001e80000100800 */
[----:B------:R-:W-:Y:S01]  /*e5d0*/  STL [R1+0x3d0], R26 ;  /* 0x0003d01a01007387 */ /* 0x000fe20000100800 */
[C---:B0-----:R-:W-:Y:S02]  /*e5e0*/  SEL R22, R25.reuse, R21, !P1 ;  /* 0x0000001519167207 */ /* 0x041fe40004800000 */
[----:B------:R-:W-:-:S02]  /*e5f0*/  SEL R21, R25, R20, !P1 ;  /* 0x0000001419157207 */ /* 0x000fc40004800000 */
[C---:B------:R-:W-:Y:S02]  /*e600*/  SEL R20, R25.reuse, R19, !P1 ;  /* 0x0000001319147207 */ /* 0x040fe40004800000 */
[C---:B------:R-:W-:Y:S01]  /*e610*/  SEL R19, R25.reuse, R18, !P1 ;  /* 0x0000001219137207 */ /* 0x040fe20004800000 */
[----:B------:R-:W-:Y:S01]  /*e620*/  STL [R1+0x3cc], R22 ;  /* 0x0003cc1601007387 */ /* 0x000fe20000100800 */
[C---:B------:R-:W-:Y:S02]  /*e630*/  SEL R18, R25.reuse, R17, !P1 ;  /* 0x0000001119127207 */ /* 0x040fe40004800000 */
[C---:B------:R-:W-:Y:S01]  /*e640*/  SEL R17, R25.reuse, R12, !P1 ;  /* 0x0000000c19117207 */ /* 0x040fe20004800000 */
[----:B------:R-:W-:Y:S04]  /*e650*/  STL [R1+0x3c8], R21 ;  /* 0x0003c81501007387 */ /* 0x000fe80000100800 */
[----:B------:R-:W-:Y:S04]  /*e660*/  STL [R1+0x3c4], R20 ;  /* 0x0003c41401007387 */ /* 0x000fe80000100800 */
[----:B------:R-:W-:Y:S04]  /*e670*/  STL [R1+0x3c0], R19 ;  /* 0x0003c01301007387 */ /* 0x000fe80000100800 */
[----:B------:R-:W5:Y:S04]  /*e680*/  LDL.LU R12, [R1+0x36c] ;  /* 0x00036c00010c7983 */ /* 0x000f680000300800 */
[----:B------:R-:W-:Y:S04]  /*e690*/  STL [R1+0x3bc], R18 ;  /* 0x0003bc1201007387 */ /* 0x000fe80000100800 */
[----:B------:R0:W-:Y:S02]  /*e6a0*/  STL [R1+0x3b8], R17 ;  /* 0x0003b81101007387 */ /* 0x0001e40000100800 */
[----:B0-----:R-:W-:-:S02]  /*e6b0*/  SEL R17, R25, R5, !P1 ;  /* 0x0000000519117207 */ /* 0x001fc40004800000 */
[C---:B------:R-:W-:Y:S02]  /*e6c0*/  SEL R5, R25.reuse, R6, !P1 ;  /* 0x0000000619057207 */ /* 0x040fe40004800000 */
[----:B---3--:R-:W-:-:S05]  /*e6d0*/  SEL R4, R25, R4, !P1 ;  /* 0x0000000419047207 */ /* 0x008fca0004800000 */
[----:B------:R2:W-:Y:S04]  /*e6e0*/  STL [R1+0x3b4], R4 ;  /* 0x0003b40401007387 */ /* 0x0005e80000100800 */
[----:B------:R-:W-:Y:S04]  /*e6f0*/  STL [R1+0x3b0], R17 ;  /* 0x0003b01101007387 */ /* 0x000fe80000100800 */
[----:B------:R-:W3:Y:S01]  /*e700*/  LDL.LU R6, [R1+0x348] ;  /* 0x0003480001067983 */ /* 0x000ee20000300800 */
[----:B--2---:R-:W-:-:S03]  /*e710*/  SEL R4, R25, R11, !P1 ;  /* 0x0000000b19047207 */ /* 0x004fc60004800000 */
[----:B------:R4:W-:Y:S04]  /*e720*/  STL [R1+0x3ac], R5 ;  /* 0x0003ac0501007387 */ /* 0x0009e80000100800 */
[----:B------:R-:W2:Y:S04]  /*e730*/  LDL.LU R11, [R1+0x34c] ;  /* 0x00034c00010b7983 */ /* 0x000ea80000300800 */
[----:B------:R5:W-:Y:S01]  /*e740*/  STL [R1+0x3a8], R4 ;  /* 0x0003a80401007387 */ /* 0x000be20000100800 */
[----:B----4-:R-:W-:-:S03]  /*e750*/  SEL R5, R25, R10, !P1 ;  /* 0x0000000a19057207 */ /* 0x010fc60004800000 */
[----:B------:R-:W4:Y:S04]  /*e760*/  LDL.LU R10, [R1+0x350] ;  /* 0x00035000010a7983 */ /* 0x000f280000300800 */
[----:B------:R0:W-:Y:S01]  /*e770*/  STL [R1+0x3a4], R5 ;  /* 0x0003a40501007387 */ /* 0x0001e20000100800 */
[----:B-----5:R-:W-:-:S03]  /*e780*/  SEL R4, R25, R8, !P1 ;  /* 0x0000000819047207 */ /* 0x020fc60004800000 */
[----:B------:R-:W5:Y:S04]  /*e790*/  LDL.LU R8, [R1+0x354] ;  /* 0x0003540001087983 */ /* 0x000f680000300800 */
[----:B------:R1:W-:Y:S01]  /*e7a0*/  STL [R1+0x3a0], R4 ;  /* 0x0003a00401007387 */ /* 0x0003e20000100800 */
[----:B0-----:R-:W-:-:S03]  /*e7b0*/  SEL R5, R25, R7, !P1 ;  /* 0x0000000719057207 */ /* 0x001fc60004800000 */
[----:B------:R-:W5:Y:S04]  /*e7c0*/  LDL.LU R7, [R1+0x358] ;  /* 0x0003580001077983 */ /* 0x000f680000300800 */
[----:B------:R0:W-:Y:S01]  /*e7d0*/  STL [R1+0x39c], R5 ;  /* 0x00039c0501007387 */ /* 0x0001e20000100800 */
[----:B-1----:R-:W-:-:S03]  /*e7e0*/  SEL R4, R25, R9, !P1 ;  /* 0x0000000919047207 */ /* 0x002fc60004800000 */
[----:B0-----:R-:W5:Y:S04]  /*e7f0*/  LDL.LU R5, [R1+0x2e0] ;  /* 0x0002e00001057983 */ /* 0x001f680000300800 */
[----:B------:R-:W5:Y:S04]  /*e800*/  LDL.LU R9, [R1+0x2e4] ;  /* 0x0002e40001097983 */ /* 0x000f680000300800 */
[----:B------:R0:W-:Y:S02]  /*e810*/  STL [R1+0x398], R4 ;  /* 0x0003980401007387 */ /* 0x0001e40000100800 */
[----:B0-----:R-:W-:-:S02]  /*e820*/  SEL R4, R25, R16, !P1 ;  /* 0x0000001019047207 */ /* 0x001fc40004800000 */
[----:B------:R-:W5:Y:S04]  /*e830*/  LDL.LU R16, [R1+0x2f4] ;  /* 0x0002f40001107983 */ /* 0x000f680000300800 */
[----:B------:R0:W-:Y:S01]  /*e840*/  STL [R1+0x394], R4 ;  /* 0x0003940401007387 */ /* 0x0001e20000100800 */
[----:B------:R-:W-:-:S03]  /*e850*/  SEL R17, R25, R15, !P1 ;  /* 0x0000000f19117207 */ /* 0x000fc60004800000 */
[----:B0-----:R-:W5:Y:S04]  /*e860*/  LDL.LU R4, [R1+0x338] ;  /* 0x0003380001047983 */ /* 0x001f680000300800 */
[----:B------:R-:W5:Y:S04]  /*e870*/  LDL.LU R15, [R1+0x33c] ;  /* 0x00033c00010f7983 */ /* 0x000f680000300800 */
[----:B------:R0:W-:Y:S04]  /*e880*/  STL [R1+0x390], R17 ;  /* 0x0003901101007387 */ /* 0x0001e80000100800 */
[----:B------:R-:W5:Y:S01]  /*e890*/  LDL.LU R26, [R1+0x344] ;  /* 0x00034400011a7983 */ /* 0x000f620000300800 */
[----:B0-----:R-:W-:-:S03]  /*e8a0*/  SEL R17, R25, R14, !P1 ;  /* 0x0000000e19117207 */ /* 0x001fc60004800000 */
[----:B------:R-:W5:Y:S04]  /*e8b0*/  LDL.LU R14, [R1+0x340] ;  /* 0x00034000010e7983 */ /* 0x000f680000300800 */
[----:B------:R-:W-:Y:S04]  /*e8c0*/  STL [R1+0x38c], R17 ;  /* 0x00038c1101007387 */ /* 0x000fe80000100800 */
[----:B------:R-:W5:Y:S04]  /*e8d0*/  LDL.LU R29, [R1+0x31c] ;  /* 0x00031c00011d7983 */ /* 0x000f680000300800 */
[----:B------:R-:W5:Y:S01]  /*e8e0*/  LDL.LU R28, [R1+0x320] ;  /* 0x00032000011c7983 */ /* 0x000f620000300800 */
[----:B------:R-:W-:-:S05]  /*e8f0*/  SEL R13, R25, R13, !P1 ;  /* 0x0000000d190d7207 */ /* 0x000fca0004800000 */
[----:B------:R0:W-:Y:S04]  /*e900*/  STL [R1+0x388], R13 ;  /* 0x0003880d01007387 */ /* 0x0001e80000100800 */
[----:B------:R-:W5:Y:S04]  /*e910*/  LDL.LU R22, [R1+0x334] ;  /* 0x0003340001167983 */ /* 0x000f680000300800 */
[----:B------:R-:W5:Y:S04]  /*e920*/  LDL.LU R21, [R1+0x330] ;  /* 0x0003300001157983 */ /* 0x000f680000300800 */
[----:B------:R-:W5:Y:S04]  /*e930*/  LDL.LU R20, [R1+0x328] ;  /* 0x0003280001147983 */ /* 0x000f680000300800 */
[----:B0-----:R-:W5:Y:S04]  /*e940*/  LDL.LU R13, [R1+0x32c] ;  /* 0x00032c00010d7983 */ /* 0x001f680000300800 */
[----:B------:R-:W5:Y:S04]  /*e950*/  LDL.LU R19, [R1+0x324] ;  /* 0x0003240001137983 */ /* 0x000f680000300800 */
[----:B------:R-:W5:Y:S01]  /*e960*/  LDL.LU R18, [R1+0x318] ;  /* 0x0003180001127983 */ /* 0x000f620000300800 */
[----:B------:R-:W-:-:S05]  /*e970*/  SEL R12, R25, R12, !P1 ;  /* 0x0000000c190c7207 */ /* 0x000fca0004800000 */
[----:B------:R0:W-:Y:S04]  /*e980*/  STL [R1+0x380], R12 ;  /* 0x0003800c01007387 */ /* 0x0001e80000100800 */
[----:B------:R-:W5:Y:S04]  /*e990*/  LDL.LU R17, [R1+0x314] ;  /* 0x0003140001117983 */ /* 0x000f680000300800 */
[----:B0-----:R-:W5:Y:S01]  /*e9a0*/  LDL.LU R12, [R1+0x310] ;  /* 0x00031000010c7983 */ /* 0x001f620000300800 */
[----:B---3--:R-:W-:-:S05]  /*e9b0*/  SEL R6, R25, R6, !P1 ;  /* 0x0000000619067207 */ /* 0x008fca0004800000 */
[----:B------:R2:W-:Y:S02]  /*e9c0*/  STL [R1+0x37c], R6 ;  /* 0x00037c0601007387 */ /* 0x0005e40000100800 */
[C---:B--2---:R-:W-:Y:S02]  /*e9d0*/  SEL R6, R25.reuse, R11, !P1 ;  /* 0x0000000b19067207 */ /* 0x044fe40004800000 */
[----:B------:R-:W2:Y:S04]  /*e9e0*/  LDL.LU R11, [R1+0x30c] ;  /* 0x00030c00010b7983 */ /* 0x000ea80000300800 */
[----:B------:R4:W-:Y:S02]  /*e9f0*/  STL [R1+0x370], R6 ;  /* 0x0003700601007387 */ /* 0x0009e40000100800 */
[----:B----4-:R-:W-:-:S02]  /*ea00*/  SEL R6, R25, R10, !P1 ;  /* 0x0000000a19067207 */ /* 0x010fc40004800000 */
[----:B------:R-:W3:Y:S04]  /*ea10*/  LDL.LU R10, [R1+0x2f8] ;  /* 0x0002f800010a7983 */ /* 0x000ee80000300800 */
[----:B------:R5:W-:Y:S02]  /*ea20*/  STL [R1+0x36c], R6 ;  /* 0x00036c0601007387 */ /* 0x000be40000100800 */
[C---:B-----5:R-:W-:Y:S02]  /*ea30*/  SEL R6, R25.reuse, R8, !P1 ;  /* 0x0000000819067207 */ /* 0x060fe40004800000 */
[----:B------:R-:W4:Y:S04]  /*ea40*/  LDL.LU R8, [R1+0x304] ;  /* 0x0003040001087983 */ /* 0x000f280000300800 */
[----:B------:R0:W-:Y:S02]  /*ea50*/  STL [R1+0x368], R6 ;  /* 0x0003680601007387 */ /* 0x0001e40000100800 */
[----:B0-----:R-:W-:-:S02]  /*ea60*/  SEL R6, R25, R7, !P1 ;  /* 0x0000000719067207 */ /* 0x001fc40004800000 */
[----:B------:R-:W5:Y:S04]  /*ea70*/  LDL.LU R7, [R1+0x308] ;  /* 0x0003080001077983 */ /* 0x000f680000300800 */
[----:B------:R0:W-:Y:S02]  /*ea80*/  STL [R1+0x364], R6 ;  /* 0x0003640601007387 */ /* 0x0001e40000100800 */
[C---:B0-----:R-:W-:Y:S02]  /*ea90*/  SEL R6, R25.reuse, R5, !P1 ;  /* 0x0000000519067207 */ /* 0x041fe40004800000 */
[C---:B------:R-:W-:Y:S02]  /*eaa0*/  SEL R5, R25.reuse, R9, !P1 ;  /* 0x0000000919057207 */ /* 0x040fe40004800000 */
[----:B------:R-:W5:Y:S04]  /*eab0*/  LDL.LU R9, [R1+0x2fc] ;  /* 0x0002fc0001097983 */ /* 0x000f680000300800 */
[----:B------:R0:W-:Y:S04]  /*eac0*/  STL [R1+0x360], R6 ;  /* 0x0003600601007387 */ /* 0x0001e80000100800 */
[----:B------:R1:W-:Y:S01]  /*ead0*/  STL [R1+0x35c], R5 ;  /* 0x00035c0501007387 */ /* 0x0003e20000100800 */
[----:B0-----:R-:W-:-:S03]  /*eae0*/  SEL R6, R25, R16, !P1 ;  /* 0x0000001019067207 */ /* 0x001fc60004800000 */
[----:B------:R-:W5:Y:S01]  /*eaf0*/  LDL.LU R16, [R1+0x300] ;  /* 0x0003000001107983 */ /* 0x000f620000300800 */
[----:B-1----:R-:W-:-:S03]  /*eb00*/  SEL R5, R25, R4, !P1 ;  /* 0x0000000419057207 */ /* 0x002fc60004800000 */
[----:B------:R-:W-:Y:S01]  /*eb10*/  STL [R1+0x358], R6 ;  /* 0x0003580601007387 */ /* 0x000fe20000100800 */
[----:B------:R-:W-:-:S03]  /*eb20*/  SEL R4, R25, R15, !P1 ;  /* 0x0000000f19047207 */ /* 0x000fc60004800000 */
[----:B------:R-:W5:Y:S04]  /*eb30*/  LDL.LU R15, [R1+0x2f0] ;  /* 0x0002f000010f7983 */ /* 0x000f680000300800 */
[----:B------:R0:W-:Y:S04]  /*eb40*/  STL [R1+0x354], R5 ;  /* 0x0003540501007387 */ /* 0x0001e80000100800 */
[----:B------:R1:W-:Y:S01]  /*eb50*/  STL [R1+0x350], R4 ;  /* 0x0003500401007387 */ /* 0x0003e20000100800 */
[C---:B0-----:R-:W-:Y:S02]  /*eb60*/  SEL R5, R25.reuse, R26, !P1 ;  /* 0x0000001a19057207 */ /* 0x041fe40004800000 */
[----:B-1----:R-:W-:-:S02]  /*eb70*/  SEL R4, R25, R14, !P1 ;  /* 0x0000000e19047207 */ /* 0x002fc40004800000 */
[----:B------:R-:W5:Y:S01]  /*eb80*/  LDL.LU R14, [R1+0x2ec] ;  /* 0x0002ec00010e7983 */ /* 0x000f620000300800 */
[----:B------:R-:W-:-:S03]  /*eb90*/  SEL R6, R25, R29, !P1 ;  /* 0x0000001d19067207 */ /* 0x000fc60004800000 */
[----:B------:R-:W-:Y:S04]  /*eba0*/  STL [R1+0x34c], R5 ;  /* 0x00034c0501007387 */ /* 0x000fe80000100800 */
[----:B------:R0:W-:Y:S04]  /*ebb0*/  STL [R1+0x348], R4 ;  /* 0x0003480401007387 */ /* 0x0001e80000100800 */
[----:B------:R1:W-:Y:S01]  /*ebc0*/  STL [R1+0x344], R6 ;  /* 0x0003440601007387 */ /* 0x0003e20000100800 */
[C---:B0-----:R-:W-:Y:S02]  /*ebd0*/  SEL R4, R25.reuse, R28, !P1 ;  /* 0x0000001c19047207 */ /* 0x041fe40004800000 */
[----:B------:R-:W-:-:S02]  /*ebe0*/  SEL R5, R25, R22, !P1 ;  /* 0x0000001619057207 */ /* 0x000fc40004800000 */
[C---:B-1----:R-:W-:Y:S01]  /*ebf0*/  SEL R6, R25.reuse, R21, !P1 ;  /* 0x0000001519067207 */ /* 0x042fe20004800000 */
[----:B------:R0:W-:Y:S04]  /*ec00*/  STL [R1+0x340], R4 ;  /* 0x0003400401007387 */ /* 0x0001e80000100800 */
[----:B------:R1:W-:Y:S04]  /*ec10*/  STL [R1+0x33c], R5 ;  /* 0x00033c0501007387 */ /* 0x0003e80000100800 */
[----:B------:R1:W-:Y:S01]  /*ec20*/  STL [R1+0x338], R6 ;  /* 0x0003380601007387 */ /* 0x0003e20000100800 */
[----:B0-----:R-:W-:-:S02]  /*ec30*/  SEL R4, R25, R20, !P1 ;  /* 0x0000001419047207 */ /* 0x001fc40004800000 */
[C---:B-1----:R-:W-:Y:S02]  /*ec40*/  SEL R5, R25.reuse, R13, !P1 ;  /* 0x0000000d19057207 */ /* 0x042fe40004800000 */
[----:B------:R-:W5:Y:S01]  /*ec50*/  LDL.LU R13, [R1+0x2e8] ;  /* 0x0002e800010d7983 */ /* 0x000f620000300800 */
[----:B------:R-:W-:-:S03]  /*ec60*/  SEL R6, R25, R18, !P1 ;  /* 0x0000001219067207 */ /* 0x000fc60004800000 */
[----:B------:R0:W-:Y:S04]  /*ec70*/  STL [R1+0x334], R4 ;  /* 0x0003340401007387 */ /* 0x0001e80000100800 */
[----:B------:R1:W-:Y:S01]  /*ec80*/  STL [R1+0x330], R5 ;  /* 0x0003300501007387 */ /* 0x0003e20000100800 */
[----:B0-----:R-:W-:-:S05]  /*ec90*/  SEL R4, R25, R19, !P1 ;  /* 0x0000001319047207 */ /* 0x001fca0004800000 */
[----:B------:R-:W-:Y:S01]  /*eca0*/  STL [R1+0x32c], R4 ;  /* 0x00032c0401007387 */ /* 0x000fe20000100800 */
[----:B-1----:R-:W-:-:S03]  /*ecb0*/  SEL R5, R25, R17, !P1 ;  /* 0x0000001119057207 */ /* 0x002fc60004800000 */
[----:B------:R0:W-:Y:S04]  /*ecc0*/  STL [R1+0x328], R6 ;  /* 0x0003280601007387 */ /* 0x0001e80000100800 */
[----:B0-----:R-:W5:Y:S01]  /*ecd0*/  LDL.LU R6, [R1+0x2dc] ;  /* 0x0002dc0001067983 */ /* 0x001f620000300800 */
[----:B------:R-:W-:-:S03]  /*ece0*/  SEL R4, R25, R12, !P1 ;  /* 0x0000000c19047207 */ /* 0x000fc60004800000 */
[----:B------:R2:W-:Y:S04]  /*ecf0*/  STL [R1+0x324], R5 ;  /* 0x0003240501007387 */ /* 0x0005e80000100800 */
[----:B------:R-:W5:Y:S04]  /*ed00*/  LDL.LU R12, [R1+0x2d8] ;  /* 0x0002d800010c7983 */ /* 0x000f680000300800 */
[----:B------:R3:W-:Y:S01]  /*ed10*/  STL [R1+0x320], R4 ;  /* 0x0003200401007387 */ /* 0x0007e20000100800 */
[----:B--2---:R-:W-:-:S03]  /*ed20*/  SEL R5, R25, R11, !P1 ;  /* 0x0000000b19057207 */ /* 0x004fc60004800000 */
[----:B------:R-:W2:Y:S04]  /*ed30*/  LDL.LU R11, [R1+0x2d4] ;  /* 0x0002d400010b7983 */ /* 0x000ea80000300800 */
[----:B------:R4:W-:Y:S01]  /*ed40*/  STL [R1+0x31c], R5 ;  /* 0x00031c0501007387 */ /* 0x0009e20000100800 */
[----:B---3--:R-:W-:-:S03]  /*ed50*/  SEL R4, R25, R10, !P1 ;  /* 0x0000000a19047207 */ /* 0x008fc60004800000 */
[----:B------:R-:W3:Y:S04]  /*ed60*/  LDL.LU R10, [R1+0x2d0] ;  /* 0x0002d000010a7983 */ /* 0x000ee80000300800 */
[----:B------:R5:W-:Y:S01]  /*ed70*/  STL [R1+0x318], R4 ;  /* 0x0003180401007387 */ /* 0x000be20000100800 */
[----:B----4-:R-:W-:-:S03]  /*ed80*/  SEL R5, R25, R8, !P1 ;  /* 0x0000000819057207 */ /* 0x010fc60004800000 */
[----:B------:R-:W4:Y:S04]  /*ed90*/  LDL.LU R8, [R1+0x2cc] ;  /* 0x0002cc0001087983 */ /* 0x000f280000300800 */
[----:B------:R0:W-:Y:S01]  /*eda0*/  STL [R1+0x314], R5 ;  /* 0x0003140501007387 */ /* 0x0001e20000100800 */
[----:B-----5:R-:W-:-:S03]  /*edb0*/  SEL R4, R25, R7, !P1 ;  /* 0x0000000719047207 */ /* 0x020fc60004800000 */
        /* <DEDUP_REMOVED lines=13> */
[----:B------:R-:W-:Y:S01]  /*ee90*/  STL [R1+0x304], R17 ;  /* 0x0003041101007387 */ /* 0x000fe20000100800 */
[----:B------:R-:W-:-:S03]  /*eea0*/  SEL R14, R25, R14, !P1 ;  /* 0x0000000e190e7207 */ /* 0x000fc60004800000 */
[----:B------:R-:W5:Y:S04]  /*eeb0*/  LDL.LU R29, [R1+0x2b0] ;  /* 0x0002b000011d7983 */ /* 0x000f680000300800 */
[----:B------:R-:W5:Y:S04]  /*eec0*/  LDL.LU R28, [R1+0x2b4] ;  /* 0x0002b400011c7983 */ /* 0x000f680000300800 */
        /* <DEDUP_REMOVED lines=11> */
[----:B------:R-:W-:-:S05]  /*ef80*/  SEL R6, R25, R6, !P1 ;  /* 0x0000000619067207 */ /* 0x000fca0004800000 */
[----:B------:R0:W-:Y:S02]  /*ef90*/  STL [R1+0x2f8], R6 ;  /* 0x0002f80601007387 */ /* 0x0001e40000100800 */
[C---:B0-----:R-:W-:Y:S02]  /*efa0*/  SEL R6, R25.reuse, R12, !P1 ;  /* 0x0000000c19067207 */ /* 0x041fe40004800000 */
[----:B------:R-:W5:Y:S04]  /*efb0*/  LDL.LU R12, [R1+0x28c] ;  /* 0x00028c00010c7983 */ /* 0x000f680000300800 */
[----:B------:R2:W-:Y:S02]  /*efc0*/  STL [R1+0x2f4], R6 ;  /* 0x0002f40601007387 */ /* 0x0005e40000100800 */
[----:B--2---:R-:W-:-:S02]  /*efd0*/  SEL R6, R25, R11, !P1 ;  /* 0x0000000b19067207 */ /* 0x004fc40004800000 */
[----:B------:R-:W2:Y:S04]  /*efe0*/  LDL.LU R11, [R1+0x284] ;  /* 0x00028400010b7983 */ /* 0x000ea80000300800 */
[----:B------:R3:W-:Y:S02]  /*eff0*/  STL [R1+0x2f0], R6 ;  /* 0x0002f00601007387 */ /* 0x0007e40000100800 */
[C---:B---3--:R-:W-:Y:S02]  /*f000*/  SEL R6, R25.reuse, R10, !P1 ;  /* 0x0000000a19067207 */ /* 0x048fe40004800000 */
[----:B------:R-:W3:Y:S04]  /*f010*/  LDL.LU R10, [R1+0x280] ;  /* 0x00028000010a7983 */ /* 0x000ee80000300800 */
[----:B------:R4:W-:Y:S02]  /*f020*/  STL [R1+0x2ec], R6 ;  /* 0x0002ec0601007387 */ /* 0x0009e40000100800 */
[----:B----4-:R-:W-:-:S02]  /*f030*/  SEL R6, R25, R8, !P1 ;  /* 0x0000000819067207 */ /* 0x010fc40004800000 */
[----:B------:R-:W4:Y:S04]  /*f040*/  LDL.LU R8, [R1+0x278] ;  /* 0x0002780001087983 */ /* 0x000f280000300800 */
[----:B------:R5:W-:Y:S02]  /*f050*/  STL [R1+0x2e8], R6 ;  /* 0x0002e80601007387 */ /* 0x000be40000100800 */
[C---:B-----5:R-:W-:Y:S02]  /*f060*/  SEL R6, R25.reuse, R5, !P1 ;  /* 0x0000000519067207 */ /* 0x060fe40004800000 */
[C---:B------:R-:W-:Y:S02]  /*f070*/  SEL R5, R25.reuse, R7, !P1 ;  /* 0x0000000719057207 */ /* 0x040fe40004800000 */
[----:B------:R-:W5:Y:S04]  /*f080*/  LDL.LU R7, [R1+0x27c] ;  /* 0x00027c0001077983 */ /* 0x000f680000300800 */
[----:B------:R0:W-:Y:S04]  /*f090*/  STL [R1+0x2e4], R6 ;  /* 0x0002e40601007387 */ /* 0x0001e80000100800 */
[----:B------:R1:W-:Y:S01]  /*f0a0*/  STL [R1+0x2e0], R5 ;  /* 0x0002e00501007387 */ /* 0x0003e20000100800 */
[----:B0-----:R-:W-:-:S03]  /*f0b0*/  SEL R6, R25, R9, !P1 ;  /* 0x0000000919067207 */ /* 0x001fc60004800000 */
[----:B------:R-:W5:Y:S04]  /*f0c0*/  LDL.LU R9, [R1+0x23c] ;  /* 0x00023c0001097983 */ /* 0x000f680000300800 */
[----:B------:R-:W-:Y:S01]  /*f0d0*/  STL [R1+0x2dc], R6 ;  /* 0x0002dc0601007387 */ /* 0x000fe20000100800 */
[C---:B-1----:R-:W-:Y:S02]  /*f0e0*/  SEL R5, R25.reuse, R4, !P1 ;  /* 0x0000000419057207 */ /* 0x042fe40004800000 */
[C---:B------:R-:W-:Y:S02]  /*f0f0*/  SEL R4, R25.reuse, R16, !P1 ;  /* 0x0000001019047207 */ /* 0x040fe40004800000 */
[----:B------:R-:W5:Y:S04]  /*f100*/  LDL.LU R16, [R1+0x24c] ;  /* 0x00024c0001107983 */ /* 0x000f680000300800 */
[----:B------:R0:W-:Y:S04]  /*f110*/  STL [R1+0x2d8], R5 ;  /* 0x0002d80501007387 */ /* 0x0001e80000100800 */
[----:B------:R1:W-:Y:S01]  /*f120*/  STL [R1+0x2d4], R4 ;  /* 0x0002d40401007387 */ /* 0x0003e20000100800 */
[----:B0-----:R-:W-:-:S02]  /*f130*/  SEL R5, R25, R26, !P1 ;  /* 0x0000001a19057207 */ /* 0x001fc40004800000 */
[C---:B-1----:R-:W-:Y:S02]  /*f140*/  SEL R4, R25.reuse, R15, !P1 ;  /* 0x0000000f19047207 */ /* 0x042fe40004800000 */
[----:B------:R-:W5:Y:S01]  /*f150*/  LDL.LU R15, [R1+0x270] ;  /* 0x00027000010f7983 */ /* 0x000f620000300800 */
[----:B------:R-:W-:-:S03]  /*f160*/  SEL R6, R25, R29, !P1 ;  /* 0x0000001d19067207 */ /* 0x000fc60004800000 */
[----:B------:R0:W-:Y:S04]  /*f170*/  STL [R1+0x2d0], R5 ;  /* 0x0002d00501007387 */ /* 0x0001e80000100800 */
[----:B------:R1:W-:Y:S04]  /*f180*/  STL [R1+0x2cc], R4 ;  /* 0x0002cc0401007387 */ /* 0x0003e80000100800 */
[----:B------:R1:W-:Y:S01]  /*f190*/  STL [R1+0x2c8], R6 ;  /* 0x0002c80601007387 */ /* 0x0003e20000100800 */
[C---:B0-----:R-:W-:Y:S02]  /*f1a0*/  SEL R5, R25.reuse, R22, !P1 ;  /* 0x0000001619057207 */ /* 0x041fe40004800000 */
[----:B-1----:R-:W-:-:S02]  /*f1b0*/  SEL R4, R25, R28, !P1 ;  /* 0x0000001c19047207 */ /* 0x002fc40004800000 */
[----:B------:R-:W-:-:S03]  /*f1c0*/  SEL R6, R25, R21, !P1 ;  /* 0x0000001519067207 */ /* 0x000fc60004800000 */
[----:B------:R0:W-:Y:S04]  /*f1d0*/  STL [R1+0x2c4], R4 ;  /* 0x0002c40401007387 */ /* 0x0001e80000100800 */
[----:B------:R1:W-:Y:S01]  /*f1e0*/  STL [R1+0x2c0], R5 ;  /* 0x0002c00501007387 */ /* 0x0003e20000100800 */
[----:B0-----:R-:W-:-:S03]  /*f1f0*/  SEL R4, R25, R20, !P1 ;  /* 0x0000001419047207 */ /* 0x001fc60004800000 */
[----:B------:R0:W-:Y:S01]  /*f200*/  STL [R1+0x2bc], R6 ;  /* 0x0002bc0601007387 */ /* 0x0001e20000100800 */
[----:B-1----:R-:W-:-:S03]  /*f210*/  SEL R5, R25, R14, !P1 ;  /* 0x0000000e19057207 */ /* 0x002fc60004800000 */
[----:B------:R-:W5:Y:S04]  /*f220*/  LDL.LU R14, [R1+0x254] ;  /* 0x00025400010e7983 */ /* 0x000f680000300800 */
[----:B------:R1:W-:Y:S01]  /*f230*/  STL [R1+0x2b8], R4 ;  /* 0x0002b80401007387 */ /* 0x0003e20000100800 */
[----:B0-----:R-:W-:-:S03]  /*f240*/  SEL R6, R25, R18, !P1 ;  /* 0x0000001219067207 */ /* 0x001fc60004800000 */
[----:B------:R0:W-:Y:S01]  /*f250*/  STL [R1+0x2b4], R5 ;  /* 0x0002b40501007387 */ /* 0x0001e20000100800 */
[----:B-1----:R-:W-:-:S05]  /*f260*/  SEL R4, R25, R19, !P1 ;  /* 0x0000001319047207 */ /* 0x002fca0004800000 */
[----:B------:R-:W-:Y:S01]  /*f270*/  STL [R1+0x2b0], R4 ;  /* 0x0002b00401007387 */ /* 0x000fe20000100800 */
[----:B0-----:R-:W-:-:S03]  /*f280*/  SEL R5, R25, R17, !P1 ;  /* 0x0000001119057207 */ /* 0x001fc60004800000 */
[----:B------:R0:W-:Y:S04]  /*f290*/  STL [R1+0x2ac], R6 ;  /* 0x0002ac0601007387 */ /* 0x0001e80000100800 */
[----:B0-----:R-:W5:Y:S01]  /*f2a0*/  LDL.LU R6, [R1+0x258] ;  /* 0x0002580001067983 */ /* 0x001f620000300800 */
[----:B------:R-:W-:-:S03]  /*f2b0*/  SEL R4, R25, R13, !P1 ;  /* 0x0000000d19047207 */ /* 0x000fc60004800000 */
[----:B------:R0:W-:Y:S04]  /*f2c0*/  STL [R1+0x2a8], R5 ;  /* 0x0002a80501007387 */ /* 0x0001e80000100800 */
[----:B------:R-:W5:Y:S04]  /*f2d0*/  LDL.LU R13, [R1+0x25c] ;  /* 0x00025c00010d7983 */ /* 0x000f680000300800 */
[----:B------:R2:W-:Y:S01]  /*f2e0*/  STL [R1+0x2a4], R4 ;  /* 0x0002a40401007387 */ /* 0x0005e20000100800 */
[----:B0-----:R-:W-:-:S03]  /*f2f0*/  SEL R5, R25, R12, !P1 ;  /* 0x0000000c19057207 */ /* 0x001fc60004800000 */
        /* <DEDUP_REMOVED lines=9> */
[----:B0-----:R-:W4:Y:S04]  /*f390*/  LDL.LU R5, [R1+0x264] ;  /* 0x0002640001057983 */ /* 0x001f280000300800 */
[----:B------:R-:W4:Y:S04]  /*f3a0*/  LDL.LU R8, [R1+0x410] ;  /* 0x0004100001087983 */ /* 0x000f280000300800 */
[----:B------:R5:W-:Y:S02]  /*f3b0*/  STL [R1+0x294], R4 ;  /* 0x0002940401007387 */ /* 0x000be40000100800 */
[----:B-----5:R-:W-:-:S02]  /*f3c0*/  SEL R4, R25, R7, !P1 ;  /* 0x0000000719047207 */ /* 0x020fc40004800000 */
        /* <DEDUP_REMOVED lines=29> */
[----:B0-----:R-:W-:-:S02]  /*f5a0*/  SEL R6, R25, R12, !P1 ;  /* 0x0000000c19067207 */ /* 0x001fc40004800000 */
[----:B------:R-:W5:Y:S04]  /*f5b0*/  LDL.LU R12, [R1+0x1fc] ;  /* 0x0001fc00010c7983 */ /* 0x000f680000300800 */
[----:B------:R2:W-:Y:S02]  /*f5c0*/  STL [R1+0x274], R6 ;  /* 0x0002740601007387 */ /* 0x0005e40000100800 */
[C---:B--2---:R-:W-:Y:S02]  /*f5d0*/  SEL R6, R25.reuse, R11, !P1 ;  /* 0x0000000b19067207 */ /* 0x044fe40004800000 */
[----:B------:R-:W2:Y:S04]  /*f5e0*/  LDL.LU R11, [R1+0x1f8] ;  /* 0x0001f800010b7983 */ /* 0x000ea80000300800 */
[----:B------:R3:W-:Y:S02]  /*f5f0*/  STL [R1+0x270], R6 ;  /* 0x0002700601007387 */ /* 0x0007e40000100800 */
[----:B---3--:R-:W-:-:S02]  /*f600*/  SEL R6, R25, R10, !P1 ;  /* 0x0000000a19067207 */ /* 0x008fc40004800000 */
[----:B------:R-:W3:Y:S04]  /*f610*/  LDL.LU R10, [R1+0x1f4] ;  /* 0x0001f400010a7983 */ /* 0x000ee80000300800 */
[----:B------:R4:W-:Y:S02]  /*f620*/  STL [R1+0x26c], R6 ;  /* 0x00026c0601007387 */ /* 0x0009e40000100800 */
[C---:B----4-:R-:W-:Y:S02]  /*f630*/  SEL R6, R25.reuse, R5, !P1 ;  /* 0x0000000519067207 */ /* 0x050fe40004800000 */
[C---:B------:R-:W-:Y:S02]  /*f640*/  SEL R5, R25.reuse, R8, !P1 ;  /* 0x0000000819057207 */ /* 0x040fe40004800000 */
[----:B------:R-:W4:Y:S04]  /*f650*/  LDL.LU R8, [R1+0x1f0] ;  /* 0x0001f00001087983 */ /* 0x000f280000300800 */
[----:B------:R5:W-:Y:S04]  /*f660*/  STL [R1+0x268], R6 ;  /* 0x0002680601007387 */ /* 0x000be80000100800 */
[----:B------:R0:W-:Y:S01]  /*f670*/  STL [R1+0x264], R5 ;  /* 0x0002640501007387 */ /* 0x0001e20000100800 */
[----:B-----5:R-:W-:-:S03]  /*f680*/  SEL R6, R25, R7, !P1 ;  /* 0x0000000719067207 */ /* 0x020fc60004800000 */
[----:B------:R-:W5:Y:S04]  /*f690*/  LDL.LU R7, [R1+0x1ec] ;  /* 0x0001ec0001077983 */ /* 0x000f680000300800 */
[----:B------:R-:W-:Y:S01]  /*f6a0*/  STL [R1+0x260], R6 ;  /* 0x0002600601007387 */ /* 0x000fe20000100800 */
[C---:B0-----:R-:W-:Y:S02]  /*f6b0*/  SEL R5, R25.reuse, R4, !P1 ;  /* 0x0000000419057207 */ /* 0x041fe40004800000 */
        /* <DEDUP_REMOVED lines=8> */
[----:B------:R-:W-:Y:S04]  /*f740*/  STL [R1+0x254], R5 ;  /* 0x0002540501007387 */ /* 0x000fe80000100800 */
[----:B------:R0:W-:Y:S04]  /*f750*/  STL [R1+0x250], R4 ;  /* 0x0002500401007387 */ /* 0x0001e80000100800 */
[----:B------:R1:W-:Y:S01]  /*f760*/  STL [R1+0x24c], R6 ;  /* 0x00024c0601007387 */ /* 0x0003e20000100800 */
[C---:B0-----:R-:W-:Y:S02]  /*f770*/  SEL R4, R25.reuse, R28, !P1 ;  /* 0x0000001c19047207 */ /* 0x041fe40004800000 */
[----:B------:R-:W-:-:S03]  /*f780*/  SEL R5, R25, R22, !P1 ;  /* 0x0000001619057207 */ /* 0x000fc60004800000 */
[----:B------:R0:W-:Y:S01]  /*f790*/  STL [R1+0x248], R4 ;  /* 0x0002480401007387 */ /* 0x0001e20000100800 */
[----:B-1----:R-:W-:-:S03]  /*f7a0*/  SEL R6, R25, R21, !P1 ;  /* 0x0000001519067207 */ /* 0x002fc60004800000 */
        /* <DEDUP_REMOVED lines=20> */
[----:B-1----:R-:W-:-:S03]  /*f8f0*/  SEL R4, R25, R12, !P1 ;  /* 0x0000000c19047207 */ /* 0x002fc60004800000 */
[----:B------:R-:W5:Y:S04]  /*f900*/  LDL.LU R12, [R1+0x1d4] ;  /* 0x0001d400010c7983 */ /* 0x000f680000300800 */
[----:B------:R3:W-:Y:S01]  /*f910*/  STL [R1+0x214], R4 ;  /* 0x0002140401007387 */ /* 0x0007e20000100800 */
[----:B--2---:R-:W-:-:S03]  /*f920*/  SEL R5, R25, R11, !P1 ;  /* 0x0000000b19057207 */ /* 0x004fc60004800000 */
[----:B------:R-:W2:Y:S04]  /*f930*/  LDL.LU R11, [R1+0x1d8] ;  /* 0x0001d800010b7983 */ /* 0x000ea80000300800 */
[----:B------:R0:W-:Y:S01]  /*f940*/  STL [R1+0x210], R5 ;  /* 0x0002100501007387 */ /* 0x0001e20000100800 */
[----:B---3--:R-:W-:-:S03]  /*f950*/  SEL R4, R25, R10, !P1 ;  /* 0x0000000a19047207 */ /* 0x008fc60004800000 */
[----:B0-----:R-:W3:Y:S04]  /*f960*/  LDL.LU R5, [R1+0x1dc] ;  /* 0x0001dc0001057983 */ /* 0x001ee80000300800 */
[----:B------:R-:W3:Y:S04]  /*f970*/  LDL.LU R10, [R1+0x1d0] ;  /* 0x0001d000010a7983 */ /* 0x000ee80000300800 */
[----:B------:R4:W-:Y:S02]  /*f980*/  STL [R1+0x20c], R4 ;  /* 0x00020c0401007387 */ /* 0x0009e40000100800 */
[----:B----4-:R-:W-:-:S02]  /*f990*/  SEL R4, R25, R8, !P1 ;  /* 0x0000000819047207 */ /* 0x010fc40004800000 */
[----:B------:R-:W4:Y:S04]  /*f9a0*/  LDL.LU R8, [R1+0x1c0] ;  /* 0x0001c00001087983 */ /* 0x000f280000300800 */
[----:B------:R0:W-:Y:S01]  /*f9b0*/  STL [R1+0x208], R4 ;  /* 0x0002080401007387 */ /* 0x0001e20000100800 */
[----:B-----5:R-:W-:-:S03]  /*f9c0*/  SEL R17, R25, R7, !P1 ;  /* 0x0000000719117207 */ /* 0x020fc60004800000 */
[----:B0-----:R-:W5:Y:S04]  /*f9d0*/  LDL.LU R4, [R1+0x1ac] ;  /* 0x0001ac0001047983 */ /* 0x001f680000300800 */
[----:B------:R-:W5:Y:S04]  /*f9e0*/  LDL.LU R7, [R1+0x1a8] ;  /* 0x0001a80001077983 */ /* 0x000f680000300800 */
[----:B------:R0:W-:Y:S04]  /*f9f0*/  STL [R1+0x204], R17 ;  /* 0x0002041101007387 */ /* 0x0001e80000100800 */
[----:B------:R-:W5:Y:S01]  /*fa00*/  LDL.LU R26, [R1+0x1a4] ;  /* 0x0001a400011a7983 */ /* 0x000f620000300800 */
[----:B0-----:R-:W-:-:S03]  /*fa10*/  SEL R17, R25, R9, !P1 ;  /* 0x0000000919117207 */ /* 0x001fc60004800000 */
[----:B------:R-:W5:Y:S04]  /*fa20*/  LDL.LU R9, [R1+0x1a0] ;  /* 0x0001a00001097983 */ /* 0x000f680000300800 */
[----:B------:R0:W-:Y:S04]  /*fa30*/  STL [R1+0x200], R17 ;  /* 0x0002001101007387 */ /* 0x0001e80000100800 */
[----:B------:R-:W5:Y:S04]  /*fa40*/  LDL.LU R29, [R1+0x198] ;  /* 0x00019800011d7983 */ /* 0x000f680000300800 */
[----:B------:R-:W5:Y:S01]  /*fa50*/  LDL.LU R28, [R1+0x194] ;  /* 0x00019400011c7983 */ /* 0x000f620000300800 */
[----:B------:R-:W-:-:S05]  /*fa60*/  SEL R16, R25, R16, !P1 ;  /* 0x0000001019107207 */ /* 0x000fca0004800000 */
[----:B------:R1:W-:Y:S04]  /*fa70*/  STL [R1+0x1fc], R16 ;  /* 0x0001fc1001007387 */ /* 0x0003e80000100800 */
[----:B------:R-:W5:Y:S04]  /*fa80*/  LDL.LU R22, [R1+0x190] ;  /* 0x0001900001167983 */ /* 0x000f680000300800 */
[----:B------:R-:W5:Y:S04]  /*fa90*/  LDL.LU R21, [R1+0x174] ;  /* 0x0001740001157983 */ /* 0x000f680000300800 */
[----:B------:R-:W5:Y:S04]  /*faa0*/  LDL.LU R20, [R1+0x178] ;  /* 0x0001780001147983 */ /* 0x000f680000300800 */
[----:B------:R-:W5:Y:S04]  /*fab0*/  LDL.LU R18, [R1+0x17c] ;  /* 0x00017c0001127983 */ /* 0x000f680000300800 */
[----:B------:R-:W5:Y:S04]  /*fac0*/  LDL.LU R19, [R1+0x180] ;  /* 0x0001800001137983 */ /* 0x000f680000300800 */
[----:B0-----:R-:W5:Y:S01]  /*fad0*/  LDL.LU R17, [R1+0x18c] ;  /* 0x00018c0001117983 */ /* 0x001f620000300800 */
[----:B------:R-:W-:-:S05]  /*fae0*/  SEL R15, R25, R15, !P1 ;  /* 0x0000000f190f7207 */ /* 0x000fca0004800000 */
[----:B------:R0:W-:Y:S04]  /*faf0*/  STL [R1+0x1f8], R15 ;  /* 0x0001f80f01007387 */ /* 0x0001e80000100800 */
[----:B-1----:R-:W5:Y:S04]  /*fb00*/  LDL.LU R16, [R1+0x188] ;  /* 0x0001880001107983 */ /* 0x002f680000300800 */
        /* <DEDUP_REMOVED lines=16> */
[C---:B------:R-:W-:Y:S02]  /*fc10*/  SEL R5, R25.reuse, R10, !P1 ;  /* 0x0000000a19057207 */ /* 0x040fe40004800000 */
[----:B------:R-:W3:Y:S04]  /*fc20*/  LDL.LU R10, [R1+0x170] ;  /* 0x00017000010a7983 */ /* 0x000ee80000300800 */
[----:B------:R4:W-:Y:S04]  /*fc30*/  STL [R1+0x1e0], R6 ;  /* 0x0001e00601007387 */ /* 0x0009e80000100800 */
[----:B------:R5:W-:Y:S01]  /*fc40*/  STL [R1+0x1dc], R5 ;  /* 0x0001dc0501007387 */ /* 0x000be20000100800 */
[----:B----4-:R-:W-:-:S03]  /*fc50*/  SEL R6, R25, R8, !P1 ;  /* 0x0000000819067207 */ /* 0x010fc60004800000 */
[----:B------:R-:W4:Y:S04]  /*fc60*/  LDL.LU R8, [R1+0xec] ;  /* 0x0000ec0001087983 */ /* 0x000f280000300800 */
[----:B------:R-:W-:Y:S01]  /*fc70*/  STL [R1+0x1d8], R6 ;  /* 0x0001d80601007387 */ /* 0x000fe20000100800 */
[C---:B-----5:R-:W-:Y:S02]  /*fc80*/  SEL R5, R25.reuse, R4, !P1 ;  /* 0x0000000419057207 */ /* 0x060fe40004800000 */
[C---:B------:R-:W-:Y:S02]  /*fc90*/  SEL R4, R25.reuse, R7, !P1 ;  /* 0x0000000719047207 */ /* 0x040fe40004800000 */
[----:B------:R-:W5:Y:S04]  /*fca0*/  LDL.LU R7, [R1+0xf4] ;  /* 0x0000f40001077983 */ /* 0x000f680000300800 */
[----:B------:R-:W-:Y:S04]  /*fcb0*/  STL [R1+0x1d4], R5 ;  /* 0x0001d40501007387 */ /* 0x000fe80000100800 */
[----:B------:R0:W-:Y:S02]  /*fcc0*/  STL [R1+0x1d0], R4 ;  /* 0x0001d00401007387 */ /* 0x0001e40000100800 */
[----:B0-----:R-:W-:-:S02]  /*fcd0*/  SEL R4, R25, R9, !P1 ;  /* 0x0000000919047207 */ /* 0x001fc40004800000 */
[----:B------:R-:W5:Y:S01]  /*fce0*/  LDL.LU R9, [R1+0x104] ;  /* 0x0001040001097983 */ /* 0x000f620000300800 */
[C---:B------:R-:W-:Y:S02]  /*fcf0*/  SEL R5, R25.reuse, R26, !P1 ;  /* 0x0000001a19057207 */ /* 0x040fe40004800000 */
        /* <DEDUP_REMOVED lines=16> */
[C---:B-1----:R-:W-:Y:S02]  /*fe00*/  SEL R4, R25.reuse, R19, !P1 ;  /* 0x0000001319047207 */ /* 0x042fe40004800000 */
[----:B0-----:R-:W-:-:S03]  /*fe10*/  SEL R5, R25, R16, !P1 ;  /* 0x0000001019057207 */ /* 0x001fc60004800000 */
[----:B------:R0:W-:Y:S04]  /*fe20*/  STL [R1+0x198], R4 ;  /* 0x0001980401007387 */ /* 0x0001e80000100800 */
[----:B------:R-:W-:Y:S04]  /*fe30*/  STL [R1+0x194], R6 ;  /* 0x0001940601007387 */ /* 0x000fe80000100800 */
[----:B------:R-:W5:Y:S01]  /*fe40*/  LDL.LU R22, [R1+0x154] ;  /* 0x0001540001167983 */ /* 0x000f620000300800 */
[----:B0-----:R-:W-:-:S03]  /*fe50*/  SEL R4, R25, R15, !P1 ;  /* 0x0000000f19047207 */ /* 0x001fc60004800000 */
[----:B------:R0:W-:Y:S04]  /*fe60*/  STL [R1+0x190], R5 ;  /* 0x0001900501007387 */ /* 0x0001e80000100800 */
[----:B------:R-:W5:Y:S04]  /*fe70*/  LDL.LU R17, [R1+0x15c] ;  /* 0x00015c0001117983 */ /* 0x000f680000300800 */
[----:B------:R1:W-:Y:S04]  /*fe80*/  STL [R1+0x18c], R4 ;  /* 0x00018c0401007387 */ /* 0x0003e80000100800 */
[----:B------:R-:W5:Y:S01]  /*fe90*/  LDL.LU R16, [R1+0x158] ;  /* 0x0001580001107983 */ /* 0x000f620000300800 */
[----:B0-----:R-:W-:-:S05]  /*fea0*/  SEL R5, R25, R14, !P1 ;  /* 0x0000000e19057207 */ /* 0x001fca0004800000 */
[----:B------:R0:W-:Y:S04]  /*feb0*/  STL [R1+0x188], R5 ;  /* 0x0001880501007387 */ /* 0x0001e80000100800 */
[----:B------:R-:W5:Y:S01]  /*fec0*/  LDL.LU R15, [R1+0x130] ;  /* 0x00013000010f7983 */ /* 0x000f620000300800 */
[----:B-1----:R-:W-:-:S05]  /*fed0*/  SEL R4, R25, R13, !P1 ;  /* 0x0000000d19047207 */ /* 0x002fca0004800000 */
[----:B------:R2:W-:Y:S04]  /*fee0*/  STL [R1+0x184], R4 ;  /* 0x0001840401007387 */ /* 0x0005e80000100800 */
[----:B------:R-:W5:Y:S01]  /*fef0*/  LDL.LU R14, [R1+0x134] ;  /* 0x00013400010e7983 */ /* 0x000f620000300800 */
[----:B0-----:R-:W-:-:S05]  /*ff00*/  SEL R5, R25, R12, !P1 ;  /* 0x0000000c19057207 */ /* 0x001fca0004800000 */
[----:B------:R3:W-:Y:S04]  /*ff10*/  STL [R1+0x180], R5 ;  /* 0x0001800501007387 */ /* 0x0007e80000100800 */
[----:B------:R-:W5:Y:S01]  /*ff20*/  LDL.LU R21, [R1+0x14c] ;  /* 0x00014c0001157983 */ /* 0x000f620000300800 */
[----:B--2---:R-:W-:-:S03]  /*ff30*/  SEL R4, R25, R11, !P1 ;  /* 0x0000000b19047207 */ /* 0x004fc60004800000 */
[----:B------:R-:W2:Y:S04]  /*ff40*/  LDL.LU R11, [R1+0x144] ;  /* 0x00014400010b7983 */ /* 0x000ea80000300800 */
[----:B------:R4:W-:Y:S01]  /*ff50*/  STL [R1+0x17c], R4 ;  /* 0x00017c0401007387 */ /* 0x0009e20000100800 */
[----:B---3--:R-:W-:-:S03]  /*ff60*/  SEL R5, R25, R10, !P1 ;  /* 0x0000000a19057207 */ /* 0x008fc60004800000 */
[----:B------:R-:W3:Y:S04]  /*ff70*/  LDL.LU R10, [R1+0x13c] ;  /* 0x00013c00010a7983 */ /* 0x000ee80000300800 */
[----:B------:R-:W-:Y:S01]  /*ff80*/  STL [R1+0x178], R5 ;  /* 0x0001780501007387 */ /* 0x000fe20000100800 */
[----:B----4-:R-:W-:-:S03]  /*ff90*/  SEL R4, R25, R8, !P1 ;  /* 0x0000000819047207 */ /* 0x010fc60004800000 */
[----:B------:R-:W4:Y:S04]  /*ffa0*/  LDL.LU R8, [R1+0x40c] ;  /* 0x00040c0001087983 */ /* 0x000f280000300800 */
[----:B------:R-:W4:Y:S04]  /*ffb0*/  LDL.LU R13, [R1+0x138] ;  /* 0x00013800010d7983 */ /* 0x000f280000300800 */
[----:B------:R5:W-:Y:S02]  /*ffc0*/  STL [R1+0x174], R4 ;  /* 0x0001740401007387 */ /* 0x000be40000100800 */
[----:B-----5:R-:W-:-:S02]  /*ffd0*/  SEL R4, R25, R7, !P1 ;  /* 0x0000000719047207 */ /* 0x020fc40004800000 */
[----:B------:R-:W5:Y:S04]  /*ffe0*/  LDL.LU R7, [R1+0x12c] ;  /* 0x00012c0001077983 */ /* 0x000f680000300800 */
[----:B------:R-:W5:Y:S04]  /*fff0*/  LDL.LU R12, [R1+0x128] ;  /* 0x00012800010c7983 */ /* 0x000f680000300800 */
[----:B------:R0:W-:Y:S04]  /*10000*/  STL [R1+0x170], R4 ;  /* 0x0001700401007387 */ /* 0x0001e80000100800 */
[----:B------:R-:W5:Y:S04]  /*10010*/  LDL.LU R6, [R1+0x124] ;  /* 0x0001240001067983 */ /* 0x000f680000300800 */
[----:B------:R-:W5:Y:S01]  /*10020*/  LDL.LU R5, [R1+0x120] ;  /* 0x0001200001057983 */ /* 0x000f620000300800 */
[----:B0-----:R-:W-:-:S05]  /*10030*/  SEL R4, R25, R9, !P1 ;  /* 0x0000000919047207 */ /* 0x001fca0004800000 */
[----:B------:R0:W-:Y:S04]  /*10040*/  STL [R1+0x16c], R4 ;  /* 0x00016c0401007387 */ /* 0x0001e80000100800 */
[----:B0-----:R-:W5:Y:S04]  /*10050*/  LDL.LU R4, [R1+0x10c] ;  /* 0x00010c0001047983 */ /* 0x001f680000300800 */
[----:B------:R-:W5:Y:S04]  /*10060*/  LDL.LU R26, [R1+0x118] ;  /* 0x00011800011a7983 */ /* 0x000f680000300800 */
[----:B------:R-:W5:Y:S04]  /*10070*/  LDL.LU R29, [R1+0x11c] ;  /* 0x00011c00011d7983 */ /* 0x000f680000300800 */
[----:B------:R-:W5:Y:S04]  /*10080*/  LDL.LU R9, [R1+0x110] ;  /* 0x0001100001097983 */ /* 0x000f680000300800 */
[----:B------:R-:W5:Y:S04]  /*10090*/  LDL.LU R28, [R1+0x114] ;  /* 0x00011400011c7983 */ /* 0x000f680000300800 */
[----:B------:R-:W5:Y:S01]  /*100a0*/  LDL.LU R20, [R1+0x100] ;  /* 0x0001000001147983 */ /* 0x000f620000300800 */
[----:B------:R-:W-:-:S05]  /*100b0*/  SEL R18, R25, R18, !P1 ;  /* 0x0000001219127207 */ /* 0x000fca0004800000 */
[----:B------:R0:W-:Y:S04]  /*100c0*/  STL [R1+0x168], R18 ;  /* 0x0001681201007387 */ /* 0x0001e80000100800 */
[----:B------:R-:W5:Y:S04]  /*100d0*/  LDL.LU R19, [R1+0xfc] ;  /* 0x0000fc0001137983 */ /* 0x000f680000300800 */
[----:B0-----:R-:W5:Y:S01]  /*100e0*/  LDL.LU R18, [R1+0xf8] ;  /* 0x0000f80001127983 */ /* 0x001f620000300800 */
[----:B------:R-:W-:-:S05]  /*100f0*/  SEL R22, R25, R22, !P1 ;  /* 0x0000001619167207 */ /* 0x000fca0004800000 */
[----:B------:R0:W-:Y:S01]  /*10100*/  STL [R1+0x164], R22 ;  /* 0x0001641601007387 */ /* 0x0001e20000100800 */
[----:B------:R-:W-:-:S03]  /*10110*/  SEL R17, R25, R17, !P1 ;  /* 0x0000001119117207 */ /* 0x000fc60004800000 */
[----:B0-----:R-:W5:Y:S01]  /*10120*/  LDL.LU R22, [R1+0x1088] ;  /* 0x0010880001167983 */ /* 0x001f620000300800 */
[----:B------:R-:W-:-:S03]  /*10130*/  SEL R16, R25, R16, !P1 ;  /* 0x0000001019107207 */ /* 0x000fc60004800000 */
[----:B------:R0:W-:Y:S04]  /*10140*/  STL [R1+0x160], R17 ;  /* 0x0001601101007387 */ /* 0x0001e80000100800 */
[----:B0-----:R-:W5:Y:S04]  /*10150*/  LDL.LU R17, [R1+0xe4] ;  /* 0x0000e40001117983 */ /* 0x001f680000300800 */
[----:B------:R0:W-:Y:S01]  /*10160*/  STL [R1+0x15c], R16 ;  /* 0x00015c1001007387 */ /* 0x0001e20000100800 */
[----:B------:R-:W-:-:S03]  /*10170*/  SEL R15, R25, R15, !P1 ;  /* 0x0000000f190f7207 */ /* 0x000fc60004800000 */
[----:B0-----:R-:W5:Y:S04]  /*10180*/  LDL.LU R16, [R1+0xe0] ;  /* 0x0000e00001107983 */ /* 0x001f680000300800 */
[----:B------:R0:W-:Y:S01]  /*10190*/  STL [R1+0x158], R15 ;  /* 0x0001580f01007387 */ /* 0x0001e20000100800 */
[----:B------:R-:W-:-:S03]  /*101a0*/  SEL R14, R25, R14, !P1 ;  /* 0x0000000e190e7207 */ /* 0x000fc60004800000 */
[----:B0-----:R-:W5:Y:S04]  /*101b0*/  LDL.LU R15, [R1+0xdc] ;  /* 0x0000dc00010f7983 */ /* 0x001f680000300800 */
[----:B------:R0:W-:Y:S04]  /*101c0*/  STL [R1+0x154], R14 ;  /* 0x0001540e01007387 */ /* 0x0001e80000100800 */
[----:B0-----:R-:W5:Y:S01]  /*101d0*/  LDL.LU R14, [R1+0xd8] ;  /* 0x0000d800010e7983 */ /* 0x001f620000300800 */
[----:B------:R-:W-:-:S05]  /*101e0*/  SEL R21, R25, R21, !P1 ;  /* 0x0000001519157207 */ /* 0x000fca0004800000 */
[----:B------:R0:W-:Y:S04]  /*101f0*/  STL [R1+0x150], R21 ;  /* 0x0001501501007387 */ /* 0x0001e80000100800 */
[----:B0-----:R-:W5:Y:S01]  /*10200*/  LDL.LU R21, [R1+0x1084] ;  /* 0x0010840001157983 */ /* 0x001f620000300800 */
[----:B--2---:R-:W-:-:S05]  /*10210*/  SEL R11, R25, R11, !P1 ;  /* 0x0000000b190b7207 */ /* 0x004fca0004800000 */
[----:B------:R0:W-:Y:S04]  /*10220*/  STL [R1+0x14c], R11 ;  /* 0x00014c0b01007387 */ /* 0x0001e80000100800 */
[----:B0-----:R-:W2:Y:S01]  /*10230*/  LDL.LU R11, [R1+0xcc] ;  /* 0x0000cc00010b7983 */ /* 0x001ea20000300800 */
[----:B---3--:R-:W-:-:S05]  /*10240*/  SEL R10, R25, R10, !P1 ;  /* 0x0000000a190a7207 */ /* 0x008fca0004800000 */
[----:B------:R0:W-:Y:S04]  /*10250*/  STL [R1+0x144], R10 ;  /* 0x0001440a01007387 */ /* 0x0001e80000100800 */
[----:B0-----:R-:W3:Y:S01]  /*10260*/  LDL.LU R10, [R1+0xc4] ;  /* 0x0000c400010a7983 */ /* 0x001ee20000300800 */
[C---:B----4-:R-:W-:Y:S02]  /*10270*/  SEL R8, R25.reuse, R8, !P1 ;  /* 0x0000000819087207 */ /* 0x050fe40004800000 */
[----:B------:R-:W-:-:S03]  /*10280*/  SEL R13, R25, R13, !P1 ;  /* 0x0000000d190d7207 */ /* 0x000fc60004800000 */
[----:B------:R0:W-:Y:S04]  /*10290*/  STL [R1+0x13c], R8 ;  /* 0x00013c0801007387 */ /* 0x0001e80000100800 */
[----:B0-----:R-:W4:Y:S01]  /*102a0*/  LDL.LU R8, [R1+0x1080] ;  /* 0x0010800001087983 */ /* 0x001f220000300800 */
[----:B-----5:R-:W-:-:S03]  /*102b0*/  SEL R7, R25, R7, !P1 ;  /* 0x0000000719077207 */ /* 0x020fc60004800000 */
[----:B------:R0:W-:Y:S01]  /*102c0*/  STL [R1+0x138], R13 ;  /* 0x0001380d01007387 */ /* 0x0001e20000100800 */
[----:B------:R-:W-:-:S03]  /*102d0*/  SEL R12, R25, R12, !P1 ;  /* 0x0000000c190c7207 */ /* 0x000fc60004800000 */
[----:B0-----:R-:W5:Y:S04]  /*102e0*/  LDL.LU R13, [R1+0xc0] ;  /* 0x0000c000010d7983 */ /* 0x001f680000300800 */
[----:B------:R0:W-:Y:S04]  /*102f0*/  STL [R1+0x134], R7 ;  /* 0x0001340701007387 */ /* 0x0001e80000100800 */
[----:B0-----:R-:W4:Y:S04]  /*10300*/  LDL.LU R7, [R1+0x107c] ;  /* 0x00107c0001077983 */ /* 0x001f280000300800 */
[----:B------:R0:W-:Y:S04]  /*10310*/  STL [R1+0x130], R12 ;  /* 0x0001300c01007387 */ /* 0x0001e80000100800 */
[----:B0-----:R-:W4:Y:S01]  /*10320*/  LDL.LU R12, [R1+0xbc] ;  /* 0x0000bc00010c7983 */ /* 0x001f220000300800 */
[----:B------:R-:W-:-:S05]  /*10330*/  SEL R6, R25, R6, !P1 ;  /* 0x0000000619067207 */ /* 0x000fca0004800000 */
[----:B------:R0:W-:Y:S02]  /*10340*/  STL [R1+0x12c], R6 ;  /* 0x00012c0601007387 */ /* 0x0001e40000100800 */
[C---:B0-----:R-:W-:Y:S02]  /*10350*/  SEL R6, R25.reuse, R5, !P1 ;  /* 0x0000000519067207 */ /* 0x041fe40004800000 */
[----:B------:R-:W-:-:S03]  /*10360*/  SEL R5, R25, R4, !P1 ;  /* 0x0000000419057207 */ /* 0x000fc60004800000 */
[----:B------:R0:W-:Y:S04]  /*10370*/  STL [R1+0x128], R6 ;  /* 0x0001280601007387 */ /* 0x0001e80000100800 */
[----:B------:R1:W-:Y:S01]  /*10380*/  STL [R1+0x124], R5 ;  /* 0x0001240501007387 */ /* 0x0003e20000100800 */
[C---:B0-----:R-:W-:Y:S02]  /*10390*/  SEL R6, R25.reuse, R26, !P1 ;  /* 0x0000001a19067207 */ /* 0x041fe40004800000 */
[----:B-1----:R-:W-:-:S03]  /*103a0*/  SEL R5, R25, R9, !P1 ;  /* 0x0000000919057207 */ /* 0x002fc60004800000 */
[----:B------:R0:W-:Y:S04]  /*103b0*/  STL [R1+0x120], R6 ;  /* 0x0001200601007387 */ /* 0x0001e80000100800 */
[----:B------:R-:W4:Y:S01]  /*103c0*/  LDL.LU R9, [R1+0xb8] ;  /* 0x0000b80001097983 */ /* 0x000f220000300800 */
[----:B------:R-:W-:-:S05]  /*103d0*/  SEL R4, R25, R29, !P1 ;  /* 0x0000001d19047207 */ /* 0x000fca0004800000 */
[----:B------:R1:W-:Y:S01]  /*103e0*/  STL [R1+0x11c], R4 ;  /* 0x00011c0401007387 */ /* 0x0003e20000100800 */
[----:B0-----:R-:W-:-:S03]  /*103f0*/  SEL R6, R25, R20, !P1 ;  /* 0x0000001419067207 */ /* 0x001fc60004800000 */
[----:B------:R0:W-:Y:S01]  /*10400*/  STL [R1+0x118], R5 ;  /* 0x0001180501007387 */ /* 0x0001e20000100800 */
[C---:B-1----:R-:W-:Y:S02]  /*10410*/  SEL R4, R25.reuse, R28, !P1 ;  /* 0x0000001c19047207 */ /* 0x042fe40004800000 */
[----:B0-----:R-:W-:-:S03]  /*10420*/  SEL R5, R25, R19, !P1 ;  /* 0x0000001319057207 */ /* 0x001fc60004800000 */
[----:B------:R0:W-:Y:S04]  /*10430*/  STL [R1+0x114], R4 ;  /* 0x0001140401007387 */ /* 0x0001e80000100800 */
[----:B------:R-:W-:Y:S04]  /*10440*/  STL [R1+0x110], R6 ;  /* 0x0001100601007387 */ /* 0x000fe80000100800 */
[----:B------:R-:W4:Y:S01]  /*10450*/  LDL.LU R20, [R1+0xa8] ;  /* 0x0000a80001147983 */ /* 0x000f220000300800 */
[----:B0-----:R-:W-:-:S03]  /*10460*/  SEL R4, R25, R18, !P1 ;  /* 0x0000001219047207 */ /* 0x001fc60004800000 */
[----:B------:R-:W-:Y:S04]  /*10470*/  STL [R1+0x10c], R5 ;  /* 0x00010c0501007387 */ /* 0x000fe80000100800 */
[----:B------:R-:W4:Y:S04]  /*10480*/  LDL.LU R29, [R1+0xb0] ;  /* 0x0000b000011d7983 */ /* 0x000f280000300800 */
[----:B------:R0:W-:Y:S04]  /*10490*/  STL [R1+0x104], R4 ;  /* 0x0001040401007387 */ /* 0x0001e80000100800 */
[----:B------:R-:W4:Y:S01]  /*104a0*/  LDL.LU R28, [R1+0xb4] ;  /* 0x0000b400011c7983 */ /* 0x000f220000300800 */
[----:B0-----:R-:W-:-:S02]  /*104b0*/  SEL R4, R25, R17, !P1 ;  /* 0x0000001119047207 */ /* 0x001fc40004800000 */
[----:B------:R-:W-:-:S03]  /*104c0*/  SEL R5, R25, R16, !P1 ;  /* 0x0000001019057207 */ /* 0x000fc60004800000 */
[----:B------:R0:W-:Y:S01]  /*104d0*/  STL [R1+0x100], R4 ;  /* 0x0001000401007387 */ /* 0x0001e20000100800 */
[----:B------:R-:W-:-:S03]  /*104e0*/  SEL R15, R25, R15, !P1 ;  /* 0x0000000f190f7207 */ /* 0x000fc60004800000 */
[----:B0-----:R-:W4:Y:S04]  /*104f0*/  LDL.LU R4, [R1+0x384] ;  /* 0x0003840001047983 */ /* 0x001f280000300800 */
[----:B------:R0:W-:Y:S01]  /*10500*/  STL [R1+0xfc], R5 ;  /* 0x0000fc0501007387 */ /* 0x0001e20000100800 */
[----:B------:R-:W-:-:S03]  /*10510*/  SEL R6, R25, R14, !P1 ;  /* 0x0000000e19067207 */ /* 0x000fc60004800000 */
[----:B0-----:R-:W4:Y:S04]  /*10520*/  LDL.LU R5, [R1+0xac] ;  /* 0x0000ac0001057983 */ /* 0x001f280000300800 */
[----:B------:R0:W-:Y:S04]  /*10530*/  STL [R1+0xf8], R15 ;  /* 0x0000f80f01007387 */ /* 0x0001e80000100800 */
[----:B------:R-:W4:Y:S04]  /*10540*/  LDL.LU R19, [R1+0x98] ;  /* 0x0000980001137983 */ /* 0x000f280000300800 */
[----:B------:R-:W4:Y:S04]  /*10550*/  LDL.LU R18, [R1+0x9c] ;  /* 0x00009c0001127983 */ /* 0x000f280000300800 */
[----:B------:R-:W-:Y:S04]  /*10560*/  STL [R1+0xf4], R6 ;  /* 0x0000f40601007387 */ /* 0x000fe80000100800 */
[----:B0-----:R-:W4:Y:S01]  /*10570*/  LDL.LU R15, [R1+0x90] ;  /* 0x00009000010f7983 */ /* 0x001f220000300800 */
[----:B--2---:R-:W-:-:S05]  /*10580*/  SEL R11, R25, R11, !P1 ;  /* 0x0000000b190b7207 */ /* 0x004fca0004800000 */
[----:B------:R0:W-:Y:S04]  /*10590*/  STL [R1+0xec], R11 ;  /* 0x0000ec0b01007387 */ /* 0x0001e80000100800 */
[----:B0-----:R-:W2:Y:S01]  /*105a0*/  LDL.LU R11, [R1+0x8c] ;  /* 0x00008c00010b7983 */ /* 0x001ea20000300800 */
[----:B---3--:R-:W-:-:S03]  /*105b0*/  SEL R6, R25, R10, !P1 ;  /* 0x0000000a19067207 */ /* 0x008fc60004800000 */
[----:B------:R-:W3:Y:S04]  /*105c0*/  LDL.LU R10, [R1+0x88] ;  /* 0x00008800010a7983 */ /* 0x000ee80000300800 */
[----:B------:R5:W-:Y:S02]  /*105d0*/  STL [R1+0xe4], R6 ;  /* 0x0000e40601007387 */ /* 0x000be40000100800 */
[C---:B-----5:R-:W-:Y:S02]  /*105e0*/  SEL R6, R25.reuse, R13, !P1 ;  /* 0x0000000d19067207 */ /* 0x060fe40004800000 */
[C---:B----4-:R-:W-:Y:S02]  /*105f0*/  SEL R13, R25.reuse, R7, !P1 ;  /* 0x00000007190d7207 */ /* 0x050fe40004800000 */
[----:B------:R-:W4:Y:S04]  /*10600*/  LDL.LU R7, [R1+0x94] ;  /* 0x0000940001077983 */ /* 0x000f280000300800 */
[----:B------:R0:W-:Y:S04]  /*10610*/  STL [R1+0xe0], R6 ;  /* 0x0000e00601007387 */ /* 0x0001e80000100800 */
[----:B------:R1:W-:Y:S04]  /*10620*/  STL [R1+0xdc], R13 ;  /* 0x0000dc0d01007387 */ /* 0x0003e80000100800 */
[----:B------:R-:W5:Y:S01]  /*10630*/  LDL.LU R17, [R1+0x58] ;  /* 0x0000580001117983 */ /* 0x000f620000300800 */
[----:B0-----:R-:W-:-:S03]  /*10640*/  SEL R6, R25, R12, !P1 ;  /* 0x0000000c19067207 */ /* 0x001fc60004800000 */
[----:B------:R-:W4:Y:S04]  /*10650*/  LDL.LU R16, [R1+0x64] ;  /* 0x0000640001107983 */ /* 0x000f280000300800 */
[----:B------:R0:W-:Y:S04]  /*10660*/  STL [R1+0xd8], R6 ;  /* 0x0000d80601007387 */ /* 0x0001e80000100800 */
[----:B-1----:R-:W4:Y:S04]  /*10670*/  LDL.LU R13, [R1+0x74] ;  /* 0x00007400010d7983 */ /* 0x002f280000300800 */
[----:B------:R-:W4:Y:S01]  /*10680*/  LDL.LU R12, [R1+0x78] ;  /* 0x00007800010c7983 */ /* 0x000f220000300800 */
[----:B0-----:R-:W-:-:S03]  /*10690*/  SEL R6, R25, R8, !P1 ;  /* 0x0000000819067207 */ /* 0x001fc60004800000 */
[----:B------:R-:W4:Y:S04]  /*106a0*/  LDL.LU R8, [R1+0xa0] ;  /* 0x0000a00001087983 */ /* 0x000f280000300800 */
[----:B------:R0:W-:Y:S01]  /*106b0*/  STL [R1+0xcc], R6 ;  /* 0x0000cc0601007387 */ /* 0x0001e20000100800 */
[----:B------:R-:W-:-:S03]  /*106c0*/  SEL R14, R25, R9, !P1 ;  /* 0x00000009190e7207 */ /* 0x000fc60004800000 */
[----:B------:R-:W4:Y:S04]  /*106d0*/  LDL.LU R9, [R1+0x80] ;  /* 0x0000800001097983 */ /* 0x000f280000300800 */
[----:B0-----:R-:W4:Y:S04]  /*106e0*/  LDL.LU R6, [R1+0x7c] ;  /* 0x00007c0001067983 */ /* 0x001f280000300800 */
[----:B------:R0:W-:Y:S04]  /*106f0*/  STL [R1+0xc4], R14 ;  /* 0x0000c40e01007387 */ /* 0x0001e80000100800 */
[----:B------:R-:W4:Y:S04]  /*10700*/  LDL.LU R26, [R1+0x6c] ;  /* 0x00006c00011a7983 */ /* 0x000f280000300800 */
[----:B0-----:R-:W4:Y:S01]  /*10710*/  LDL.LU R14, [R1+0x70] ;  /* 0x00007000010e7983 */ /* 0x001f220000300800 */
[----:B------:R-:W-:-:S05]  /*10720*/  SEL R20, R25, R20, !P1 ;  /* 0x0000001419147207 */ /* 0x000fca0004800000 */
[----:B------:R0:W-:Y:S01]  /*10730*/  STL [R1+0xc0], R20 ;  /* 0x0000c01401007387 */ /* 0x0001e20000100800 */
[----:B------:R-:W-:-:S03]  /*10740*/  SEL R29, R25, R29, !P1 ;  /* 0x0000001d191d7207 */ /* 0x000fc60004800000 */
[----:B0-----:R-:W4:Y:S01]  /*10750*/  LDL.LU R20, [R1+0x1078] ;  /* 0x0010780001147983 */ /* 0x001f220000300800 */
[----:B------:R-:W-:-:S03]  /*10760*/  SEL R28, R25, R28, !P1 ;  /* 0x0000001c191c7207 */ /* 0x000fc60004800000 */
[----:B------:R0:W-:Y:S04]  /*10770*/  STL [R1+0xbc], R29 ;  /* 0x0000bc1d01007387 */ /* 0x0001e80000100800 */
[----:B0-----:R-:W4:Y:S04]  /*10780*/  LDL.LU R29, [R1+0x230] ;  /* 0x00023000011d7983 */ /* 0x001f280000300800 */
[----:B------:R0:W-:Y:S01]  /*10790*/  STL [R1+0xb8], R28 ;  /* 0x0000b81c01007387 */ /* 0x0001e20000100800 */
[----:B------:R-:W-:-:S03]  /*107a0*/  SEL R4, R25, R4, !P1 ;  /* 0x0000000419047207 */ /* 0x000fc60004800000 */
[----:B0-----:R-:W4:Y:S04]  /*107b0*/  LDL.LU R28, [R1+0x238] ;  /* 0x00023800011c7983 */ /* 0x001f280000300800 */
[----:B------:R0:W-:Y:S01]  /*107c0*/  STL [R1+0xb4], R4 ;  /* 0x0000b40401007387 */ /* 0x0001e20000100800 */
[----:B------:R-:W-:-:S03]  /*107d0*/  SEL R5, R25, R5, !P1 ;  /* 0x0000000519057207 */ /* 0x000fc60004800000 */
[----:B0-----:R-:W4:Y:S01]  /*107e0*/  LDL.LU R4, [R1+0x228] ;  /* 0x0002280001047983 */ /* 0x001f220000300800 */
        /* <DEDUP_REMOVED lines=8> */
[----:B0-----:R-:W4:Y:S01]  /*10870*/  LDL.LU R18, [R1+0x1070] ;  /* 0x0010700001127983 */ /* 0x001f220000300800 */
[C---:B--2---:R-:W-:Y:S02]  /*10880*/  SEL R11, R25.reuse, R11, !P1 ;  /* 0x0000000b190b7207 */ /* 0x044fe40004800000 */
[----:B---3--:R-:W-:-:S02]  /*10890*/  SEL R10, R25, R10, !P1 ;  /* 0x0000000a190a7207 */ /* 0x008fc40004800000 */
[C---:B-----5:R-:W-:Y:S02]  /*108a0*/  SEL R17, R25.reuse, R17, !P1 ;  /* 0x0000001119117207 */ /* 0x060fe40004800000 */
[C---:B----4-:R-:W-:Y:S02]  /*108b0*/  SEL R16, R25.reuse, R16, !P1 ;  /* 0x0000001019107207 */ /* 0x050fe40004800000 */
[----:B------:R-:W-:-:S05]  /*108c0*/  SEL R8, R25, R8, !P1 ;  /* 0x0000000819087207 */ /* 0x000fca0004800000 */
[----:B------:R0:W-:Y:S02]  /*108d0*/  STL [R1+0xa4], R8 ;  /* 0x0000a40801007387 */ /* 0x0001e40000100800 */
[C---:B0-----:R-:W-:Y:S02]  /*108e0*/  SEL R8, R25.reuse, R7, !P1 ;  /* 0x0000000719087207 */ /* 0x041fe40004800000 */
[----:B------:R-:W2:Y:S04]  /*108f0*/  LDL.LU R7, [R1+0x50] ;  /* 0x0000500001077983 */ /* 0x000ea80000300800 */
[----:B------:R0:W-:Y:S01]  /*10900*/  STL [R1+0xa0], R8 ;  /* 0x0000a00801007387 */ /* 0x0001e20000100800 */
[----:B------:R-:W-:-:S03]  /*10910*/  SEL R13, R25, R13, !P1 ;  /* 0x0000000d190d7207 */ /* 0x000fc60004800000 */
[----:B0-----:R-:W3:Y:S04]  /*10920*/  LDL.LU R8, [R1+0x1b4] ;  /* 0x0001b40001087983 */ /* 0x001ee80000300800 */
[----:B------:R0:W-:Y:S01]  /*10930*/  STL [R1+0x9c], R15 ;  /* 0x00009c0f01007387 */ /* 0x0001e20000100800 */
[----:B------:R-:W-:-:S03]  /*10940*/  SEL R12, R25, R12, !P1 ;  /* 0x0000000c190c7207 */ /* 0x000fc60004800000 */
[----:B0-----:R-:W4:Y:S04]  /*10950*/  LDL.LU R15, [R1+0x1b8] ;  /* 0x0001b800010f7983 */ /* 0x001f280000300800 */
[----:B------:R0:W-:Y:S01]  /*10960*/  STL [R1+0x98], R11 ;  /* 0x0000980b01007387 */ /* 0x0001e20000100800 */
[----:B------:R-:W-:-:S03]  /*10970*/  SEL R9, R25, R9, !P1 ;  /* 0x0000000919097207 */ /* 0x000fc60004800000 */
[----:B0-----:R-:W5:Y:S04]  /*10980*/  LDL.LU R11, [R1+0x1b0] ;  /* 0x0001b000010b7983 */ /* 0x001f680000300800 */
[----:B------:R0:W-:Y:S04]  /*10990*/  STL [R1+0x94], R10 ;  /* 0x0000940a01007387 */ /* 0x0001e80000100800 */
[----:B0-----:R-:W2:Y:S04]  /*109a0*/  LDL.LU R10, [R1+0x19c] ;  /* 0x00019c00010a7983 */ /* 0x001ea80000300800 */
        /* <DEDUP_REMOVED lines=9> */
[----:B0-----:R-:W2:Y:S01]  /*10a40*/  LDL.LU R9, [R1+0x1064] ;  /* 0x0010640001097983 */ /* 0x001ea20000300800 */
[----:B------:R-:W-:-:S02]  /*10a50*/  SEL R6, R25, R6, !P1 ;  /* 0x0000000619067207 */ /* 0x000fc40004800000 */
[----:B------:R-:W-:-:S03]  /*10a60*/  SEL R26, R25, R26, !P1 ;  /* 0x0000001a191a7207 */ /* 0x000fc60004800000 */
[----:B------:R0:W-:Y:S02]  /*10a70*/  STL [R1+0x7c], R6 ;  /* 0x00007c0601007387 */ /* 0x0001e40000100800 */
[C---:B0-----:R-:W-:Y:S02]  /*10a80*/  SEL R6, R25.reuse, R14, !P1 ;  /* 0x0000000e19067207 */ /* 0x041fe40004800000 */
[----:B------:R-:W5:Y:S04]  /*10a90*/  LDL.LU R14, [R1+0xc8] ;  /* 0x0000c800010e7983 */ /* 0x000f680000300800 */
[----:B------:R0:W-:Y:S04]  /*10aa0*/  STL [R1+0x78], R26 ;  /* 0x0000781a01007387 */ /* 0x0001e80000100800 */
[----:B0-----:R-:W5:Y:S04]  /*10ab0*/  LDL.LU R26, [R1+0x108] ;  /* 0x00010800011a7983 */ /* 0x001f680000300800 */
        /* <DEDUP_REMOVED lines=14> */
[----:B------:R-:W2:Y:S01]  /*10ba0*/  LDL.LU R9, [R1+0x1bc] ;  /* 0x0001bc0001097983 */ /* 0x000ea20000300800 */
[C---:B------:R-:W-:Y:S02]  /*10bb0*/  SEL R7, R25.reuse, R7, !P1 ;  /* 0x0000000719077207 */ /* 0x040fe40004800000 */
[C---:B---3--:R-:W-:Y:S01]  /*10bc0*/  SEL R8, R25.reuse, R8, !P1 ;  /* 0x0000000819087207 */ /* 0x048fe20004800000 */
[----:B------:R0:W-:Y:S01]  /*10bd0*/  STL [R1+0x58], R6 ;  /* 0x0000580601007387 */ /* 0x0001e20000100800 */
[C---:B----4-:R-:W-:Y:S02]  /*10be0*/  SEL R15, R25.reuse, R15, !P1 ;  /* 0x0000000f190f7207 */ /* 0x050fe40004800000 */
[C---:B-----5:R-:W-:Y:S01]  /*10bf0*/  SEL R11, R25.reuse, R11, !P1 ;  /* 0x0000000b190b7207 */ /* 0x060fe20004800000 */
[----:B0-----:R-:W3:Y:S04]  /*10c00*/  LDL.LU R6, [R1+0x28] ;  /* 0x0000280001067983 */ /* 0x001ee80000300800 */
[----:B------:R0:W-:Y:S01]  /*10c10*/  STL [R1+0x54], R7 ;  /* 0x0000540701007387 */ /* 0x0001e20000100800 */
[----:B------:R-:W-:-:S03]  /*10c20*/  SEL R10, R25, R10, !P1 ;  /* 0x0000000a190a7207 */ /* 0x000fc60004800000 */
[----:B0-----:R-:W4:Y:S04]  /*10c30*/  LDL.LU R7, [R1+0x2c] ;  /* 0x00002c0001077983 */ /* 0x001f280000300800 */
[----:B------:R0:W-:Y:S04]  /*10c40*/  STL [R1+0x50], R8 ;  /* 0x0000500801007387 */ /* 0x0001e80000100800 */
[----:B0-----:R-:W5:Y:S01]  /*10c50*/  LDL.LU R8, [R1+0x34] ;  /* 0x0000340001087983 */ /* 0x001f620000300800 */
[----:B--2---:R-:W-:-:S05]  /*10c60*/  SEL R9, R25, R9, !P1 ;  /* 0x0000000919097207 */ /* 0x004fca0004800000 */
[----:B------:R0:W-:Y:S04]  /*10c70*/  STL [R1+0x4c], R9 ;  /* 0x00004c0901007387 */ /* 0x0001e80000100800 */
[----:B0-----:R-:W2:Y:S04]  /*10c80*/  LDL.LU R9, [R1+0x5c] ;  /* 0x00005c0001097983 */ /* 0x001ea80000300800 */
[----:B------:R0:W-:Y:S04]  /*10c90*/  STL [R1+0x40], R15 ;  /* 0x0000400f01007387 */ /* 0x0001e80000100800 */
[----:B0-----:R-:W2:Y:S04]  /*10ca0*/  LDL.LU R15, [R1+0x1060] ;  /* 0x00106000010f7983 */ /* 0x001ea80000300800 */
[----:B------:R0:W-:Y:S04]  /*10cb0*/  STL [R1+0x3c], R11 ;  /* 0x00003c0b01007387 */ /* 0x0001e80000100800 */
[----:B0-----:R-:W2:Y:S04]  /*10cc0*/  LDL.LU R11, [R1+0x105c] ;  /* 0x00105c00010b7983 */ /* 0x001ea80000300800 */
[----:B------:R0:W-:Y:S04]  /*10cd0*/  STL [R1+0x38], R10 ;  /* 0x0000380a01007387 */ /* 0x0001e80000100800 */
[----:B0-----:R-:W3:Y:S01]  /*10ce0*/  LDL.LU R10, [R1+0x1058] ;  /* 0x00105800010a7983 */ /* 0x001ee20000300800 */
[----:B------:R-:W-:-:S02]  /*10cf0*/  SEL R13, R25, R13, !P1 ;  /* 0x0000000d190d7207 */ /* 0x000fc40004800000 */
[C---:B------:R-:W-:Y:S02]  /*10d00*/  SEL R12, R25.reuse, R12, !P1 ;  /* 0x0000000c190c7207 */ /* 0x040fe40004800000 */
[C---:B--2---:R-:W-:Y:S02]  /*10d10*/  SEL R11, R25.reuse, R11, !P1 ;  /* 0x0000000b190b7207 */ /* 0x044fe40004800000 */
[----:B---3--:R-:W-:-:S05]  /*10d20*/  SEL R10, R25, R10, !P1 ;  /* 0x0000000a190a7207 */ /* 0x008fca0004800000 */
[----:B------:R0:W-:Y:S04]  /*10d30*/  STL [R1+0x30], R10 ;  /* 0x0000300a01007387 */ /* 0x0001e80000100800 */
[----:B0-----:R-:W2:Y:S04]  /*10d40*/  LDL.LU R10, [R1+0x68] ;  /* 0x00006800010a7983 */ /* 0x001ea80000300800 */
[----:B------:R0:W-:Y:S04]  /*10d50*/  STL [R1+0x1c], R11 ;  /* 0x00001c0b01007387 */ /* 0x0001e80000100800 */
[----:B0-----:R-:W3:Y:S04]  /*10d60*/  LDL.LU R11, [R1+0x48] ;  /* 0x00004800010b7983 */ /* 0x001ee80000300800 */
[----:B------:R0:W-:Y:S04]  /*10d70*/  STL [R1+0x18], R13 ;  /* 0x0000180d01007387 */ /* 0x0001e80000100800 */
[----:B0-----:R-:W2:Y:S04]  /*10d80*/  LDL.LU R13, [R1+0x1054] ;  /* 0x00105400010d7983 */ /* 0x001ea80000300800 */
[----:B------:R0:W-:Y:S04]  /*10d90*/  STL [R1+0x14], R12 ;  /* 0x0000140c01007387 */ /* 0x0001e80000100800 */
[----:B0-----:R-:W3:Y:S01]  /*10da0*/  LDL.LU R12, [R1+0x1050] ;  /* 0x00105000010c7983 */ /* 0x001ee20000300800 */
[----:B------:R-:W-:-:S02]  /*10db0*/  SEL R14, R25, R14, !P1 ;  /* 0x0000000e190e7207 */ /* 0x000fc40004800000 */
[C---:B--2---:R-:W-:Y:S02]  /*10dc0*/  SEL R13, R25.reuse, R13, !P1 ;  /* 0x0000000d190d7207 */ /* 0x044fe40004800000 */
[----:B---3--:R-:W-:-:S05]  /*10dd0*/  SEL R12, R25, R12, !P1 ;  /* 0x0000000c190c7207 */ /* 0x008fca0004800000 */
[----:B------:R0:W-:Y:S04]  /*10de0*/  STL [R1+0x10], R12 ;  /* 0x0000100c01007387 */ /* 0x0001e80000100800 */
[----:B0-----:R-:W2:Y:S04]  /*10df0*/  LDL.LU R12, [R1+0x44] ;  /* 0x00004400010c7983 */ /* 0x001ea80000300800 */
[----:B------:R0:W-:Y:S04]  /*10e00*/  STL [R1+0xc], R13 ;  /* 0x00000c0d01007387 */ /* 0x0001e80000100800 */
[----:B0-----:R-:W3:Y:S04]  /*10e10*/  LDL.LU R13, [R1+0xe8] ;  /* 0x0000e800010d7983 */ /* 0x001ee80000300800 */
[----:B------:R0:W-:Y:S04]  /*10e20*/  STL [R1+0x8], R14 ;  /* 0x0000080e01007387 */ /* 0x0001e80000100800 */
[----:B0-----:R-:W3:Y:S01]  /*10e30*/  LDL.LU R14, [R1+0x104c] ;  /* 0x00104c00010e7983 */ /* 0x001ee20000300800 */
[----:B------:R-:W-:-:S02]  /*10e40*/  SEL R26, R25, R26, !P1 ;  /* 0x0000001a191a7207 */ /* 0x000fc40004800000 */
[C---:B------:R-:W-:Y:S02]  /*10e50*/  SEL R29, R25.reuse, R29, !P1 ;  /* 0x0000001d191d7207 */ /* 0x040fe40004800000 */
[C---:B------:R-:W-:Y:S01]  /*10e60*/  SEL R28, R25.reuse, R28, !P1 ;  /* 0x0000001c191c7207 */ /* 0x040fe20004800000 */
[----:B------:R-:W-:Y:S01]  /*10e70*/  STL [R1+0xfa0], R26 ;  /* 0x000fa01a01007387 */ /* 0x000fe20000100800 */
[C---:B------:R-:W-:Y:S02]  /*10e80*/  SEL R4, R25.reuse, R4, !P1 ;  /* 0x0000000419047207 */ /* 0x040fe40004800000 */
[C---:B------:R-:W-:Y:S02]  /*10e90*/  SEL R5, R25.reuse, R5, !P1 ;  /* 0x0000000519057207 */ /* 0x040fe40004800000 */
[C---:B------:R-:W-:Y:S02]  /*10ea0*/  SEL R6, R25.reuse, R6, !P1 ;  /* 0x0000000619067207 */ /* 0x040fe40004800000 */
[----:B----4-:R-:W-:-:S02]  /*10eb0*/  SEL R7, R25, R7, !P1 ;  /* 0x0000000719077207 */ /* 0x010fc40004800000 */
[C---:B-----5:R-:W-:Y:S02]  /*10ec0*/  SEL R8, R25.reuse, R8, !P1 ;  /* 0x0000000819087207 */ /* 0x060fe40004800000 */
[C---:B------:R-:W-:Y:S02]  /*10ed0*/  SEL R9, R25.reuse, R9, !P1 ;  /* 0x0000000919097207 */ /* 0x040fe40004800000 */
[C---:B------:R-:W-:Y:S02]  /*10ee0*/  SEL R10, R25.reuse, R10, !P1 ;  /* 0x0000000a190a7207 */ /* 0x040fe40004800000 */
[C---:B------:R-:W-:Y:S02]  /*10ef0*/  SEL R11, R25.reuse, R11, !P1 ;  /* 0x0000000b190b7207 */ /* 0x040fe40004800000 */
[C---:B------:R-:W-:Y:S02]  /*10f00*/  SEL R15, R25.reuse, R15, !P1 ;  /* 0x0000000f190f7207 */ /* 0x040fe40004800000 */
[----:B------:R-:W-:-:S02]  /*10f10*/  SEL R16, R25, R16, !P1 ;  /* 0x0000001019107207 */ /* 0x000fc40004800000 */
[C---:B--2---:R-:W-:Y:S02]  /*10f20*/  SEL R12, R25.reuse, R12, !P1 ;  /* 0x0000000c190c7207 */ /* 0x044fe40004800000 */
[----:B---3--:R-:W-:-:S05]  /*10f30*/  SEL R13, R25, R13, !P1 ;  /* 0x0000000d190d7207 */ /* 0x008fca0004800000 */
[----:B------:R-:W-:Y:S04]  /*10f40*/  STL [R1+0x4], R13 ;  /* 0x0000040d01007387 */ /* 0x000fe80000100800 */
        /* <DEDUP_REMOVED lines=9> */
[----:B------:R0:W-:Y:S01]  /*10fe0*/  STL [R1+0xfc8], R12 ;  /* 0x000fc80c01007387 */ /* 0x0001e20000100800 */
[----:B------:R-:W-:-:S03]  /*10ff0*/  SEL R14, R25, R14, !P1 ;  /* 0x0000000e190e7207 */ /* 0x000fc60004800000 */
[----:B0-----:R-:W2:Y:S04]  /*11000*/  LDL.LU R12, [R1+0x400] ;  /* 0x00040000010c7983 */ /* 0x001ea80000300800 */
[----:B------:R-:W3:Y:S04]  /*11010*/  LDL.LU R10, [R1+0x3fc] ;  /* 0x0003fc00010a7983 */ /* 0x000ee80000300800 */
[----:B------:R-:W4:Y:S04]  /*11020*/  LDL.LU R9, [R1+0x3f8] ;  /* 0x0003f80001097983 */ /* 0x000f280000300800 */
[----:B------:R-:W5:Y:S04]  /*11030*/  LDL.LU R8, [R1+0x3f4] ;  /* 0x0003f40001087983 */ /* 0x000f680000300800 */
[----:B------:R-:W2:Y:S04]  /*11040*/  LDL.LU R7, [R1+0x3f0] ;  /* 0x0003f00001077983 */ /* 0x000ea80000300800 */
[----:B------:R-:W2:Y:S04]  /*11050*/  LDL.LU R6, [R1+0x3ec] ;  /* 0x0003ec0001067983 */ /* 0x000ea80000300800 */
[----:B------:R-:W2:Y:S04]  /*11060*/  LDL.LU R5, [R1+0x3e8] ;  /* 0x0003e80001057983 */ /* 0x000ea80000300800 */
[----:B------:R-:W2:Y:S04]  /*11070*/  LDL.LU R4, [R1+0x3e4] ;  /* 0x0003e40001047983 */ /* 0x000ea80000300800 */
[----:B------:R-:W2:Y:S04]  /*11080*/  LDL.LU R28, [R1+0x3e0] ;  /* 0x0003e000011c7983 */ /* 0x000ea80000300800 */
[----:B------:R-:W2:Y:S04]  /*11090*/  LDL.LU R29, [R1+0x3dc] ;  /* 0x0003dc00011d7983 */ /* 0x000ea80000300800 */
[----:B------:R-:W2:Y:S04]  /*110a0*/  LDL.LU R26, [R1+0x3d8] ;  /* 0x0003d800011a7983 */ /* 0x000ea80000300800 */
[----:B------:R0:W-:Y:S04]  /*110b0*/  STL [R1+0xfcc], R11 ;  /* 0x000fcc0b01007387 */ /* 0x0001e80000100800 */
[----:B0-----:R-:W2:Y:S04]  /*110c0*/  LDL.LU R11, [R1+0x404] ;  /* 0x00040400010b7983 */ /* 0x001ea80000300800 */
[----:B------:R0:W-:Y:S04]  /*110d0*/  STL [R1+0xfd0], R14 ;  /* 0x000fd00e01007387 */ /* 0x0001e80000100800 */
[----:B0-----:R-:W3:Y:S04]  /*110e0*/  LDL.LU R14, [R1+0x24] ;  /* 0x00002400010e7983 */ /* 0x001ee80000300800 */
[----:B------:R-:W-:Y:S04]  /*110f0*/  STL [R1+0xfd4], R15 ;  /* 0x000fd40f01007387 */ /* 0x000fe80000100800 */
[----:B------:R0:W-:Y:S04]  /*11100*/  STL [R1+0xfd8], R16 ;  /* 0x000fd81001007387 */ /* 0x0001e80000100800 */
[----:B0-----:R-:W5:Y:S04]  /*11110*/  LDL R16, [R1+0x4b4] ;  /* 0x0004b40001107983 */ /* 0x001f680000100800 */
[----:B------:R-:W0:Y:S01]  /*11120*/  S2R R13, SR_TID.X ;  /* 0x00000000000d7919 */ /* 0x000e220000002100 */
[----:B------:R-:W-:-:S02]  /*11130*/  SEL R17, R25, R17, !P1 ;  /* 0x0000001119117207 */ /* 0x000fc40004800000 */
[C---:B------:R-:W-:Y:S01]  /*11140*/  SEL R18, R25.reuse, R18, !P1 ;  /* 0x0000001219127207 */ /* 0x040fe20004800000 */
[----:B------:R-:W-:Y:S01]  /*11150*/  @!P2 IMAD.MOV R27, RZ, RZ, -R27 ;  /* 0x000000ffff1ba224 */ /* 0x000fe200078e0a1b */
[C---:B------:R-:W-:Y:S01]  /*11160*/  SEL R19, R25.reuse, R19, !P1 ;  /* 0x0000001319137207 */ /* 0x040fe20004800000 */
[----:B------:R-:W-:Y:S01]  /*11170*/  @!P3 IMAD.MOV R0, RZ, RZ, -R0 ;  /* 0x000000ffff00b224 */ /* 0x000fe200078e0a00 */
[C---:B------:R-:W-:Y:S01]  /*11180*/  SEL R20, R25.reuse, R20, !P1 ;  /* 0x0000001419147207 */ /* 0x040fe20004800000 */
[----:B------:R-:W-:Y:S01]  /*11190*/  @!P4 IMAD.MOV R2, RZ, RZ, -R2 ;  /* 0x000000ffff02c224 */ /* 0x000fe200078e0a02 */
[C---:B------:R-:W-:Y:S01]  /*111a0*/  SEL R21, R25.reuse, R21, !P1 ;  /* 0x0000001519157207 */ /* 0x040fe20004800000 */
[----:B------:R-:W-:Y:S01]  /*111b0*/  STL [R1+0xfdc], R17 ;  /* 0x000fdc1101007387 */ /* 0x000fe20000100800 */
[C---:B------:R-:W-:Y:S02]  /*111c0*/  SEL R22, R25.reuse, R22, !P1 ;  /* 0x0000001619167207 */ /* 0x040fe40004800000 */
[C---:B------:R-:W-:Y:S01]  /*111d0*/  SEL R23, R25.reuse, R23, !P1 ;  /* 0x0000001719177207 */ /* 0x040fe20004800000 */
[----:B------:R-:W-:Y:S01]  /*111e0*/  STL [R1+0xfe0], R18 ;  /* 0x000fe01201007387 */ /* 0x000fe20000100800 */
[C---:B------:R-:W-:Y:S01]  /*111f0*/  SEL R24, R25.reuse, R24, !P1 ;  /* 0x0000001819187207 */ /* 0x040fe20004800000 */
[----:B------:R-:W-:Y:S01]  /*11200*/  @!P0 IMAD.MOV R3, RZ, RZ, -R3 ;  /* 0x000000ffff038224 */ /* 0x000fe200078e0a03 */
[C---:B------:R-:W-:Y:S01]  /*11210*/  SEL R27, R25.reuse, R27, !P1 ;  /* 0x0000001b191b7207 */ /* 0x040fe20004800000 */
[----:B------:R-:W-:Y:S01]  /*11220*/  STL [R1+0xfe4], R19 ;  /* 0x000fe41301007387 */ /* 0x000fe20000100800 */
[----:B------:R-:W-:-:S02]  /*11230*/  SEL R0, R25, R0, !P1 ;  /* 0x0000000019007207 */ /* 0x000fc40004800000 */
[----:B0-----:R-:W-:Y:S01]  /*11240*/  LOP3.LUT R13, R13, 0x7f, RZ, 0xc0, !PT ;  /* 0x0000007f0d0d7812 */ /* 0x001fe200078ec0ff */
[----:B------:R-:W-:Y:S01]  /*11250*/  STL [R1+0xfe8], R20 ;  /* 0x000fe81401007387 */ /* 0x000fe20000100800 */
[----:B------:R-:W-:-:S03]  /*11260*/  SEL R2, R25, R2, !P1 ;  /* 0x0000000219027207 */ /* 0x000fc60004800000 */
[----:B------:R-:W-:Y:S01]  /*11270*/  STL [R1+0xfec], R21 ;  /* 0x000fec1501007387 */ /* 0x000fe20000100800 */
[----:B------:R-:W-:-:S03]  /*11280*/  IMAD R13, R13, c[0x0][0x18c], RZ ;  /* 0x000063000d0d7a24 */ /* 0x000fc600078e02ff */
[----:B------:R-:W-:Y:S01]  /*11290*/  STL [R1+0xff0], R22 ;  /* 0x000ff01601007387 */ /* 0x000fe20000100800 */
[----:B------:R-:W-:-:S03]  /*112a0*/  IMAD.MOV R15, RZ, RZ, -c[0x0][0x188] ;  /* 0x80006200ff0f7624 */ /* 0x000fc600078e02ff */
[----:B------:R-:W-:Y:S01]  /*112b0*/  STL [R1+0xff4], R23 ;  /* 0x000ff41701007387 */ /* 0x000fe20000100800 */
[----:B------:R-:W-:-:S03]  /*112c0*/  SEL R3, R25, R3, !P1 ;  /* 0x0000000319037207 */ /* 0x000fc60004800000 */
[----:B------:R-:W-:Y:S01]  /*112d0*/  STL [R1+0xff8], R24 ;  /* 0x000ff81801007387 */ /* 0x000fe20000100800 */
[----:B------:R-:W-:-:S03]  /*112e0*/  LEA.HI.X.SX32 R13, R13, c[0x0][0x16c], 0x1, P6 ;  /* 0x00005b000d0d7a11 */ /* 0x000fc600030f0eff */
[----:B------:R-:W-:Y:S04]  /*112f0*/  STL [R1+0xffc], R27 ;  /* 0x000ffc1b01007387 */ /* 0x000fe80000100800 */
[----:B------:R-:W-:Y:S04]  /*11300*/  STL [R1+0x1000], R0 ;  /* 0x0010000001007387 */ /* 0x000fe80000100800 */
[----:B------:R-:W-:Y:S04]  /*11310*/  STL [R1+0x1004], R2 ;  /* 0x0010040201007387 */ /* 0x000fe80000100800 */
[----:B------:R4:W-:Y:S04]  /*11320*/  STL [R1+0x1008], R3 ;  /* 0x0010080301007387 */ /* 0x0009e80000100800 */
[----:B------:R-:W-:Y:S01]  /*11330*/  STL [R1+0x100c], R13 ;  /* 0x00100c0d01007387 */ /* 0x000fe20000100800 */
[----:B----4-:R-:W-:-:S02]  /*11340*/  IMAD R3, R9, c[0x0][0x190], RZ ;  /* 0x0000640009037a24 */ /* 0x010fc400078e02ff */
[----:B--2---:R-:W-:Y:S02]  /*11350*/  IMAD R25, R11, c[0x0][0x190], RZ ;  /* 0x000064000b197a24 */ /* 0x004fe400078e02ff */
[----:B---3--:R-:W-:Y:S02]  /*11360*/  IMAD R0, R14, c[0x0][0x184], RZ ;  /* 0x000061000e007a24 */ /* 0x008fe400078e02ff */
[----:B-----5:R-:W-:-:S05]  /*11370*/  IMAD R2, R15, 0x2, R16 ;  /* 0x000000020f027824 */ /* 0x020fca00078e0210 */
[----:B------:R0:W-:Y:S04]  /*11380*/  STL [R1+0x46c], R2 ;  /* 0x00046c0201007387 */ /* 0x0001e80000100800 */
[----:B------:R-:W-:Y:S04]  /*11390*/  STL [R1+0x1010], R25 ;  /* 0x0010101901007387 */ /* 0x000fe80000100800 */
[----:B------:R1:W-:Y:S01]  /*113a0*/  STL [R1+0x410], R0 ;  /* 0x0004100001007387 */ /* 0x0003e20000100800 */
[----:B0-----:R-:W-:Y:S02]  /*113b0*/  IMAD R2, R12, c[0x0][0x190], RZ ;  /* 0x000064000c027a24 */ /* 0x001fe400078e02ff */
[----:B-1----:R-:W-:-:S03]  /*113c0*/  IMAD R0, R10, c[0x0][0x190], RZ ;  /* 0x000064000a007a24 */ /* 0x002fc600078e02ff */
[----:B------:R0:W-:Y:S04]  /*113d0*/  STL [R1+0x20], R2 ;  /* 0x0000200201007387 */ /* 0x0001e80000100800 */
[----:B------:R1:W-:Y:S04]  /*113e0*/  STL [R1+0x24], R0 ;  /* 0x0000240001007387 */ /* 0x0003e80000100800 */
[----:B------:R2:W-:Y:S01]  /*113f0*/  STL [R1+0x28], R3 ;  /* 0x0000280301007387 */ /* 0x0005e20000100800 */
[----:B0-----:R-:W-:Y:S02]  /*11400*/  IMAD R2, R8, c[0x0][0x190], RZ ;  /* 0x0000640008027a24 */ /* 0x001fe400078e02ff */
[----:B-1----:R-:W-:-:S03]  /*11410*/  IMAD R0, R7, c[0x0][0x190], RZ ;  /* 0x0000640007007a24 */ /* 0x002fc600078e02ff */
[----:B------:R0:W-:Y:S01]  /*11420*/  STL [R1+0x2c], R2 ;  /* 0x00002c0201007387 */ /* 0x0001e20000100800 */
[----:B--2---:R-:W-:-:S03]  /*11430*/  IMAD R3, R6, c[0x0][0x190], RZ ;  /* 0x0000640006037a24 */ /* 0x004fc600078e02ff */
[----:B------:R1:W-:Y:S04]  /*11440*/  STL [R1+0x34], R0 ;  /* 0x0000340001007387 */ /* 0x0003e80000100800 */
[----:B------:R2:W-:Y:S01]  /*11450*/  STL [R1+0x44], R3 ;  /* 0x0000440301007387 */ /* 0x0005e20000100800 */
[----:B0-----:R-:W-:Y:S02]  /*11460*/  IMAD R2, R5, c[0x0][0x190], RZ ;  /* 0x0000640005027a24 */ /* 0x001fe400078e02ff */
[----:B-1----:R-:W-:-:S03]  /*11470*/  IMAD R0, R4, c[0x0][0x190], RZ ;  /* 0x0000640004007a24 */ /* 0x002fc600078e02ff */
[----:B------:R0:W-:Y:S01]  /*11480*/  STL [R1+0x48], R2 ;  /* 0x0000480201007387 */ /* 0x0001e20000100800 */
[----:B--2---:R-:W-:-:S03]  /*11490*/  IMAD R3, R28, c[0x0][0x190], RZ ;  /* 0x000064001c037a24 */ /* 0x004fc600078e02ff */
[----:B------:R1:W-:Y:S04]  /*114a0*/  STL [R1+0x5c], R0 ;  /* 0x00005c0001007387 */ /* 0x0003e80000100800 */
[----:B------:R-:W-:Y:S04]  /*114b0*/  STL [R1+0x68], R3 ;  /* 0x0000680301007387 */ /* 0x000fe80000100800 */
[----:B------:R-:W2:Y:S01]  /*114c0*/  LDL.LU R25, [R1+0x3cc] ;  /* 0x0003cc0001197983 */ /* 0x000ea20000300800 */
[----:B0-----:R-:W-:Y:S02]  /*114d0*/  IMAD R2, R29, c[0x0][0x190], RZ ;  /* 0x000064001d027a24 */ /* 0x001fe400078e02ff */
[----:B-1----:R-:W-:-:S03]  /*114e0*/  IMAD R0, R26, c[0x0][0x190], RZ ;  /* 0x000064001a007a24 */ /* 0x002fc600078e02ff */
[----:B------:R-:W-:Y:S04]  /*114f0*/  STL [R1+0xc8], R2 ;  /* 0x0000c80201007387 */ /* 0x000fe80000100800 */
[----:B--2---:R0:W-:Y:S04]  /*11500*/  STL [R1+0x1044], R25 ;  /* 0x0010441901007387 */ /* 0x0041e80000100800 */
[----:B------:R-:W-:Y:S04]  /*11510*/  STL [R1+0xd0], R0 ;  /* 0x0000d00001007387 */ /* 0x000fe80000100800 */
[----:B0-----:R-:W2:Y:S04]  /*11520*/  LDL.LU R25, [R1+0x3d0] ;  /* 0x0003d00001197983 */ /* 0x001ea80000300800 */
[----:B--2---:R0:W-:Y:S04]  /*11530*/  STL [R1+0x1048], R25 ;  /* 0x0010481901007387 */ /* 0x0041e80000100800 */
[----:B0-----:R-:W2:Y:S04]  /*11540*/  LDL.LU R25, [R1+0x3d4] ;  /* 0x0003d40001197983 */ /* 0x001ea80000300800 */
[----:B------:R-:W3:Y:S04]  /*11550*/  LDL.LU R13, [R1+0x3c8] ;  /* 0x0003c800010d7983 */ /* 0x000ee80000300800 */
[----:B------:R-:W4:Y:S04]  /*11560*/  LDL.LU R3, [R1+0x3c4] ;  /* 0x0003c40001037983 */ /* 0x000f280000300800 */
[----:B------:R-:W5:Y:S04]  /*11570*/  LDL.LU R2, [R1+0x3c0] ;  /* 0x0003c00001027983 */ /* 0x000f680000300800 */
[----:B------:R-:W3:Y:S04]  /*11580*/  LDL.LU R0, [R1+0x3bc] ;  /* 0x0003bc0001007983 */ /* 0x000ee80000300800 */
        /* <DEDUP_REMOVED lines=23> */
[----:B------:R-:W3:Y:S01]  /*11700*/  LDL.LU R26, [R1+0x350] ;  /* 0x00035000011a7983 */ /* 0x000ee20000300800 */
[----:B--2---:R-:W-:-:S05]  /*11710*/  IMAD R25, R25, c[0x0][0x190], RZ ;  /* 0x0000640019197a24 */ /* 0x004fca00078e02ff */
[----:B------:R0:W-:Y:S04]  /*11720*/  STL [R1+0xd4], R25 ;  /* 0x0000d41901007387 */ /* 0x0001e80000100800 */
[----:B0-----:R-:W2:Y:S02]  /*11730*/  LDL.LU R25, [R1+0x1048] ;  /* 0x0010480001197983 */ /* 0x001ea40000300800 */
[----:B--2---:R-:W-:-:S05]  /*11740*/  IMAD R25, R25, c[0x0][0x190], RZ ;  /* 0x0000640019197a24 */ /* 0x004fca00078e02ff */
[----:B------:R0:W-:Y:S04]  /*11750*/  STL [R1+0xe8], R25 ;  /* 0x0000e81901007387 */ /* 0x0001e80000100800 */
[----:B0-----:R-:W2:Y:S01]  /*11760*/  LDL.LU R25, [R1+0x1044] ;  /* 0x0010440001197983 */ /* 0x001ea20000300800 */
[----:B---3--:R-:W-:Y:S02]  /*11770*/  IMAD R13, R13, c[0x0][0x190], RZ ;  /* 0x000064000d0d7a24 */ /* 0x008fe400078e02ff */
[----:B----4-:R-:W-:Y:S02]  /*11780*/  IMAD R3, R3, c[0x0][0x190], RZ ;  /* 0x0000640003037a24 */ /* 0x010fe400078e02ff */
[----:B-----5:R-:W-:Y:S02]  /*11790*/  IMAD R2, R2, c[0x0][0x190], RZ ;  /* 0x0000640002027a24 */ /* 0x020fe400078e02ff */
[----:B------:R-:W-:-:S02]  /*117a0*/  IMAD R0, R0, c[0x0][0x190], RZ ;  /* 0x0000640000007a24 */ /* 0x000fc400078e02ff */
[----:B--2---:R-:W-:-:S05]  /*117b0*/  IMAD R25, R25, c[0x0][0x190], RZ ;  /* 0x0000640019197a24 */ /* 0x004fca00078e02ff */
[----:B------:R-:W-:Y:S04]  /*117c0*/  STL [R1+0xf0], R25 ;  /* 0x0000f01901007387 */ /* 0x000fe80000100800 */
[----:B------:R-:W-:Y:S04]  /*117d0*/  STL [R1+0x108], R13 ;  /* 0x0001080d01007387 */ /* 0x000fe80000100800 */
[----:B------:R0:W-:Y:S04]  /*117e0*/  STL [R1+0x140], R3 ;  /* 0x0001400301007387 */ /* 0x0001e80000100800 */
[----:B------:R1:W-:Y:S01]  /*117f0*/  STL [R1+0x148], R2 ;  /* 0x0001480201007387 */ /* 0x0003e20000100800 */
[----:B0-----:R-:W-:-:S03]  /*11800*/  IMAD R3, R27, c[0x0][0x190], RZ ;  /* 0x000064001b037a24 */ /* 0x001fc600078e02ff */
[----:B------:R0:W-:Y:S01]  /*11810*/  STL [R1+0x19c], R0 ;  /* 0x00019c0001007387 */ /* 0x0001e20000100800 */
[----:B-1----:R-:W-:-:S03]  /*11820*/  IMAD R2, R24, c[0x0][0x190], RZ ;  /* 0x0000640018027a24 */ /* 0x002fc600078e02ff */
[----:B------:R1:W-:Y:S01]  /*11830*/  STL [R1+0x1b0], R3 ;  /* 0x0001b00301007387 */ /* 0x0003e20000100800 */
[----:B0-----:R-:W-:-:S03]  /*11840*/  IMAD R0, R23, c[0x0][0x190], RZ ;  /* 0x0000640017007a24 */ /* 0x001fc600078e02ff */
[----:B------:R0:W-:Y:S01]  /*11850*/  STL [R1+0x1b4], R2 ;  /* 0x0001b40201007387 */ /* 0x0001e20000100800 */
[----:B-1----:R-:W-:-:S03]  /*11860*/  IMAD R3, R22, c[0x0][0x190], RZ ;  /* 0x0000640016037a24 */ /* 0x002fc600078e02ff */
        /* <DEDUP_REMOVED lines=570> */
[----:B------:R-:W-:Y:S02]  /*13c10*/  IMAD R27, R27, c[0x0][0x190], RZ ;  /* 0x000064001b1b7a24 */ /* 0x000fe400078e02ff */
[----:B------:R-:W-:Y:S02]  /*13c20*/  IMAD R24, R24, c[0x0][0x190], RZ ;  /* 0x0000640018187a24 */ /* 0x000fe400078e02ff */
[----:B------:R-:W-:Y:S02]  /*13c30*/  IMAD R23, R23, c[0x0][0x190], RZ ;  /* 0x0000640017177a24 */ /* 0x000fe400078e02ff */
[----:B------:R-:W-:Y:S02]  /*13c40*/  IMAD R22, R22, c[0x0][0x190], RZ ;  /* 0x0000640016167a24 */ /* 0x000fe400078e02ff */
[----:B------:R-:W-:Y:S02]  /*13c50*/  IMAD R21, R21, c[0x0][0x190], RZ ;  /* 0x0000640015157a24 */ /* 0x000fe400078e02ff */
        /* <DEDUP_REMOVED lines=19> */
[----:B--2---:R-:W-:-:S05]  /*13d90*/  IMAD R25, R25, c[0x0][0x190], RZ ;  /* 0x0000640019197a24 */ /* 0x004fca00078e02ff */
[----:B------:R0:W-:Y:S04]  /*13da0*/  STL [R1+0x98], R25 ;  /* 0x0000981901007387 */ /* 0x0001e80000100800 */
[----:B0-----:R-:W2:Y:S04]  /*13db0*/  LDL.LU R25, [R1+0x1010] ;  /* 0x0010100001197983 */ /* 0x001ea80000300800 */
[----:B------:R0:W-:Y:S04]  /*13dc0*/  STL [R1+0x94], R13 ;  /* 0x0000940d01007387 */ /* 0x0001e80000100800 */
[----:B0-----:R-:W3:Y:S04]  /*13dd0*/  LDL.LU R13, [R1+0x100c] ;  /* 0x00100c00010d7983 */ /* 0x001ee80000300800 */
[----:B------:R0:W-:Y:S04]  /*13de0*/  STL [R1+0x90], R3 ;  /* 0x0000900301007387 */ /* 0x0001e80000100800 */
[----:B0-----:R-:W4:Y:S04]  /*13df0*/  LDL.LU R3, [R1+0x1008] ;  /* 0x0010080001037983 */ /* 0x001f280000300800 */
[----:B------:R0:W-:Y:S04]  /*13e00*/  STL [R1+0x8c], R2 ;  /* 0x00008c0201007387 */ /* 0x0001e80000100800 */
        /* <DEDUP_REMOVED lines=50> */
[----:B0-----:R-:W5:Y:S01]  /*14130*/  LDL.LU R26, [R1+0xfa0] ;  /* 0x000fa000011a7983 */ /* 0x001f620000300800 */
[----:B--2---:R-:W-:-:S02]  /*14140*/  IMAD R19, R19, c[0x0][0x190], RZ ;  /* 0x0000640013137a24 */ /* 0x004fc400078e02ff */
[----:B---3--:R-:W-:Y:S02]  /*14150*/  IMAD R18, R18, c[0x0][0x190], RZ ;  /* 0x0000640012127a24 */ /* 0x008fe400078e02ff */
[----:B----4-:R-:W-:Y:S02]  /*14160*/  IMAD R17, R17, c[0x0][0x190], RZ ;  /* 0x0000640011117a24 */ /* 0x010fe400078e02ff */
[----:B-----5:R-:W-:Y:S02]  /*14170*/  IMAD R16, R16, c[0x0][0x190], RZ ;  /* 0x0000640010107a24 */ /* 0x020fe400078e02ff */
        /* <DEDUP_REMOVED lines=13> */
[----:B------:R-:W-:-:S05]  /*14250*/  IMAD R26, R26, c[0x0][0x190], RZ ;  /* 0x000064001a1a7a24 */ /* 0x000fca00078e02ff */
[----:B------:R0:W-:Y:S04]  /*14260*/  STL [R1], R26 ;  /* 0x0000001a01007387 */ /* 0x0001e80000100800 */
[----:B0-----:R-:W2:Y:S04]  /*14270*/  LDL.LU R26, [R1+0xf9c] ;  /* 0x000f9c00011a7983 */ /* 0x001ea80000300800 */
[----:B------:R-:W-:Y:S04]  /*14280*/  STL [R1+0xf64], R29 ;  /* 0x000f641d01007387 */ /* 0x000fe80000100800 */
[----:B------:R0:W-:Y:S04]  /*14290*/  STL [R1+0xf60], R28 ;  /* 0x000f601c01007387 */ /* 0x0001e80000100800 */
[----:B0-----:R-:W3:Y:S04]  /*142a0*/  LDL R28, [R1+0x46c] ;  /* 0x00046c00011c7983 */ /* 0x001ee80000100800 */
[----:B------:R-:W-:Y:S04]  /*142b0*/  STL [R1+0x39c], R4 ;  /* 0x00039c0401007387 */ /* 0x000fe80000100800 */
[----:B------:R-:W-:Y:S04]  /*142c0*/  STL [R1+0xf58], R5 ;  /* 0x000f580501007387 */ /* 0x000fe80000100800 */
[----:B------:R0:W-:Y:S04]  /*142d0*/  STL [R1+0xf54], R6 ;  /* 0x000f540601007387 */ /* 0x0001e80000100800 */
[----:B0-----:R-:W4:Y:S04]  /*142e0*/  LDL.LU R6, [R1+0x20] ;  /* 0x0000200001067983 */ /* 0x001f280000300800 */
[----:B------:R-:W-:Y:S04]  /*142f0*/  STL [R1+0xf50], R7 ;  /* 0x000f500701007387 */ /* 0x000fe80000100800 */
        /* <DEDUP_REMOVED lines=22> */
[----:B------:R-:W-:-:S02]  /*14460*/  IMAD R20, R20, c[0x0][0x190], RZ ;  /* 0x0000640014147a24 */ /* 0x000fc400078e02ff */
[----:B------:R-:W-:Y:S02]  /*14470*/  IMAD R21, R21, c[0x0][0x190], RZ ;  /* 0x0000640015157a24 */ /* 0x000fe400078e02ff */
[----:B------:R-:W-:Y:S02]  /*14480*/  IMAD R22, R22, c[0x0][0x190], RZ ;  /* 0x0000640016167a24 */ /* 0x000fe400078e02ff */
[----:B------:R-:W-:Y:S01]  /*14490*/  IMAD R23, R23, c[0x0][0x190], RZ ;  /* 0x0000640017177a24 */ /* 0x000fe200078e02ff */
[----:B------:R2:W-:Y:S01]  /*144a0*/  STL [R1+0xf88], R20 ;  /* 0x000f881401007387 */ /* 0x0005e20000100800 */
[----:B------:R-:W-:-:S03]  /*144b0*/  IMAD R24, R24, c[0x0][0x190], RZ ;  /* 0x0000640018187a24 */ /* 0x000fc600078e02ff */
[----:B------:R-:W-:Y:S04]  /*144c0*/  STL [R1+0xf8c], R21 ;  /* 0x000f8c1501007387 */ /* 0x000fe80000100800 */
[----:B------:R-:W-:Y:S04]  /*144d0*/  STL [R1+0xf90], R22 ;  /* 0x000f901601007387 */ /* 0x000fe80000100800 */
[----:B------:R-:W-:Y:S01]  /*144e0*/  STL [R1+0xf94], R23 ;  /* 0x000f941701007387 */ /* 0x000fe20000100800 */
[----:B------:R-:W-:-:S03]  /*144f0*/  IMAD.MOV R29, RZ, RZ, -c[0x0][0x188] ;  /* 0x80006200ff1d7624 */ /* 0x000fc600078e02ff */
[----:B------:R-:W-:Y:S04]  /*14500*/  STL [R1+0xf98], R24 ;  /* 0x000f981801007387 */ /* 0x000fe80000100800 */
[----:B------:R-:W5:Y:S01]  /*14510*/  LDL.LU R7, [R1+0xe8] ;  /* 0x0000e80001077983 */ /* 0x000f620000300800 */
[-C--:B--2---:R-:W-:Y:S01]  /*14520*/  LEA R20, P3, R25, R26.reuse, 0x1 ;  /* 0x0000001a19147211 */ /* 0x084fe200078608ff */
[----:B---3--:R-:W-:Y:S02]  /*14530*/  IMAD R4, R29, 0x2, R28 ;  /* 0x000000021d047824 */ /* 0x008fe400078e021c */
[----:B------:R-:W2:Y:S04]  /*14540*/  LDL.LU R28, [R1+0xf0] ;  /* 0x0000f000011c7983 */ /* 0x000ea80000300800 */
[----:B------:R5:W-:Y:S01]  /*14550*/  STL [R1+0x630], R20 ;  /* 0x0006301401007387 */ /* 0x000be20000100800 */
[----:B----4-:R-:W-:-:S05]  /*14560*/  LEA R5, P2, R6, R26, 0x1 ;  /* 0x0000001a06057211 */ /* 0x010fca00078408ff */
[----:B------:R-:W-:Y:S04]  /*14570*/  STL [R1+0x638], R5 ;  /* 0x0006380501007387 */ /* 0x000fe80000100800 */
[----:B------:R-:W3:Y:S01]  /*14580*/  LDL.LU R29, [R1+0x108] ;  /* 0x00010800011d7983 */ /* 0x000ee20000300800 */
[----:B-----5:R-:W-:-:S05]  /*14590*/  LEA R20, P1, R8, R26, 0x1 ;  /* 0x0000001a08147211 */ /* 0x020fca00078208ff */
[----:B------:R0:W-:Y:S01]  /*145a0*/  STL [R1+0x640], R20 ;  /* 0x0006401401007387 */ /* 0x0001e20000100800 */
[-C--:B------:R-:W-:Y:S02]  /*145b0*/  LEA R22, P5, R16, R26.reuse, 0x1 ;  /* 0x0000001a10167211 */ /* 0x080fe400078a08ff */
[-C--:B0-----:R-:W-:Y:S02]  /*145c0*/  LEA R20, P6, R17, R26.reuse, 0x1 ;  /* 0x0000001a11147211 */ /* 0x081fe400078c08ff */
[-C--:B------:R-:W-:Y:S02]  /*145d0*/  LEA R21, P4, R18, R26.reuse, 0x1 ;  /* 0x0000001a12157211 */ /* 0x080fe400078808ff */
[----:B------:R-:W-:-:S05]  /*145e0*/  LEA R5, P0, R19, R26, 0x1 ;  /* 0x0000001a13057211 */ /* 0x000fca00078008ff */
[----:B------:R0:W-:Y:S04]  /*145f0*/  STL [R1+0x648], R5 ;  /* 0x0006480501007387 */ /* 0x0001e80000100800 */
[----:B0-----:R-:W4:Y:S04]  /*14600*/  LDL.LU R5, [R1+0x140] ;  /* 0x0001400001057983 */ /* 0x001f280000300800 */
[----:B------:R0:W-:Y:S04]  /*14610*/  STL [R1+0x650], R21 ;  /* 0x0006501501007387 */ /* 0x0001e80000100800 */
[----:B------:R1:W-:Y:S01]  /*14620*/  STL [R1+0x658], R20 ;  /* 0x0006581401007387 */ /* 0x0003e20000100800 */
[----:B0-----:R-:W-:-:S03]  /*14630*/  LEA.HI.X.SX32 R21, R25, R13, 0x1, P3 ;  /* 0x0000000d19157211 */ /* 0x001fc600018f0eff */
[----:B-1----:R-:W5:Y:S04]  /*14640*/  LDL.LU R20, [R1+0x148] ;  /* 0x0001480001147983 */ /* 0x002f680000300800 */
[----:B------:R-:W-:Y:S04]  /*14650*/  STL [R1+0x660], R22 ;  /* 0x0006601601007387 */ /* 0x000fe80000100800 */
[----:B------:R0:W-:Y:S02]  /*14660*/  STL [R1+0x62c], R21 ;  /* 0x00062c1501007387 */ /* 0x0001e40000100800 */
[----:B0-----:R-:W-:-:S02]  /*14670*/  LEA.HI.X.SX32 R21, R6, R13, 0x1, P2 ;  /* 0x0000000d06157211 */ /* 0x001fc400010f0eff */
[----:B------:R-:W5:Y:S01]  /*14680*/  LDL.LU R6, [R1+0x19c] ;  /* 0x00019c0001067983 */ /* 0x000f620000300800 */
[----:B------:R-:W-:-:S05]  /*14690*/  LEA R22, P3, R15, R26, 0x1 ;  /* 0x0000001a0f167211 */ /* 0x000fca00078608ff */
[----:B------:R-:W-:Y:S04]  /*146a0*/  STL [R1+0x668], R22 ;  /* 0x0006681601007387 */ /* 0x000fe80000100800 */
[----:B------:R0:W-:Y:S02]  /*146b0*/  STL [R1+0x634], R21 ;  /* 0x0006341501007387 */ /* 0x0001e40000100800 */
[----:B0-----:R-:W-:Y:S02]  /*146c0*/  LEA.HI.X.SX32 R21, R8, R13, 0x1, P1 ;  /* 0x0000000d08157211 */ /* 0x001fe400008f0eff */
[----:B------:R-:W5:Y:S01]  /*146d0*/  LDL.LU R8, [R1+0x1b0] ;  /* 0x0001b00001087983 */ /* 0x000f620000300800 */
[----:B------:R-:W-:-:S05]  /*146e0*/  LEA R22, P2, R14, R26, 0x1 ;  /* 0x0000001a0e167211 */ /* 0x000fca00078408ff */
[----:B------:R-:W-:Y:S04]  /*146f0*/  STL [R1+0x670], R22 ;  /* 0x0006701601007387 */ /* 0x000fe80000100800 */
[----:B------:R0:W-:Y:S02]  /*14700*/  STL [R1+0x63c], R21 ;  /* 0x00063c1501007387 */ /* 0x0001e40000100800 */
[----:B0-----:R-:W-:Y:S02]  /*14710*/  LEA.HI.X.SX32 R21, R19, R13, 0x1, P0 ;  /* 0x0000000d13157211 */ /* 0x001fe400000f0eff */
[----:B------:R-:W5:Y:S01]  /*14720*/  LDL.LU R19, [R1+0x1b4] ;  /* 0x0001b40001137983 */ /* 0x000f620000300800 */
[----:B------:R-:W-:-:S05]  /*14730*/  LEA R22, P1, R11, R26, 0x1 ;  /* 0x0000001a0b167211 */ /* 0x000fca00078208ff */
[----:B------:R0:W-:Y:S04]  /*14740*/  STL [R1+0x678], R22 ;  /* 0x0006781601007387 */ /* 0x0001e80000100800 */
[----:B------:R1:W-:Y:S01]  /*14750*/  STL [R1+0x644], R21 ;  /* 0x0006441501007387 */ /* 0x0003e20000100800 */
[-C--:B0-----:R-:W-:Y:S02]  /*14760*/  LEA R22, P0, R12, R26.reuse, 0x1 ;  /* 0x0000001a0c167211 */ /* 0x081fe400078008ff */
[----:B-1----:R-:W-:Y:S02]  /*14770*/  LEA.HI.X.SX32 R21, R18, R13, 0x1, P4 ;  /* 0x0000000d12157211 */ /* 0x002fe400020f0eff */
[----:B------:R-:W5:Y:S04]  /*14780*/  LDL.LU R18, [R1+0x1b8] ;  /* 0x0001b80001127983 */ /* 0x000f680000300800 */
[----:B------:R0:W-:Y:S04]  /*14790*/  STL [R1+0x680], R22 ;  /* 0x0006801601007387 */ /* 0x0001e80000100800 */
[----:B------:R1:W-:Y:S01]  /*147a0*/  STL [R1+0x64c], R21 ;  /* 0x00064c1501007387 */ /* 0x0003e20000100800 */
[----:B0-----:R-:W-:-:S02]  /*147b0*/  LEA R22, P4, R10, R26, 0x1 ;  /* 0x0000001a0a167211 */ /* 0x001fc400078808ff */
[----:B-1----:R-:W-:Y:S02]  /*147c0*/  LEA.HI.X.SX32 R21, R17, R13, 0x1, P6 ;  /* 0x0000000d11157211 */ /* 0x002fe400030f0eff */
[----:B------:R-:W5:Y:S04]  /*147d0*/  LDL.LU R17, [R1+0x1bc] ;  /* 0x0001bc0001117983 */ /* 0x000f680000300800 */
[----:B------:R0:W-:Y:S04]  /*147e0*/  STL [R1+0x688], R22 ;  /* 0x0006881601007387 */ /* 0x0001e80000100800 */
[----:B------:R1:W-:Y:S01]  /*147f0*/  STL [R1+0x654], R21 ;  /* 0x0006541501007387 */ /* 0x0003e20000100800 */
[----:B0-----:R-:W-:-:S02]  /*14800*/  LEA R22, P6, R9, R26, 0x1 ;  /* 0x0000001a09167211 */ /* 0x001fc400078c08ff */
[-C--:B-1----:R-:W-:Y:S02]  /*14810*/  LEA.HI.X.SX32 R21, R16, R13.reuse, 0x1, P5 ;  /* 0x0000000d10157211 */ /* 0x082fe400028f0eff */
[----:B------:R-:W5:Y:S04]  /*14820*/  LDL.LU R16, [R1+0x228] ;  /* 0x0002280001107983 */ /* 0x000f680000300800 */
[----:B------:R-:W-:Y:S04]  /*14830*/  STL [R1+0x690], R22 ;  /* 0x0006901601007387 */ /* 0x000fe80000100800 */
[----:B------:R0:W-:Y:S02]  /*14840*/  STL [R1+0x65c], R21 ;  /* 0x00065c1501007387 */ /* 0x0001e40000100800 */
[----:B0-----:R-:W-:-:S02]  /*14850*/  LEA.HI.X.SX32 R21, R15, R13, 0x1, P3 ;  /* 0x0000000d0f157211 */ /* 0x001fc400018f0eff */
[----:B------:R-:W5:Y:S01]  /*14860*/  LDL.LU R15, [R1+0x230] ;  /* 0x00023000010f7983 */ /* 0x000f620000300800 */
[----:B------:R-:W-:-:S05]  /*14870*/  LEA R22, P5, R7, R26, 0x1 ;  /* 0x0000001a07167211 */ /* 0x000fca00078a08ff */
[----:B------:R2:W-:Y:S04]  /*14880*/  STL [R1+0x698], R22 ;  /* 0x0006981601007387 */ /* 0x0005e80000100800 */
[----:B------:R0:W-:Y:S01]  /*14890*/  STL [R1+0x664], R21 ;  /* 0x0006641501007387 */ /* 0x0001e20000100800 */
[-C--:B--2---:R-:W-:Y:S02]  /*148a0*/  LEA R22, P3, R28, R26.reuse, 0x1 ;  /* 0x0000001a1c167211 */ /* 0x084fe400078608ff */
[----:B0-----:R-:W-:Y:S02]  /*148b0*/  LEA.HI.X.SX32 R21, R14, R13, 0x1, P2 ;  /* 0x0000000d0e157211 */ /* 0x001fe400010f0eff */
[----:B------:R-:W2:Y:S04]  /*148c0*/  LDL.LU R14, [R1+0x238] ;  /* 0x00023800010e7983 */ /* 0x000ea80000300800 */
[----:B------:R3:W-:Y:S04]  /*148d0*/  STL [R1+0x6a0], R22 ;  /* 0x0006a01601007387 */ /* 0x0007e80000100800 */
[----:B------:R0:W-:Y:S01]  /*148e0*/  STL [R1+0x66c], R21 ;  /* 0x00066c1501007387 */ /* 0x0001e20000100800 */
[----:B---3--:R-:W-:-:S02]  /*148f0*/  LEA R22, P2, R29, R26, 0x1 ;  /* 0x0000001a1d167211 */ /* 0x008fc400078408ff */
[-C--:B0-----:R-:W-:Y:S02]  /*14900*/  LEA.HI.X.SX32 R21, R11, R13.reuse, 0x1, P1 ;  /* 0x0000000d0b157211 */ /* 0x081fe400008f0eff */
[----:B------:R-:W3:Y:S04]  /*14910*/  LDL.LU R11, [R1+0x384] ;  /* 0x00038400010b7983 */ /* 0x000ee80000300800 */
[----:B------:R-:W-:Y:S04]  /*14920*/  STL [R1+0x6a8], R22 ;  /* 0x0006a81601007387 */ /* 0x000fe80000100800 */
[----:B------:R0:W-:Y:S02]  /*14930*/  STL [R1+0x674], R21 ;  /* 0x0006741501007387 */ /* 0x0001e40000100800 */
[----:B0-----:R-:W-:-:S02]  /*14940*/  LEA.HI.X.SX32 R21, R12, R13, 0x1, P0 ;  /* 0x0000000d0c157211 */ /* 0x001fc400000f0eff */
[----:B------:R-:W3:Y:S01]  /*14950*/  LDL.LU R12, [R1+0x398] ;  /* 0x00039800010c7983 */ /* 0x000ee20000300800 */
[----:B----4-:R-:W-:-:S05]  /*14960*/  LEA R22, P1, R5, R26, 0x1 ;  /* 0x0000001a05167211 */ /* 0x010fca00078208ff */
[----:B------:R-:W-:Y:S04]  /*14970*/  STL [R1+0x6b0], R22 ;  /* 0x0006b01601007387 */ /* 0x000fe80000100800 */
[----:B------:R0:W-:Y:S02]  /*14980*/  STL [R1+0x67c], R21 ;  /* 0x00067c1501007387 */ /* 0x0001e40000100800 */
[----:B0-----:R-:W-:Y:S02]  /*14990*/  LEA.HI.X.SX32 R21, R10, R13, 0x1, P4 ;  /* 0x0000000d0a157211 */ /* 0x001fe400020f0eff */
[----:B------:R-:W4:Y:S01]  /*149a0*/  LDL.LU R10, [R1+0x394] ;  /* 0x00039400010a7983 */ /* 0x000f220000300800 */
[----:B-----5:R-:W-:-:S05]  /*149b0*/  LEA R22, P0, R20, R26, 0x1 ;  /* 0x0000001a14167211 */ /* 0x020fca00078008ff */
[----:B------:R0:W-:Y:S04]  /*149c0*/  STL [R1+0x6b8], R22 ;  /* 0x0006b81601007387 */ /* 0x0001e80000100800 */
[----:B------:R1:W-:Y:S01]  /*149d0*/  STL [R1+0x684], R21 ;  /* 0x0006841501007387 */ /* 0x0003e20000100800 */
[----:B0-----:R-:W-:Y:S02]  /*149e0*/  LEA R22, P4, R6, R26, 0x1 ;  /* 0x0000001a06167211 */ /* 0x001fe400078808ff */
[-C--:B-1----:R-:W-:Y:S02]  /*149f0*/  LEA.HI.X.SX32 R21, R9, R13.reuse, 0x1, P6 ;  /* 0x0000000d09157211 */ /* 0x082fe400030f0eff */
[----:B------:R-:W5:Y:S04]  /*14a00*/  LDL.LU R9, [R1+0x390] ;  /* 0x0003900001097983 */ /* 0x000f680000300800 */
        /* <DEDUP_REMOVED lines=34> */
[----:B--2---:R-:W-:-:S05]  /*14c30*/  LEA R22, P4, R14, R26, 0x1 ;  /* 0x0000001a0e167211 */ /* 0x004fca00078808ff */
[----:B------:R3:W-:Y:S04]  /*14c40*/  STL [R1+0x6f8], R22 ;  /* 0x0006f81601007387 */ /* 0x0007e80000100800 */
[----:B------:R0:W-:Y:S01]  /*14c50*/  STL [R1+0x6c4], R21 ;  /* 0x0006c41501007387 */ /* 0x0001e20000100800 */
[-C--:B---3--:R-:W-:Y:S02]  /*14c60*/  LEA R22, P6, R11, R26.reuse, 0x1 ;  /* 0x0000001a0b167211 */ /* 0x088fe400078c08ff */
[----:B0-----:R-:W-:Y:S02]  /*14c70*/  LEA.HI.X.SX32 R21, R19, R13, 0x1, P5 ;  /* 0x0000000d13157211 */ /* 0x001fe400028f0eff */
[----:B------:R-:W2:Y:S04]  /*14c80*/  LDL.LU R19, [R1+0x364] ;  /* 0x0003640001137983 */ /* 0x000ea80000300800 */
[----:B------:R0:W-:Y:S04]  /*14c90*/  STL [R1+0x700], R22 ;  /* 0x0007001601007387 */ /* 0x0001e80000100800 */
[----:B------:R1:W-:Y:S01]  /*14ca0*/  STL [R1+0x6cc], R21 ;  /* 0x0006cc1501007387 */ /* 0x0003e20000100800 */
[----:B0-----:R-:W-:-:S02]  /*14cb0*/  LEA R22, P5, R12, R26, 0x1 ;  /* 0x0000001a0c167211 */ /* 0x001fc400078a08ff */
[-C--:B-1----:R-:W-:Y:S02]  /*14cc0*/  LEA.HI.X.SX32 R21, R18, R13.reuse, 0x1, P3 ;  /* 0x0000000d12157211 */ /* 0x082fe400018f0eff */
        /* <DEDUP_REMOVED lines=11> */
[----:B------:R-:W-:Y:S04]  /*14d80*/  STL [R1+0x718], R22 ;  /* 0x0007181601007387 */ /* 0x000fe80000100800 */
[----:B------:R0:W-:Y:S02]  /*14d90*/  STL [R1+0x6e4], R21 ;  /* 0x0006e41501007387 */ /* 0x0001e40000100800 */
[-C--:B0-----:R-:W-:Y:S02]  /*14da0*/  LEA.HI.X.SX32 R21, R15, R13.reuse, 0x1, P0 ;  /* 0x0000000d0f157211 */ /* 0x081fe400000f0eff */
[----:B------:R-:W-:Y:S01]  /*14db0*/  LEA R22, P1, R7, R26, 0x1 ;  /* 0x0000001a07167211 */ /* 0x000fe200078208ff */
        /* <DEDUP_REMOVED lines=216> */
[----:B------:R-:W-:Y:S04]  /*15b40*/  STL [R1+0x878], R22 ;  /* 0x0008781601007387 */ /* 0x000fe80000100800 */
[----:B------:R0:W-:Y:S02]  /*15b50*/  STL [R1+0x844], R21 ;  /* 0x0008441501007387 */ /* 0x0001e40000100800 */
[-C--:B0-----:R-:W-:Y:S02]  /*15b60*/  LEA.HI.X.SX32 R21, R20, R13.reuse, 0x1, P6 ;  /* 0x0000000d14157211 */ /* 0x081fe400030f0eff */
[----:B---3--:R-:W-:Y:S01]  /*15b70*/  LEA R22, P4, R16, R26, 0x1 ;  /* 0x0000001a10167211 */ /* 0x008fe200078808ff */
[----:B------:R-:W2:Y:S04]  /*15b80*/  LDL.LU R20, [R1+0x2a4] ;  /* 0x0002a40001147983 */ /* 0x000ea80000300800 */
[----:B------:R-:W-:Y:S04]  /*15b90*/  STL [R1+0x880], R22 ;  /* 0x0008801601007387 */ /* 0x000fe80000100800 */
[----:B------:R0:W-:Y:S02]  /*15ba0*/  STL [R1+0x84c], R21 ;  /* 0x00084c1501007387 */ /* 0x0001e40000100800 */
[----:B0-----:R-:W-:-:S02]  /*15bb0*/  LEA.HI.X.SX32 R21, R6, R13, 0x1, P5 ;  /* 0x0000000d06157211 */ /* 0x001fc400028f0eff */
[----:B------:R-:W-:Y:S01]  /*15bc0*/  LEA R22, P6, R15, R26, 0x1 ;  /* 0x0000001a0f167211 */ /* 0x000fe200078c08ff */
        /* <DEDUP_REMOVED lines=412> */
[----:B------:R0:W-:Y:S01]  /*17590*/  STL [R1+0xae4], R21 ;  /* 0x000ae41501007387 */ /* 0x0001e20000100800 */
[-C--:B------:R-:W-:Y:S02]  /*175a0*/  LEA.HI.X.SX32 R20, R20, R13.reuse, 0x1, P5 ;  /* 0x0000000d14147211 */ /* 0x080fe400028f0eff */
[----:B0-----:R-:W-:Y:S02]  /*175b0*/  LEA.HI.X.SX32 R21, R5, R13, 0x1, P6 ;  /* 0x0000000d05157211 */ /* 0x001fe400030f0eff */
[-C--:B---3--:R-:W-:Y:S01]  /*175c0*/  LEA R22, P4, R17, R26.reuse, 0x1 ;  /* 0x0000001a11167211 */ /* 0x088fe200078808ff */
[----:B------:R-:W2:Y:S04]  /*175d0*/  LDL.LU R5, [R1+0x12c] ;  /* 0x00012c0001057983 */ /* 0x000ea80000300800 */
[----:B------:R-:W-:Y:S04]  /*175e0*/  STL [R1+0xb20], R22 ;  /* 0x000b201601007387 */ /* 0x000fe80000100800 */
[----:B------:R0:W-:Y:S04]  /*175f0*/  STL [R1+0xaec], R21 ;  /* 0x000aec1501007387 */ /* 0x0001e80000100800 */
[----:B0-----:R-:W3:Y:S01]  /*17600*/  LDL.LU R21, [R1+0x128] ;  /* 0x0001280001157983 */ /* 0x001ee20000300800 */
[----:B------:R-:W-:-:S05]  /*17610*/  LEA R22, P6, R16, R26, 0x1 ;  /* 0x0000001a10167211 */ /* 0x000fca00078c08ff */
[----:B------:R-:W-:Y:S04]  /*17620*/  STL [R1+0xb28], R22 ;  /* 0x000b281601007387 */ /* 0x000fe80000100800 */
[----:B------:R0:W-:Y:S02]  /*17630*/  STL [R1+0xaf4], R20 ;  /* 0x000af41401007387 */ /* 0x0001e40000100800 */
[-C--:B0-----:R-:W-:Y:S02]  /*17640*/  LEA.HI.X.SX32 R20, R6, R13.reuse, 0x1, P3 ;  /* 0x0000000d06147211 */ /* 0x081fe400018f0eff */
[----:B------:R-:W3:Y:S01]  /*17650*/  LDL.LU R6, [R1+0x124] ;  /* 0x0001240001067983 */ /* 0x000ee20000300800 */
[-C--:B------:R-:W-:Y:S02]  /*17660*/  LEA.HI.X.SX32 R19, R19, R13.reuse, 0x1, P1 ;  /* 0x0000000d13137211 */ /* 0x080fe400008f0eff */
[----:B------:R-:W-:-:S02]  /*17670*/  LEA.HI.X.SX32 R18, R18, R13, 0x1, P0 ;  /* 0x0000000d12127211 */ /* 0x000fc400000f0eff */
[----:B----4-:R-:W-:-:S05]  /*17680*/  LEA R22, P5, R15, R26, 0x1 ;  /* 0x0000001a0f167211 */ /* 0x010fca00078a08ff */
[----:B------:R-:W-:Y:S04]  /*17690*/  STL [R1+0xb30], R22 ;  /* 0x000b301601007387 */ /* 0x000fe80000100800 */
[----:B------:R0:W-:Y:S02]  /*176a0*/  STL [R1+0xafc], R20 ;  /* 0x000afc1401007387 */ /* 0x0001e40000100800 */
[----:B0-----:R-:W-:Y:S02]  /*176b0*/  LEA.HI.X.SX32 R20, R8, R13, 0x1, P2 ;  /* 0x0000000d08147211 */ /* 0x001fe400010f0eff */
[----:B------:R-:W4:Y:S01]  /*176c0*/  LDL.LU R8, [R1+0x120] ;  /* 0x0001200001087983 */ /* 0x000f220000300800 */
[----:B-----5:R-:W-:-:S05]  /*176d0*/  LEA R22, P3, R14, R26, 0x1 ;  /* 0x0000001a0e167211 */ /* 0x020fca00078608ff */
[----:B------:R-:W-:Y:S04]  /*176e0*/  STL [R1+0xb38], R22 ;  /* 0x000b381601007387 */ /* 0x000fe80000100800 */
[----:B------:R0:W-:Y:S04]  /*176f0*/  STL [R1+0xb04], R20 ;  /* 0x000b041401007387 */ /* 0x0001e80000100800 */
[----:B0-----:R-:W5:Y:S01]  /*17700*/  LDL.LU R20, [R1+0x11c] ;  /* 0x00011c0001147983 */ /* 0x001f620000300800 */
[----:B------:R-:W-:-:S05]  /*17710*/  LEA R22, P2, R11, R26, 0x1 ;  /* 0x0000001a0b167211 */ /* 0x000fca00078408ff */
[----:B------:R-:W-:Y:S04]  /*17720*/  STL [R1+0xb40], R22 ;  /* 0x000b401601007387 */ /* 0x000fe80000100800 */
[----:B------:R0:W-:Y:S04]  /*17730*/  STL [R1+0xb0c], R19 ;  /* 0x000b0c1301007387 */ /* 0x0001e80000100800 */
[----:B0-----:R-:W5:Y:S01]  /*17740*/  LDL.LU R19, [R1+0x118] ;  /* 0x0001180001137983 */ /* 0x001f620000300800 */
[----:B------:R-:W-:-:S05]  /*17750*/  LEA R22, P1, R12, R26, 0x1 ;  /* 0x0000001a0c167211 */ /* 0x000fca00078208ff */
[----:B------:R-:W-:Y:S04]  /*17760*/  STL [R1+0xb48], R22 ;  /* 0x000b481601007387 */ /* 0x000fe80000100800 */
[----:B------:R0:W-:Y:S01]  /*17770*/  STL [R1+0xb14], R18 ;  /* 0x000b141201007387 */ /* 0x0001e20000100800 */
[----:B------:R-:W-:-:S03]  /*17780*/  LEA.HI.X.SX32 R17, R17, R13, 0x1, P4 ;  /* 0x0000000d11117211 */ /* 0x000fc600020f0eff */
        /* <DEDUP_REMOVED lines=11> */
[----:B------:R-:W-:Y:S02]  /*17840*/  LEA R22, P6, R7, R26, 0x1 ;  /* 0x0000001a07167211 */ /* 0x000fe400078c08ff */
[----:B------:R-:W-:-:S03]  /*17850*/  LEA.HI.X.SX32 R14, R14, R13, 0x1, P3 ;  /* 0x0000000d0e0e7211 */ /* 0x000fc600018f0eff */
        /* <DEDUP_REMOVED lines=10> */
[----:B------:R0:W-:Y:S04]  /*17900*/  STL [R1+0xb3c], R11 ;  /* 0x000b3c0b01007387 */ /* 0x0001e80000100800 */
[----:B0-----:R-:W5:Y:S01]  /*17910*/  LDL.LU R11, [R1+0xfc] ;  /* 0x0000fc00010b7983 */ /* 0x001f620000300800 */
[----:B------:R-:W-:Y:S02]  /*17920*/  LEA.HI.X.SX32 R12, R12, R13, 0x1, P1 ;  /* 0x0000000d0c0c7211 */ /* 0x000fe400008f0eff */
[----:B--2---:R-:W-:-:S02]  /*17930*/  LEA R22, P2, R5, R26, 0x1 ;  /* 0x0000001a05167211 */ /* 0x004fc400078408ff */
[----:B------:R-:W-:-:S03]  /*17940*/  LEA.HI.X.SX32 R10, R10, R13, 0x1, P0 ;  /* 0x0000000d0a0a7211 */ /* 0x000fc600000f0eff */
[----:B------:R3:W-:Y:S04]  /*17950*/  STL [R1+0xb78], R22 ;  /* 0x000b781601007387 */ /* 0x0007e80000100800 */
[----:B------:R0:W-:Y:S01]  /*17960*/  STL [R1+0xb44], R12 ;  /* 0x000b440c01007387 */ /* 0x0001e20000100800 */
[----:B---3--:R-:W-:-:S03]  /*17970*/  LEA R22, P1, R21, R26, 0x1 ;  /* 0x0000001a15167211 */ /* 0x008fc600078208ff */
[----:B0-----:R-:W2:Y:S04]  /*17980*/  LDL.LU R12, [R1+0xf8] ;  /* 0x0000f800010c7983 */ /* 0x001ea80000300800 */
[----:B------:R-:W-:Y:S04]  /*17990*/  STL [R1+0xb80], R22 ;  /* 0x000b801601007387 */ /* 0x000fe80000100800 */
[----:B------:R0:W-:Y:S01]  /*179a0*/  STL [R1+0xb4c], R10 ;  /* 0x000b4c0a01007387 */ /* 0x0001e20000100800 */
[----:B------:R-:W-:-:S03]  /*179b0*/  LEA.HI.X.SX32 R9, R9, R13, 0x1, P4 ;  /* 0x0000000d09097211 */ /* 0x000fc600020f0eff */
[----:B0-----:R-:W3:Y:S01]  /*179c0*/  LDL.LU R10, [R1+0xf4] ;  /* 0x0000f400010a7983 */ /* 0x001ee20000300800 */
[----:B------:R-:W-:-:S05]  /*179d0*/  LEA R22, P0, R6, R26, 0x1 ;  /* 0x0000001a06167211 */ /* 0x000fca00078008ff */
[----:B------:R-:W-:Y:S04]  /*179e0*/  STL [R1+0xb88], R22 ;  /* 0x000b881601007387 */ /* 0x000fe80000100800 */
[----:B------:R0:W-:Y:S01]  /*179f0*/  STL [R1+0xb54], R9 ;  /* 0x000b540901007387 */ /* 0x0001e20000100800 */
[----:B------:R-:W-:-:S03]  /*17a00*/  LEA.HI.X.SX32 R23, R7, R13, 0x1, P6 ;  /* 0x0000000d07177211 */ /* 0x000fc600030f0eff */
[----:B0-----:R-:W3:Y:S01]  /*17a10*/  LDL.LU R9, [R1+0xec] ;  /* 0x0000ec0001097983 */ /* 0x001ee20000300800 */
[----:B----4-:R-:W-:-:S05]  /*17a20*/  LEA R22, P4, R8, R26, 0x1 ;  /* 0x0000001a08167211 */ /* 0x010fca00078808ff */
[----:B------:R-:W-:Y:S04]  /*17a30*/  STL [R1+0xb90], R22 ;  /* 0x000b901601007387 */ /* 0x000fe80000100800 */
[----:B------:R-:W4:Y:S04]  /*17a40*/  LDL.LU R7, [R1+0xe4] ;  /* 0x0000e40001077983 */ /* 0x000f280000300800 */
[----:B------:R0:W-:Y:S02]  /*17a50*/  STL [R1+0xb5c], R23 ;  /* 0x000b5c1701007387 */ /* 0x0001e40000100800 */
[----:B0-----:R-:W-:-:S02]  /*17a60*/  LEA.HI.X.SX32 R23, R28, R13, 0x1, P5 ;  /* 0x0000000d1c177211 */ /* 0x001fc400028f0eff */
[----:B-----5:R-:W-:-:S05]  /*17a70*/  LEA R22, P6, R20, R26, 0x1 ;  /* 0x0000001a14167211 */ /* 0x020fca00078c08ff */
[----:B------:R0:W-:Y:S04]  /*17a80*/  STL [R1+0xb98], R22 ;  /* 0x000b981601007387 */ /* 0x0001e80000100800 */
[----:B------:R-:W5:Y:S04]  /*17a90*/  LDL.LU R28, [R1+0xe0] ;  /* 0x0000e000011c7983 */ /* 0x000f680000300800 */
[----:B------:R1:W-:Y:S01]  /*17aa0*/  STL [R1+0xb64], R23 ;  /* 0x000b641701007387 */ /* 0x0003e20000100800 */
[----:B0-----:R-:W-:Y:S02]  /*17ab0*/  LEA R22, P5, R19, R26, 0x1 ;  /* 0x0000001a13167211 */ /* 0x001fe400078a08ff */
[----:B-1----:R-:W-:-:S03]  /*17ac0*/  LEA.HI.X.SX32 R23, R29, R13, 0x1, P3 ;  /* 0x0000000d1d177211 */ /* 0x002fc600018f0eff */
        /* <DEDUP_REMOVED lines=9> */
[----:B-1----:R-:W-:-:S02]  /*17b60*/  LEA.HI.X.SX32 R23, R21, R13, 0x1, P1 ;  /* 0x0000000d15177211 */ /* 0x002fc400008f0eff */
[----:B------:R-:W-:Y:S01]  /*17b70*/  LEA.HI.X.SX32 R21, R6, R13, 0x1, P0 ;  /* 0x0000000d06157211 */ /* 0x000fe200000f0eff */
[----:B------:R0:W-:Y:S04]  /*17b80*/  STL [R1+0xbb0], R22 ;  /* 0x000bb01601007387 */ /* 0x0001e80000100800 */
[----:B------:R-:W-:Y:S04]  /*17b90*/  STL [R1+0xb7c], R23 ;  /* 0x000b7c1701007387 */ /* 0x000fe80000100800 */
[----:B------:R-:W5:Y:S01]  /*17ba0*/  LDL.LU R6, [R1+0xcc] ;  /* 0x0000cc0001067983 */ /* 0x000f620000300800 */
[----:B0-----:R-:W-:-:S05]  /*17bb0*/  LEA R22, P1, R16, R26, 0x1 ;  /* 0x0000001a10167211 */ /* 0x001fca00078208ff */
[----:B------:R-:W-:Y:S04]  /*17bc0*/  STL [R1+0xbb8], R22 ;  /* 0x000bb81601007387 */ /* 0x000fe80000100800 */
[----:B------:R0:W-:Y:S01]  /*17bd0*/  STL [R1+0xb84], R21 ;  /* 0x000b841501007387 */ /* 0x0001e20000100800 */
[-C--:B------:R-:W-:Y:S02]  /*17be0*/  LEA.HI.X.SX32 R20, R20, R13.reuse, 0x1, P6 ;  /* 0x0000000d14147211 */ /* 0x080fe400030f0eff */
[----:B0-----:R-:W-:Y:S02]  /*17bf0*/  LEA.HI.X.SX32 R21, R8, R13, 0x1, P4 ;  /* 0x0000000d08157211 */ /* 0x001fe400020f0eff */
[----:B------:R-:W5:Y:S01]  /*17c00*/  LDL.LU R8, [R1+0xc4] ;  /* 0x0000c40001087983 */ /* 0x000f620000300800 */
        /* <DEDUP_REMOVED lines=14> */
[----:B--2---:R-:W-:-:S05]  /*17cf0*/  LEA R23, P5, R12, R26, 0x1 ;  /* 0x0000001a0c177211 */ /* 0x004fca00078a08ff */
[----:B------:R-:W-:Y:S04]  /*17d00*/  STL [R1+0xbd8], R23 ;  /* 0x000bd81701007387 */ /* 0x000fe80000100800 */
[----:B------:R0:W-:Y:S01]  /*17d10*/  STL [R1+0xba4], R22 ;  /* 0x000ba41601007387 */ /* 0x0001e20000100800 */
[----:B---3--:R-:W-:Y:S02]  /*17d20*/  LEA R18, P3, R10, R26, 0x1 ;  /* 0x0000001a0a127211 */ /* 0x008fe400078608ff */
[----:B0-----:R-:W-:-:S03]  /*17d30*/  LEA.HI.X.SX32 R22, R17, R13, 0x1, P2 ;  /* 0x0000000d11167211 */ /* 0x001fc600010f0eff */
[----:B------:R0:W-:Y:S04]  /*17d40*/  STL [R1+0xbe0], R18 ;  /* 0x000be01201007387 */ /* 0x0001e80000100800 */
[----:B0-----:R-:W2:Y:S01]  /*17d50*/  LDL.LU R18, [R1+0xb4] ;  /* 0x0000b40001127983 */ /* 0x001ea20000300800 */
[----:B------:R-:W-:-:S03]  /*17d60*/  LEA R17, P2, R9, R26, 0x1 ;  /* 0x0000001a09117211 */ /* 0x000fc600078408ff */
[----:B------:R0:W-:Y:S04]  /*17d70*/  STL [R1+0xbac], R22 ;  /* 0x000bac1601007387 */ /* 0x0001e80000100800 */
[----:B------:R1:W-:Y:S01]  /*17d80*/  STL [R1+0xbe8], R17 ;  /* 0x000be81101007387 */ /* 0x0003e20000100800 */
[----:B0-----:R-:W-:-:S03]  /*17d90*/  LEA.HI.X.SX32 R22, R16, R13, 0x1, P1 ;  /* 0x0000000d10167211 */ /* 0x001fc600008f0eff */
[----:B-1----:R-:W3:Y:S04]  /*17da0*/  LDL.LU R17, [R1+0xb0] ;  /* 0x0000b00001117983 */ /* 0x002ee80000300800 */
[----:B------:R0:W-:Y:S02]  /*17db0*/  STL [R1+0xbb4], R22 ;  /* 0x000bb41601007387 */ /* 0x0001e40000100800 */
[----:B0-----:R-:W-:Y:S02]  /*17dc0*/  LEA.HI.X.SX32 R22, R15, R13, 0x1, P0 ;  /* 0x0000000d0f167211 */ /* 0x001fe400000f0eff */
[----:B----4-:R-:W-:-:S05]  /*17dd0*/  LEA R16, P1, R7, R26, 0x1 ;  /* 0x0000001a07107211 */ /* 0x010fca00078208ff */
[----:B------:R0:W-:Y:S04]  /*17de0*/  STL [R1+0xbf0], R16 ;  /* 0x000bf01001007387 */ /* 0x0001e80000100800 */
[----:B0-----:R-:W4:Y:S04]  /*17df0*/  LDL.LU R16, [R1+0xac] ;  /* 0x0000ac0001107983 */ /* 0x001f280000300800 */
[----:B------:R0:W-:Y:S01]  /*17e00*/  STL [R1+0xbbc], R22 ;  /* 0x000bbc1601007387 */ /* 0x0001e20000100800 */
[----:B-----5:R-:W-:Y:S02]  /*17e10*/  LEA R15, P0, R28, R26, 0x1 ;  /* 0x0000001a1c0f7211 */ /* 0x020fe400078008ff */
[----:B0-----:R-:W-:-:S03]  /*17e20*/  LEA.HI.X.SX32 R22, R14, R13, 0x1, P4 ;  /* 0x0000000d0e167211 */ /* 0x001fc600020f0eff */
[----:B------:R0:W-:Y:S04]  /*17e30*/  STL [R1+0xbf8], R15 ;  /* 0x000bf80f01007387 */ /* 0x0001e80000100800 */
[----:B0-----:R-:W5:Y:S01]  /*17e40*/  LDL.LU R15, [R1+0xa8] ;  /* 0x0000a800010f7983 */ /* 0x001f620000300800 */
[----:B------:R-:W-:-:S03]  /*17e50*/  LEA R14, P4, R29, R26, 0x1 ;  /* 0x0000001a1d0e7211 */ /* 0x000fc600078808ff */
[----:B------:R-:W-:Y:S04]  /*17e60*/  STL [R1+0xbc4], R22 ;  /* 0x000bc41601007387 */ /* 0x000fe80000100800 */
[----:B------:R0:W-:Y:S04]  /*17e70*/  STL [R1+0xc00], R14 ;  /* 0x000c000e01007387 */ /* 0x0001e80000100800 */
[----:B0-----:R-:W5:Y:S01]  /*17e80*/  LDL.LU R14, [R1+0xa4] ;  /* 0x0000a400010e7983 */ /* 0x001f620000300800 */
[----:B------:R-:W-:Y:S02]  /*17e90*/  LEA.HI.X.SX32 R22, R11, R13, 0x1, P6 ;  /* 0x0000000d0b167211 */ /* 0x000fe400030f0eff */
[----:B------:R-:W-:-:S03]  /*17ea0*/  LEA R11, P6, R5, R26, 0x1 ;  /* 0x0000001a050b7211 */ /* 0x000fc600078c08ff */
[----:B------:R-:W-:Y:S04]  /*17eb0*/  STL [R1+0xbcc], R22 ;  /* 0x000bcc1601007387 */ /* 0x000fe80000100800 */
[----:B------:R0:W-:Y:S01]  /*17ec0*/  STL [R1+0xc08], R11 ;  /* 0x000c080b01007387 */ /* 0x0001e20000100800 */
[----:B------:R-:W-:-:S03]  /*17ed0*/  LEA.HI.X.SX32 R12, R12, R13, 0x1, P5 ;  /* 0x0000000d0c0c7211 */ /* 0x000fc600028f0eff */
[----:B0-----:R-:W5:Y:S01]  /*17ee0*/  LDL.LU R11, [R1+0xa0] ;  /* 0x0000a000010b7983 */ /* 0x001f620000300800 */
[----:B------:R-:W-:-:S03]  /*17ef0*/  LEA.HI.X.SX32 R10, R10, R13, 0x1, P3 ;  /* 0x0000000d0a0a7211 */ /* 0x000fc600018f0eff */
[----:B------:R0:W-:Y:S01]  /*17f00*/  STL [R1+0xbd4], R12 ;  /* 0x000bd40c01007387 */ /* 0x0001e20000100800 */
[----:B------:R-:W-:-:S03]  /*17f10*/  LEA R22, P5, R6, R26, 0x1 ;  /* 0x0000001a06167211 */ /* 0x000fc600078a08ff */
[----:B0-----:R-:W5:Y:S04]  /*17f20*/  LDL.LU R12, [R1+0x9c] ;  /* 0x00009c00010c7983 */ /* 0x001f680000300800 */
        /* <DEDUP_REMOVED lines=20> */
[----:B------:R-:W-:Y:S04]  /*18070*/  STL [R1+0xc30], R22 ;  /* 0x000c301601007387 */ /* 0x000fe80000100800 */
[----:B------:R-:W5:Y:S04]  /*18080*/  LDL.LU R29, [R1+0x88] ;  /* 0x00008800011d7983 */ /* 0x000f680000300800 */
[----:B------:R0:W-:Y:S02]  /*18090*/  STL [R1+0xbfc], R23 ;  /* 0x000bfc1701007387 */ /* 0x0001e40000100800 */
[----:B0-----:R-:W-:-:S02]  /*180a0*/  LEA.HI.X.SX32 R23, R5, R13, 0x1, P6 ;  /* 0x0000000d05177211 */ /* 0x001fc400030f0eff */
[----:B------:R-:W5:Y:S01]  /*180b0*/  LDL.LU R5, [R1+0x84] ;  /* 0x0000840001057983 */ /* 0x000f620000300800 */
[----:B--2---:R-:W-:-:S05]  /*180c0*/  LEA R22, P4, R18, R26, 0x1 ;  /* 0x0000001a12167211 */ /* 0x004fca00078808ff */
[----:B------:R-:W-:Y:S04]  /*180d0*/  STL [R1+0xc38], R22 ;  /* 0x000c381601007387 */ /* 0x000fe80000100800 */
[----:B------:R0:W-:Y:S02]  /*180e0*/  STL [R1+0xc04], R23 ;  /* 0x000c041701007387 */ /* 0x0001e40000100800 */
[----:B0-----:R-:W-:Y:S02]  /*180f0*/  LEA.HI.X.SX32 R23, R6, R13, 0x1, P5 ;  /* 0x0000000d06177211 */ /* 0x001fe400028f0eff */
[----:B------:R-:W2:Y:S01]  /*18100*/  LDL.LU R6, [R1+0x80] ;  /* 0x0000800001067983 */ /* 0x000ea20000300800 */
[----:B---3--:R-:W-:-:S05]  /*18110*/  LEA R22, P6, R17, R26, 0x1 ;  /* 0x0000001a11167211 */ /* 0x008fca00078c08ff */
[----:B------:R-:W-:Y:S04]  /*18120*/  STL [R1+0xc40], R22 ;  /* 0x000c401601007387 */ /* 0x000fe80000100800 */
[----:B------:R0:W-:Y:S02]  /*18130*/  STL [R1+0xc0c], R23 ;  /* 0x000c0c1701007387 */ /* 0x0001e40000100800 */
[-C--:B0-----:R-:W-:Y:S02]  /*18140*/  LEA.HI.X.SX32 R23, R8, R13.reuse, 0x1, P3 ;  /* 0x0000000d08177211 */ /* 0x081fe400018f0eff */
[----:B------:R-:W3:Y:S01]  /*18150*/  LDL.LU R8, [R1+0x7c] ;  /* 0x00007c0001087983 */ /* 0x000ee20000300800 */
[-C--:B------:R-:W-:Y:S02]  /*18160*/  LEA.HI.X.SX32 R21, R21, R13.reuse, 0x1, P2 ;  /* 0x0000000d15157211 */ /* 0x080fe400010f0eff */
[----:B------:R-:W-:-:S02]  /*18170*/  LEA.HI.X.SX32 R20, R20, R13, 0x1, P1 ;  /* 0x0000000d14147211 */ /* 0x000fc400008f0eff */
[----:B----4-:R-:W-:-:S05]  /*18180*/  LEA R22, P5, R16, R26, 0x1 ;  /* 0x0000001a10167211 */ /* 0x010fca00078a08ff */
[----:B------:R5:W-:Y:S04]  /*18190*/  STL [R1+0xc48], R22 ;  /* 0x000c481601007387 */ /* 0x000be80000100800 */
[----:B------:R-:W-:Y:S04]  /*181a0*/  STL [R1+0xc14], R23 ;  /* 0x000c141701007387 */ /* 0x000fe80000100800 */
[----:B------:R-:W4:Y:S01]  /*181b0*/  LDL.LU R24, [R1+0x78] ;  /* 0x0000780001187983 */ /* 0x000f220000300800 */
[----:B-----5:R-:W-:-:S05]  /*181c0*/  LEA R22, P3, R15, R26, 0x1 ;  /* 0x0000001a0f167211 */ /* 0x020fca00078608ff */
[----:B------:R0:W-:Y:S04]  /*181d0*/  STL [R1+0xc50], R22 ;  /* 0x000c501601007387 */ /* 0x0001e80000100800 */
[----:B------:R1:W-:Y:S01]  /*181e0*/  STL [R1+0xc1c], R21 ;  /* 0x000c1c1501007387 */ /* 0x0003e20000100800 */
[----:B0-----:R-:W-:-:S05]  /*181f0*/  LEA R22, P2, R14, R26, 0x1 ;  /* 0x0000001a0e167211 */ /* 0x001fca00078408ff */
[----:B------:R-:W-:Y:S04]  /*18200*/  STL [R1+0xc58], R22 ;  /* 0x000c581601007387 */ /* 0x000fe80000100800 */
[----:B------:R-:W5:Y:S04]  /*18210*/  LDL.LU R25, [R1+0x74] ;  /* 0x0000740001197983 */ /* 0x000f680000300800 */
[----:B------:R0:W-:Y:S01]  /*18220*/  STL [R1+0xc24], R20 ;  /* 0x000c241401007387 */ /* 0x0001e20000100800 */
[----:B-1----:R-:W-:Y:S02]  /*18230*/  LEA R21, P1, R11, R26, 0x1 ;  /* 0x0000001a0b157211 */ /* 0x002fe400078208ff */
[----:B0-----:R-:W-:-:S03]  /*18240*/  LEA.HI.X.SX32 R20, R19, R13, 0x1, P0 ;  /* 0x0000000d13147211 */ /* 0x001fc600000f0eff */
[----:B------:R-:W-:Y:S04]  /*18250*/  STL [R1+0xc60], R21 ;  /* 0x000c601501007387 */ /* 0x000fe80000100800 */
[----:B------:R-:W-:Y:S04]  /*18260*/  STL [R1+0xc2c], R20 ;  /* 0x000c2c1401007387 */ /* 0x000fe80000100800 */
[----:B------:R-:W5:Y:S01]  /*18270*/  LDL.LU R23, [R1+0x70] ;  /* 0x0000700001177983 */ /* 0x000f620000300800 */
[----:B------:R-:W-:Y:S02]  /*18280*/  LEA R19, P0, R12, R26, 0x1 ;  /* 0x0000001a0c137211 */ /* 0x000fe400078008ff */
[----:B------:R-:W-:-:S03]  /*18290*/  LEA.HI.X.SX32 R18, R18, R13, 0x1, P4 ;  /* 0x0000000d12127211 */ /* 0x000fc600020f0eff */
[----:B------:R0:W-:Y:S04]  /*182a0*/  STL [R1+0xc68], R19 ;  /* 0x000c681301007387 */ /* 0x0001e80000100800 */
[----:B------:R-:W-:Y:S01]  /*182b0*/  STL [R1+0xc34], R18 ;  /* 0x000c341201007387 */ /* 0x000fe20000100800 */
[----:B0-----:R-:W-:-:S05]  /*182c0*/  LEA R19, P4, R10, R26, 0x1 ;  /* 0x0000001a0a137211 */ /* 0x001fca00078808ff */
[----:B------:R-:W-:Y:S04]  /*182d0*/  STL [R1+0xc70], R19 ;  /* 0x000c701301007387 */ /* 0x000fe80000100800 */
[----:B------:R-:W5:Y:S01]  /*182e0*/  LDL.LU R22, [R1+0x6c] ;  /* 0x00006c0001167983 */ /* 0x000f620000300800 */
[----:B------:R-:W-:-:S05]  /*182f0*/  LEA.HI.X.SX32 R17, R17, R13, 0x1, P6 ;  /* 0x0000000d11117211 */ /* 0x000fca00030f0eff */
[----:B------:R0:W-:Y:S02]  /*18300*/  STL [R1+0xc3c], R17 ;  /* 0x000c3c1101007387 */ /* 0x0001e40000100800 */
[----:B0-----:R-:W-:Y:S02]  /*18310*/  LEA.HI.X.SX32 R17, R16, R13, 0x1, P5 ;  /* 0x0000000d10117211 */ /* 0x001fe400028f0eff */
[----:B------:R-:W-:-:S05]  /*18320*/  LEA R18, P6, R9, R26, 0x1 ;  /* 0x0000001a09127211 */ /* 0x000fca00078c08ff */
[----:B------:R-:W-:Y:S04]  /*18330*/  STL [R1+0xc78], R18 ;  /* 0x000c781201007387 */ /* 0x000fe80000100800 */
[----:B------:R-:W-:Y:S01]  /*18340*/  STL [R1+0xc44], R17 ;  /* 0x000c441101007387 */ /* 0x000fe20000100800 */
[----:B------:R-:W-:-:S03]  /*18350*/  LEA R16, P5, R7, R26, 0x1 ;  /* 0x0000001a07107211 */ /* 0x000fc600078a08ff */
[----:B------:R-:W5:Y:S01]  /*18360*/  LDL.LU R21, [R1+0x64] ;  /* 0x0000640001157983 */ /* 0x000f620000300800 */
[----:B------:R-:W-:-:S03]  /*18370*/  LEA.HI.X.SX32 R15, R15, R13, 0x1, P3 ;  /* 0x0000000d0f0f7211 */ /* 0x000fc600018f0eff */
[----:B------:R0:W-:Y:S04]  /*18380*/  STL [R1+0xc80], R16 ;  /* 0x000c801001007387 */ /* 0x0001e80000100800 */
[----:B------:R1:W-:Y:S01]  /*18390*/  STL [R1+0xc4c], R15 ;  /* 0x000c4c0f01007387 */ /* 0x0003e20000100800 */
[----:B0-----:R-:W-:Y:S02]  /*183a0*/  LEA R16, P3, R28, R26, 0x1 ;  /* 0x0000001a1c107211 */ /* 0x001fe400078608ff */
[----:B-1----:R-:W-:-:S03]  /*183b0*/  LEA.HI.X.SX32 R15, R14, R13, 0x1, P2 ;  /* 0x0000000d0e0f7211 */ /* 0x002fc600010f0eff */
[----:B------:R-:W-:Y:S04]  /*183c0*/  STL [R1+0xc88], R16 ;  /* 0x000c881001007387 */ /* 0x000fe80000100800 */
[----:B------:R-:W5:Y:S04]  /*183d0*/  LDL.LU R20, [R1+0x60] ;  /* 0x0000600001147983 */ /* 0x000f680000300800 */
[----:B------:R0:W-:Y:S01]  /*183e0*/  STL [R1+0xc54], R15 ;  /* 0x000c540f01007387 */ /* 0x0001e20000100800 */
[----:B------:R-:W-:Y:S02]  /*183f0*/  LEA R14, P2, R29, R26, 0x1 ;  /* 0x0000001a1d0e7211 */ /* 0x000fe400078408ff */
[----:B0-----:R-:W-:-:S03]  /*18400*/  LEA.HI.X.SX32 R15, R11, R13, 0x1, P1 ;  /* 0x0000000d0b0f7211 */ /* 0x001fc600008f0eff */
[----:B------:R0:W-:Y:S04]  /*18410*/  STL [R1+0xc90], R14 ;  /* 0x000c900e01007387 */ /* 0x0001e80000100800 */
[----:B------:R-:W-:Y:S04]  /*18420*/  STL [R1+0xc5c], R15 ;  /* 0x000c5c0f01007387 */ /* 0x000fe80000100800 */
[----:B------:R-:W5:Y:S01]  /*18430*/  LDL.LU R19, [R1+0x58] ;  /* 0x0000580001137983 */ /* 0x000f620000300800 */
[----:B------:R-:W-:Y:S02]  /*18440*/  LEA.HI.X.SX32 R11, R12, R13, 0x1, P0 ;  /* 0x0000000d0c0b7211 */ /* 0x000fe400000f0eff */
[----:B0-----:R-:W-:-:S05]  /*18450*/  LEA R14, P1, R5, R26, 0x1 ;  /* 0x0000001a050e7211 */ /* 0x001fca00078208ff */
[----:B------:R-:W-:Y:S04]  /*18460*/  STL [R1+0xc98], R14 ;  /* 0x000c980e01007387 */ /* 0x000fe80000100800 */
[----:B------:R0:W-:Y:S04]  /*18470*/  STL [R1+0xc64], R11 ;  /* 0x000c640b01007387 */ /* 0x0001e80000100800 */
[----:B------:R-:W5:Y:S01]  /*18480*/  LDL.LU R18, [R1+0x54] ;  /* 0x0000540001127983 */ /* 0x000f620000300800 */
[----:B0-----:R-:W-:Y:S02]  /*18490*/  LEA.HI.X.SX32 R11, R10, R13, 0x1, P4 ;  /* 0x0000000d0a0b7211 */ /* 0x001fe400020f0eff */
[----:B--2---:R-:W-:-:S05]  /*184a0*/  LEA R12, P0, R6, R26, 0x1 ;  /* 0x0000001a060c7211 */ /* 0x004fca00078008ff */
[----:B------:R-:W-:Y:S04]  /*184b0*/  STL [R1+0xca0], R12 ;  /* 0x000ca00c01007387 */ /* 0x000fe80000100800 */
[----:B------:R-:W-:Y:S04]  /*184c0*/  STL [R1+0xc6c], R11 ;  /* 0x000c6c0b01007387 */ /* 0x000fe80000100800 */
[----:B------:R-:W2:Y:S01]  /*184d0*/  LDL.LU R17, [R1+0x50] ;  /* 0x0000500001117983 */ /* 0x000ea20000300800 */
[----:B------:R-:W-:Y:S02]  /*184e0*/  LEA.HI.X.SX32 R9, R9, R13, 0x1, P6 ;  /* 0x0000000d09097211 */ /* 0x000fe400030f0eff */
[----:B---3--:R-:W-:-:S05]  /*184f0*/  LEA R10, P4, R8, R26, 0x1 ;  /* 0x0000001a080a7211 */ /* 0x008fca00078808ff */
[----:B------:R-:W-:Y:S04]  /*18500*/  STL [R1+0xca8], R10 ;  /* 0x000ca80a01007387 */ /* 0x000fe80000100800 */
[----:B------:R-:W3:Y:S04]  /*18510*/  LDL.LU R16, [R1+0x4c] ;  /* 0x00004c0001107983 */ /* 0x000ee80000300800 */
[----:B------:R0:W-:Y:S02]  /*18520*/  STL [R1+0xc74], R9 ;  /* 0x000c740901007387 */ /* 0x0001e40000100800 */
[----:B0-----:R-:W-:-:S02]  /*18530*/  LEA.HI.X.SX32 R9, R7, R13, 0x1, P5 ;  /* 0x0000000d07097211 */ /* 0x001fc400028f0eff */
[----:B----4-:R-:W-:-:S05]  /*18540*/  LEA R10, P6, R24, R26, 0x1 ;  /* 0x0000001a180a7211 */ /* 0x010fca00078c08ff */
[----:B------:R-:W-:Y:S04]  /*18550*/  STL [R1+0xcb0], R10 ;  /* 0x000cb00a01007387 */ /* 0x000fe80000100800 */
[----:B------:R-:W4:Y:S04]  /*18560*/  LDL.LU R15, [R1+0x40] ;  /* 0x00004000010f7983 */ /* 0x000f280000300800 */
[----:B------:R0:W-:Y:S04]  /*18570*/  STL [R1+0xc7c], R9 ;  /* 0x000c7c0901007387 */ /* 0x0001e80000100800 */
[----:B------:R-:W4:Y:S01]  /*18580*/  LDL.LU R14, [R1+0x3c] ;  /* 0x00003c00010e7983 */ /* 0x000f220000300800 */
[----:B0-----:R-:W-:-:S02]  /*18590*/  LEA.HI.X.SX32 R9, R28, R13, 0x1, P3 ;  /* 0x0000000d1c097211 */ /* 0x001fc400018f0eff */
[----:B-----5:R-:W-:-:S05]  /*185a0*/  LEA R7, P5, R25, R26, 0x1 ;  /* 0x0000001a19077211 */ /* 0x020fca00078a08ff */
[----:B------:R0:W-:Y:S04]  /*185b0*/  STL [R1+0xcb8], R7 ;  /* 0x000cb80701007387 */ /* 0x0001e80000100800 */
[----:B------:R-:W5:Y:S04]  /*185c0*/  LDL.LU R11, [R1+0x38] ;  /* 0x00003800010b7983 */ /* 0x000f680000300800 */
[----:B------:R1:W-:Y:S04]  /*185d0*/  STL [R1+0xc84], R9 ;  /* 0x000c840901007387 */ /* 0x0003e80000100800 */
[----:B------:R-:W5:Y:S01]  /*185e0*/  LDL.LU R12, [R1+0x30] ;  /* 0x00003000010c7983 */ /* 0x000f620000300800 */
[----:B0-----:R-:W-:-:S02]  /*185f0*/  LEA R7, P3, R23, R26, 0x1 ;  /* 0x0000001a17077211 */ /* 0x001fc400078608ff */
[----:B-1----:R-:W-:-:S03]  /*18600*/  LEA.HI.X.SX32 R9, R29, R13, 0x1, P2 ;  /* 0x0000000d1d097211 */ /* 0x002fc600010f0eff */
[----:B------:R0:W-:Y:S04]  /*18610*/  STL [R1+0xcc0], R7 ;  /* 0x000cc00701007387 */ /* 0x0001e80000100800 */
[----:B------:R-:W5:Y:S04]  /*18620*/  LDL.LU R29, [R1+0x1c] ;  /* 0x00001c00011d7983 */ /* 0x000f680000300800 */
[----:B------:R-:W-:Y:S04]  /*18630*/  STL [R1+0xc8c], R9 ;  /* 0x000c8c0901007387 */ /* 0x000fe80000100800 */
[----:B------:R-:W5:Y:S01]  /*18640*/  LDL.LU R28, [R1+0x18] ;  /* 0x00001800011c7983 */ /* 0x000f620000300800 */
[----:B------:R-:W-:-:S02]  /*18650*/  LEA.HI.X.SX32 R5, R5, R13, 0x1, P1 ;  /* 0x0000000d05057211 */ /* 0x000fc400008f0eff */
[----:B0-----:R-:W-:-:S05]  /*18660*/  LEA R7, P2, R22, R26, 0x1 ;  /* 0x0000001a16077211 */ /* 0x001fca00078408ff */
[----:B------:R0:W-:Y:S04]  /*18670*/  STL [R1+0xcc8], R7 ;  /* 0x000cc80701007387 */ /* 0x0001e80000100800 */
[----:B------:R-:W5:Y:S04]  /*18680*/  LDL.LU R10, [R1+0x14] ;  /* 0x00001400010a7983 */ /* 0x000f680000300800 */
[----:B------:R1:W-:Y:S01]  /*18690*/  STL [R1+0xc94], R5 ;  /* 0x000c940501007387 */ /* 0x0003e20000100800 */
[----:B0-----:R-:W-:-:S03]  /*186a0*/  LEA.HI.X.SX32 R7, R6, R13, 0x1, P0 ;  /* 0x0000000d06077211 */ /* 0x001fc600000f0eff */
[----:B-1----:R-:W5:Y:S01]  /*186b0*/  LDL.LU R5, [R1+0x10] ;  /* 0x0000100001057983 */ /* 0x002f620000300800 */
[----:B------:R-:W-:-:S05]  /*186c0*/  LEA R9, P1, R21, R26, 0x1 ;  /* 0x0000001a15097211 */ /* 0x000fca00078208ff */
[----:B------:R-:W-:Y:S04]  /*186d0*/  STL [R1+0xcd0], R9 ;  /* 0x000cd00901007387 */ /* 0x000fe80000100800 */
[----:B------:R-:W5:Y:S04]  /*186e0*/  LDL.LU R6, [R1+0xc] ;  /* 0x00000c0001067983 */ /* 0x000f680000300800 */
[----:B------:R0:W-:Y:S04]  /*186f0*/  STL [R1+0xc9c], R7 ;  /* 0x000c9c0701007387 */ /* 0x0001e80000100800 */
[----:B0-----:R-:W5:Y:S01]  /*18700*/  LDL.LU R7, [R1+0x8] ;  /* 0x0000080001077983 */ /* 0x001f620000300800 */
[----:B------:R-:W-:-:S05]  /*18710*/  LEA R9, P0, R20, R26, 0x1 ;  /* 0x0000001a14097211 */ /* 0x000fca00078008ff */
[----:B------:R0:W-:Y:S02]  /*18720*/  STL [R1+0xcd8], R9 ;  /* 0x000cd80901007387 */ /* 0x0001e40000100800 */
[----:B0-----:R-:W-:Y:S02]  /*18730*/  LEA.HI.X.SX32 R9, R8, R13, 0x1, P4 ;  /* 0x0000000d08097211 */ /* 0x001fe400020f0eff */
[----:B------:R-:W5:Y:S04]  /*18740*/  LDL.LU R8, [R1+0x4] ;  /* 0x0000040001087983 */ /* 0x000f680000300800 */
[----:B------:R0:W-:Y:S02]  /*18750*/  STL [R1+0xca4], R9 ;  /* 0x000ca40901007387 */ /* 0x0001e40000100800 */
[----:B0-----:R-:W-:-:S05]  /*18760*/  LEA R9, P4, R19, R26, 0x1 ;  /* 0x0000001a13097211 */ /* 0x001fca00078808ff */
[----:B------:R0:W-:Y:S04]  /*18770*/  STL [R1+0xce0], R9 ;  /* 0x000ce00901007387 */ /* 0x0001e80000100800 */
[----:B0-----:R-:W5:Y:S01]  /*18780*/  LDL.LU R9, [R1] ;  /* 0x0000000001097983 */ /* 0x001f620000300800 */
[-C--:B------:R-:W-:Y:S02]  /*18790*/  LEA.HI.X.SX32 R24, R24, R13.reuse, 0x1, P6 ;  /* 0x0000000d18187211 */ /* 0x080fe400030f0eff */
[----:B------:R-:W-:-:S03]  /*187a0*/  LEA.HI.X.SX32 R25, R25, R13, 0x1, P5 ;  /* 0x0000000d19197211 */ /* 0x000fc600028f0eff */
[----:B------:R0:W-:Y:S02]  /*187b0*/  STL [R1+0xcac], R24 ;  /* 0x000cac1801007387 */ /* 0x0001e40000100800 */
[----:B0-----:R-:W-:-:S05]  /*187c0*/  LEA R24, P6, R18, R26, 0x1 ;  /* 0x0000001a12187211 */ /* 0x001fca00078c08ff */
[----:B------:R0:W-:Y:S01]  /*187d0*/  STL [R1+0xce8], R24 ;  /* 0x000ce81801007387 */ /* 0x0001e20000100800 */
[----:B------:R-:W-:-:S03]  /*187e0*/  LEA.HI.X.SX32 R23, R23, R13, 0x1, P3 ;  /* 0x0000000d17177211 */ /* 0x000fc600018f0eff */
[----:B0-----:R-:W5:Y:S04]  /*187f0*/  LDL.LU R24, [R1+0xf98] ;  /* 0x000f980001187983 */ /* 0x001f680000300800 */
[----:B------:R2:W-:Y:S02]  /*18800*/  STL [R1+0xcb4], R25 ;  /* 0x000cb41901007387 */ /* 0x0005e40000100800 */
[----:B--2---:R-:W-:-:S05]  /*18810*/  LEA R25, P5, R17, R26, 0x1 ;  /* 0x0000001a11197211 */ /* 0x004fca00078a08ff */
[----:B------:R0:W-:Y:S01]  /*18820*/  STL [R1+0xcf0], R25 ;  /* 0x000cf01901007387 */ /* 0x0001e20000100800 */
[----:B------:R-:W-:-:S03]  /*18830*/  LEA.HI.X.SX32 R22, R22, R13, 0x1, P2 ;  /* 0x0000000d16167211 */ /* 0x000fc600010f0eff */
[----:B0-----:R-:W2:Y:S04]  /*18840*/  LDL.LU R25, [R1+0x39c] ;  /* 0x00039c0001197983 */ /* 0x001ea80000300800 */
[----:B------:R3:W-:Y:S02]  /*18850*/  STL [R1+0xcbc], R23 ;  /* 0x000cbc1701007387 */ /* 0x0007e40000100800 */
[----:B---3--:R-:W-:-:S05]  /*18860*/  LEA R23, P3, R16, R26, 0x1 ;  /* 0x0000001a10177211 */ /* 0x008fca00078608ff */
[----:B------:R0:W-:Y:S01]  /*18870*/  STL [R1+0xcf8], R23 ;  /* 0x000cf81701007387 */ /* 0x0001e20000100800 */
[----:B------:R-:W-:-:S03]  /*18880*/  LEA.HI.X.SX32 R21, R21, R13, 0x1, P1 ;  /* 0x0000000d15157211 */ /* 0x000fc600008f0eff */
[----:B0-----:R-:W3:Y:S04]  /*18890*/  LDL.LU R23, [R1+0xf94] ;  /* 0x000f940001177983 */ /* 0x001ee80000300800 */
[----:B------:R4:W-:Y:S02]  /*188a0*/  STL [R1+0xcc4], R22 ;  /* 0x000cc41601007387 */ /* 0x0009e40000100800 */
[----:B----4-:R-:W-:-:S05]  /*188b0*/  LEA R22, P2, R15, R26, 0x1 ;  /* 0x0000001a0f167211 */ /* 0x010fca00078408ff */
[----:B------:R0:W-:Y:S01]  /*188c0*/  STL [R1+0xd00], R22 ;  /* 0x000d001601007387 */ /* 0x0001e20000100800 */
[----:B------:R-:W-:-:S03]  /*188d0*/  LEA.HI.X.SX32 R20, R20, R13, 0x1, P0 ;  /* 0x0000000d14147211 */ /* 0x000fc600000f0eff */
[----:B0-----:R-:W4:Y:S04]  /*188e0*/  LDL.LU R22, [R1+0xf90] ;  /* 0x000f900001167983 */ /* 0x001f280000300800 */
[----:B------:R0:W-:Y:S02]  /*188f0*/  STL [R1+0xccc], R21 ;  /* 0x000ccc1501007387 */ /* 0x0001e40000100800 */
[----:B0-----:R-:W-:-:S05]  /*18900*/  LEA R21, P1, R14, R26, 0x1 ;  /* 0x0000001a0e157211 */ /* 0x001fca00078208ff */
[----:B------:R0:W-:Y:S01]  /*18910*/  STL [R1+0xd08], R21 ;  /* 0x000d081501007387 */ /* 0x0001e20000100800 */
[----:B------:R-:W-:-:S03]  /*18920*/  LEA.HI.X.SX32 R19, R19, R13, 0x1, P4 ;  /* 0x0000000d13137211 */ /* 0x000fc600020f0eff */
[----:B0-----:R-:W2:Y:S04]  /*18930*/  LDL.LU R21, [R1+0xf8c] ;  /* 0x000f8c0001157983 */ /* 0x001ea80000300800 */
[----:B------:R5:W-:Y:S02]  /*18940*/  STL [R1+0xcd4], R20 ;  /* 0x000cd41401007387 */ /* 0x000be40000100800 */
[----:B-----5:R-:W-:-:S05]  /*18950*/  LEA R20, P0, R11, R26, 0x1 ;  /* 0x0000001a0b147211 */ /* 0x020fca00078008ff */
[----:B------:R0:W-:Y:S01]  /*18960*/  STL [R1+0xd10], R20 ;  /* 0x000d101401007387 */ /* 0x0001e20000100800 */
[----:B------:R-:W-:-:S03]  /*18970*/  LEA.HI.X.SX32 R18, R18, R13, 0x1, P6 ;  /* 0x0000000d12127211 */ /* 0x000fc600030f0eff */
[----:B0-----:R-:W5:Y:S04]  /*18980*/  LDL.LU R20, [R1+0xf88] ;  /* 0x000f880001147983 */ /* 0x001f680000300800 */
[----:B------:R0:W-:Y:S02]  /*18990*/  STL [R1+0xcdc], R19 ;  /* 0x000cdc1301007387 */ /* 0x0001e40000100800 */
[----:B0-----:R-:W-:-:S05]  /*189a0*/  LEA R19, P4, R12, R26, 0x1 ;  /* 0x0000001a0c137211 */ /* 0x001fca00078808ff */
[----:B------:R0:W-:Y:S01]  /*189b0*/  STL [R1+0xd18], R19 ;  /* 0x000d181301007387 */ /* 0x0001e20000100800 */
[----:B------:R-:W-:-:S03]  /*189c0*/  LEA.HI.X.SX32 R17, R17, R13, 0x1, P5 ;  /* 0x0000000d11117211 */ /* 0x000fc600028f0eff */
[----:B0-----:R-:W2:Y:S04]  /*189d0*/  LDL.LU R19, [R1+0xf84] ;  /* 0x000f840001137983 */ /* 0x001ea80000300800 */
        /* <DEDUP_REMOVED lines=32> */
[----:B------:R0:W-:Y:S04]  /*18be0*/  STL [R1+0xd50], R12 ;  /* 0x000d500c01007387 */ /* 0x0001e80000100800 */
[----:B0-----:R-:W2:Y:S04]  /*18bf0*/  LDL.LU R12, [R1+0xf68] ;  /* 0x000f6800010c7983 */ /* 0x001ea80000300800 */
[----:B------:R0:W-:Y:S02]  /*18c00*/  STL [R1+0xd1c], R29 ;  /* 0x000d1c1d01007387 */ /* 0x0001e40000100800 */
[----:B0-----:R-:W-:-:S05]  /*18c10*/  LEA R29, P6, R9, R26, 0x1 ;  /* 0x0000001a091d7211 */ /* 0x001fca00078c08ff */
[----:B------:R0:W-:Y:S04]  /*18c20*/  STL [R1+0xd58], R29 ;  /* 0x000d581d01007387 */ /* 0x0001e80000100800 */
[----:B0-----:R-:W2:Y:S01]  /*18c30*/  LDL.LU R29, [R1+0xf64] ;  /* 0x000f6400011d7983 */ /* 0x001ea20000300800 */
[----:B------:R-:W-:-:S05]  /*18c40*/  LEA.HI.X.SX32 R28, R28, R13, 0x1, P5 ;  /* 0x0000000d1c1c7211 */ /* 0x000fca00028f0eff */
[----:B------:R2:W-:Y:S02]  /*18c50*/  STL [R1+0xd24], R28 ;  /* 0x000d241c01007387 */ /* 0x0005e40000100800 */
[----:B--2---:R-:W-:-:S05]  /*18c60*/  LEA R28, P5, R29, R26, 0x1 ;  /* 0x0000001a1d1c7211 */ /* 0x004fca00078a08ff */
[----:B------:R0:W-:Y:S04]  /*18c70*/  STL [R1+0xd60], R28 ;  /* 0x000d601c01007387 */ /* 0x0001e80000100800 */
[----:B0-----:R-:W2:Y:S01]  /*18c80*/  LDL.LU R28, [R1+0xf60] ;  /* 0x000f6000011c7983 */ /* 0x001ea20000300800 */
[-C--:B------:R-:W-:Y:S02]  /*18c90*/  LEA.HI.X.SX32 R10, R10, R13.reuse, 0x1, P3 ;  /* 0x0000000d0a0a7211 */ /* 0x080fe400018f0eff */
[----:B------:R-:W-:-:S03]  /*18ca0*/  LEA.HI.X.SX32 R5, R5, R13, 0x1, P2 ;  /* 0x0000000d05057211 */ /* 0x000fc600010f0eff */
[----:B------:R2:W-:Y:S02]  /*18cb0*/  STL [R1+0xd2c], R10 ;  /* 0x000d2c0a01007387 */ /* 0x0005e40000100800 */
[----:B--2---:R-:W-:-:S05]  /*18cc0*/  LEA R10, P3, R28, R26, 0x1 ;  /* 0x0000001a1c0a7211 */ /* 0x004fca00078608ff */
        /* <DEDUP_REMOVED lines=27> */
[----:B------:R2:W-:Y:S01]  /*18e80*/  STL [R1+0xd5c], R29 ;  /* 0x000d5c1d01007387 */ /* 0x0005e20000100800 */
[-C--:B------:R-:W-:Y:S02]  /*18e90*/  LEA.HI.X.SX32 R25, R25, R13.reuse, 0x1, P2 ;  /* 0x0000000d19197211 */ /* 0x080fe400010f0eff */
[----:B------:R-:W-:Y:S01]  /*18ea0*/  LEA.HI.X.SX32 R7, R7, R13, 0x1, P4 ;  /* 0x0000000d07077211 */ /* 0x000fe200020f0eff */
[----:B------:R-:W-:Y:S02]  /*18eb0*/  IMAD R27, R27, c[0x0][0x190], RZ ;  /* 0x000064001b1b7a24 */ /* 0x000fe400078e02ff */
[----:B------:R-:W-:Y:S02]  /*18ec0*/  IMAD R0, R0, c[0x0][0x190], RZ ;  /* 0x0000640000007a24 */ /* 0x000fe400078e02ff */
[----:B------:R-:W-:Y:S02]  /*18ed0*/  IMAD R2, R2, c[0x0][0x190], RZ ;  /* 0x0000640002027a24 */ /* 0x000fe400078e02ff */
[----:B------:R-:W-:Y:S01]  /*18ee0*/  IMAD R3, R3, c[0x0][0x190], RZ ;  /* 0x0000640003037a24 */ /* 0x000fe200078e02ff */
[----:B--2---:R-:W-:-:S05]  /*18ef0*/  LEA R29, P5, R9, R26, 0x1 ;  /* 0x0000001a091d7211 */ /* 0x004fca00078a08ff */
[----:B------:R0:W-:Y:S02]  /*18f00*/  STL [R1+0xd98], R29 ;  /* 0x000d981d01007387 */ /* 0x0001e40000100800 */
[----:B0-----:R-:W-:Y:S02]  /*18f10*/  LEA.HI.X.SX32 R29, R28, R13, 0x1, P3 ;  /* 0x0000000d1c1d7211 */ /* 0x001fe400018f0eff */
[----:B------:R-:W-:-:S03]  /*18f20*/  LEA R28, P3, R12, R26, 0x1 ;  /* 0x0000001a0c1c7211 */ /* 0x000fc600078608ff */
[----:B------:R0:W-:Y:S04]  /*18f30*/  STL [R1+0xd64], R29 ;  /* 0x000d641d01007387 */ /* 0x0001e80000100800 */
[----:B------:R1:W-:Y:S04]  /*18f40*/  STL [R1+0xe08], R28 ;  /* 0x000e081c01007387 */ /* 0x0003e80000100800 */
[----:B------:R2:W-:Y:S01]  /*18f50*/  STL [R1+0xd6c], R25 ;  /* 0x000d6c1901007387 */ /* 0x0005e20000100800 */
[----:B0-----:R-:W-:Y:S02]  /*18f60*/  LEA R29, P2, R10, R26, 0x1 ;  /* 0x0000001a0a1d7211 */ /* 0x001fe400078408ff */
[----:B-1----:R-:W-:-:S02]  /*18f70*/  LEA.HI.X.SX32 R28, R5, R13, 0x1, P1 ;  /* 0x0000000d051c7211 */ /* 0x002fc400008f0eff */
[----:B------:R-:W-:Y:S02]  /*18f80*/  LEA.HI.X.SX32 R5, R6, R13, 0x1, P0 ;  /* 0x0000000d06057211 */ /* 0x000fe400000f0eff */
[-C--:B--2---:R-:W-:Y:S01]  /*18f90*/  LEA R25, P1, R11, R26.reuse, 0x1 ;  /* 0x0000001a0b197211 */ /* 0x084fe200078208ff */
[----:B------:R-:W-:Y:S01]  /*18fa0*/  STL [R1+0xda0], R29 ;  /* 0x000da01d01007387 */ /* 0x000fe20000100800 */
[----:B------:R-:W-:-:S03]  /*18fb0*/  LEA R6, P0, R14, R26, 0x1 ;  /* 0x0000001a0e067211 */ /* 0x000fc600078008ff */
[----:B------:R-:W-:Y:S04]  /*18fc0*/  STL [R1+0xd74], R28 ;  /* 0x000d741c01007387 */ /* 0x000fe80000100800 */
[----:B------:R-:W-:Y:S04]  /*18fd0*/  STL [R1+0xda8], R25 ;  /* 0x000da81901007387 */ /* 0x000fe80000100800 */
[----:B------:R0:W-:Y:S04]  /*18fe0*/  STL [R1+0xd7c], R5 ;  /* 0x000d7c0501007387 */ /* 0x0001e80000100800 */
[----:B------:R1:W-:Y:S01]  /*18ff0*/  STL [R1+0xdb0], R6 ;  /* 0x000db00601007387 */ /* 0x0003e20000100800 */
[----:B0-----:R-:W-:-:S03]  /*19000*/  LEA R5, P4, R15, R26, 0x1 ;  /* 0x0000001a0f057211 */ /* 0x001fc600078808ff */
[----:B------:R0:W-:Y:S01]  /*19010*/  STL [R1+0xd84], R7 ;  /* 0x000d840701007387 */ /* 0x0001e20000100800 */
[----:B-1----:R-:W-:-:S03]  /*19020*/  LEA.HI.X.SX32 R6, R8, R13, 0x1, P6 ;  /* 0x0000000d08067211 */ /* 0x002fc600030f0eff */
[----:B------:R1:W-:Y:S01]  /*19030*/  STL [R1+0xdb8], R5 ;  /* 0x000db80501007387 */ /* 0x0003e20000100800 */
[----:B0-----:R-:W-:-:S03]  /*19040*/  LEA R7, P6, R16, R26, 0x1 ;  /* 0x0000001a10077211 */ /* 0x001fc600078c08ff */
[----:B------:R0:W-:Y:S01]  /*19050*/  STL [R1+0xd8c], R6 ;  /* 0x000d8c0601007387 */ /* 0x0001e20000100800 */
[----:B-1----:R-:W-:-:S03]  /*19060*/  LEA.HI.X.SX32 R5, R9, R13, 0x1, P5 ;  /* 0x0000000d09057211 */ /* 0x002fc600028f0eff */
[----:B------:R1:W-:Y:S04]  /*19070*/  STL [R1+0xdc0], R7 ;  /* 0x000dc00701007387 */ /* 0x0003e80000100800 */
[----:B------:R2:W-:Y:S01]  /*19080*/  STL [R1+0xd94], R5 ;  /* 0x000d940501007387 */ /* 0x0005e20000100800 */
[----:B0-----:R-:W-:Y:S02]  /*19090*/  LEA R6, P5, R17, R26, 0x1 ;  /* 0x0000001a11067211 */ /* 0x001fe400078a08ff */
[----:B-1----:R-:W-:-:S03]  /*190a0*/  LEA.HI.X.SX32 R7, R12, R13, 0x1, P3 ;  /* 0x0000000d0c077211 */ /* 0x002fc600018f0eff */
[----:B------:R0:W-:Y:S01]  /*190b0*/  STL [R1+0xdc8], R6 ;  /* 0x000dc80601007387 */ /* 0x0001e20000100800 */
[----:B--2---:R-:W-:-:S03]  /*190c0*/  LEA R5, P3, R18, R26, 0x1 ;  /* 0x0000001a12057211 */ /* 0x004fc600078608ff */
[----:B------:R1:W-:Y:S04]  /*190d0*/  STL [R1+0xe04], R7 ;  /* 0x000e040701007387 */ /* 0x0003e80000100800 */
[----:B------:R2:W-:Y:S01]  /*190e0*/  STL [R1+0xdd0], R5 ;  /* 0x000dd00501007387 */ /* 0x0005e20000100800 */
[----:B0-----:R-:W-:Y:S02]  /*190f0*/  LEA.HI.X.SX32 R6, R10, R13, 0x1, P2 ;  /* 0x0000000d0a067211 */ /* 0x001fe400010f0eff */
[----:B-1----:R-:W-:-:S03]  /*19100*/  LEA R7, P2, R19, R26, 0x1 ;  /* 0x0000001a13077211 */ /* 0x002fc600078408ff */
[----:B------:R5:W-:Y:S01]  /*19110*/  STL [R1+0xd9c], R6 ;  /* 0x000d9c0601007387 */ /* 0x000be20000100800 */
[----:B--2---:R-:W-:-:S03]  /*19120*/  LEA.HI.X.SX32 R5, R11, R13, 0x1, P1 ;  /* 0x0000000d0b057211 */ /* 0x004fc600008f0eff */
[----:B------:R0:W-:Y:S04]  /*19130*/  STL [R1+0xdd8], R7 ;  /* 0x000dd80701007387 */ /* 0x0001e80000100800 */
[----:B------:R1:W-:Y:S01]  /*19140*/  STL [R1+0xda4], R5 ;  /* 0x000da40501007387 */ /* 0x0003e20000100800 */
[----:B-----5:R-:W-:Y:S02]  /*19150*/  LEA R6, P1, R20, R26, 0x1 ;  /* 0x0000001a14067211 */ /* 0x020fe400078208ff */
[----:B0-----:R-:W-:-:S03]  /*19160*/  LEA.HI.X.SX32 R7, R14, R13, 0x1, P0 ;  /* 0x0000000d0e077211 */ /* 0x001fc600000f0eff */
[----:B------:R0:W-:Y:S01]  /*19170*/  STL [R1+0xde0], R6 ;  /* 0x000de00601007387 */ /* 0x0001e20000100800 */
[----:B-1----:R-:W-:-:S03]  /*19180*/  LEA R5, P0, R21, R26, 0x1 ;  /* 0x0000001a15057211 */ /* 0x002fc600078008ff */
[----:B------:R1:W-:Y:S04]  /*19190*/  STL [R1+0xdac], R7 ;  /* 0x000dac0701007387 */ /* 0x0003e80000100800 */
[----:B------:R-:W2:Y:S01]  /*191a0*/  LDL.LU R29, [R1+0x410] ;  /* 0x00041000011d7983 */ /* 0x000ea20000300800 */
[----:B0-----:R-:W-:-:S03]  /*191b0*/  LEA.HI.X.SX32 R6, R15, R13, 0x1, P4 ;  /* 0x0000000d0f067211 */ /* 0x001fc600020f0eff */
[----:B------:R4:W-:Y:S01]  /*191c0*/  STL [R1+0xde8], R5 ;  /* 0x000de80501007387 */ /* 0x0009e20000100800 */
[----:B-1----:R-:W-:-:S03]  /*191d0*/  LEA.HI.X.SX32 R7, R16, R13, 0x1, P6 ;  /* 0x0000000d10077211 */ /* 0x002fc600030f0eff */
[----:B------:R3:W-:Y:S01]  /*191e0*/  STL [R1+0xdb4], R6 ;  /* 0x000db40601007387 */ /* 0x0007e20000100800 */
[-C--:B----4-:R-:W-:Y:S02]  /*191f0*/  LEA R5, P4, R22, R26.reuse, 0x1 ;  /* 0x0000001a16057211 */ /* 0x090fe400078808ff */
[----:B---3--:R-:W-:-:S03]  /*19200*/  LEA R6, P6, R23, R26, 0x1 ;  /* 0x0000001a17067211 */ /* 0x008fc600078c08ff */
[----:B------:R0:W-:Y:S04]  /*19210*/  STL [R1+0xdec], R5 ;  /* 0x000dec0501007387 */ /* 0x0001e80000100800 */
[----:B------:R1:W-:Y:S01]  /*19220*/  STL [R1+0xdbc], R7 ;  /* 0x000dbc0701007387 */ /* 0x0003e20000100800 */
[----:B0-----:R-:W-:-:S03]  /*19230*/  LEA.HI.X.SX32 R5, R17, R13, 0x1, P5 ;  /* 0x0000000d11057211 */ /* 0x001fc600028f0eff */
[----:B------:R0:W-:Y:S01]  /*19240*/  STL [R1+0xdf0], R6 ;  /* 0x000df00601007387 */ /* 0x0001e20000100800 */
[----:B-1----:R-:W-:-:S03]  /*19250*/  LEA R7, P5, R24, R26, 0x1 ;  /* 0x0000001a18077211 */ /* 0x002fc600078a08ff */
        /* <DEDUP_REMOVED lines=16> */
[----:B------:R-:W3:Y:S04]  /*19360*/  LDL.LU R10, [R1+0x430] ;  /* 0x00043000010a7983 */ /* 0x000ee80000300800 */
[----:B------:R-:W-:Y:S04]  /*19370*/  STL [R1+0xde4], R6 ;  /* 0x000de40601007387 */ /* 0x000fe80000100800 */
[----:B------:R-:W4:Y:S01]  /*19380*/  LDL.LU R11, [R1+0x438] ;  /* 0x00043800010b7983 */ /* 0x000f220000300800 */
[----:B0-----:R-:W-:-:S03]  /*19390*/  LEA.HI.X.SX32 R7, R23, R13, 0x1, P6 ;  /* 0x0000000d17077211 */ /* 0x001fc600030f0eff */
[----:B------:R0:W-:Y:S02]  /*193a0*/  STL [R1+0x628], R5 ;  /* 0x0006280501007387 */ /* 0x0001e40000100800 */
[----:B0-----:R-:W-:-:S05]  /*193b0*/  LEA.HI.X.SX32 R5, R22, R13, 0x1, P4 ;  /* 0x0000000d16057211 */ /* 0x001fca00020f0eff */
[----:B------:R0:W-:Y:S04]  /*193c0*/  STL [R1+0x610], R5 ;  /* 0x0006100501007387 */ /* 0x0001e80000100800 */
[----:B------:R-:W-:Y:S01]  /*193d0*/  STL [R1+0x614], R7 ;  /* 0x0006140701007387 */ /* 0x000fe20000100800 */
[----:B0-----:R-:W-:-:S03]  /*193e0*/  LEA.HI.X.SX32 R5, R27, R13, 0x1, P3 ;  /* 0x0000000d1b057211 */ /* 0x001fc600018f0eff */
[----:B------:R-:W5:Y:S01]  /*193f0*/  LDL.LU R27, [R1+0x428] ;  /* 0x00042800011b7983 */ /* 0x000f620000300800 */
[----:B------:R-:W-:-:S05]  /*19400*/  LEA.HI.X.SX32 R6, R24, R13, 0x1, P5 ;  /* 0x0000000d18067211 */ /* 0x000fca00028f0eff */
[----:B------:R-:W-:Y:S04]  /*19410*/  STL [R1+0x618], R6 ;  /* 0x0006180601007387 */ /* 0x000fe80000100800 */
[----:B------:R-:W4:Y:S04]  /*19420*/  LDL.LU R24, [R1+0x440] ;  /* 0x0004400001187983 */ /* 0x000f280000300800 */
[----:B------:R-:W0:Y:S04]  /*19430*/  S2R R28, SR_TID.X ;  /* 0x00000000001c7919 */ /* 0x000e280000002100 */
[----:B------:R1:W-:Y:S02]  /*19440*/  STL [R1+0x61c], R5 ;  /* 0x00061c0501007387 */ /* 0x0003e40000100800 */
[----:B-1----:R-:W-:-:S02]  /*19450*/  LEA.HI.X.SX32 R5, R0, R13, 0x1, P2 ;  /* 0x0000000d00057211 */ /* 0x002fc400010f0eff */
[----:B------:R-:W-:-:S03]  /*19460*/  LEA.HI.X.SX32 R0, R2, R13, 0x1, P1 ;  /* 0x0000000d02007211 */ /* 0x000fc600008f0eff */
[----:B------:R-:W-:Y:S04]  /*19470*/  STL [R1+0x620], R5 ;  /* 0x0006200501007387 */ /* 0x000fe80000100800 */
[----:B------:R1:W-:Y:S04]  /*19480*/  STL [R1+0x624], R0 ;  /* 0x0006240001007387 */ /* 0x0003e80000100800 */
[----:B------:R-:W4:Y:S01]  /*19490*/  LDL.LU R12, [R1+0x448] ;  /* 0x00044800010c7983 */ /* 0x000f220000300800 */
[----:B0-----:R-:W-:-:S03]  /*194a0*/  SHF.R.U32.HI R7, RZ, 0x6, R28 ;  /* 0x00000006ff077819 */ /* 0x001fc6000001161c */
[----:B------:R-:W4:Y:S01]  /*194b0*/  LDL.LU R23, [R1+0x450] ;  /* 0x0004500001177983 */ /* 0x000f220000300800 */
[----:B-1----:R-:W-:Y:S02]  /*194c0*/  LEA.HI.X.SX32 R0, R3, R13, 0x1, P0 ;  /* 0x0000000d03007211 */ /* 0x002fe400000f0eff */
[----:B------:R-:W-:-:S03]  /*194d0*/  SGXT.U32 R7, R7, 0x1 ;  /* 0x000000010707781a */ /* 0x000fc60000000000 */
[----:B------:R0:W-:Y:S01]  /*194e0*/  STL [R1+0x40c], R0 ;  /* 0x00040c0001007387 */ /* 0x0001e20000100800 */
[----:B------:R-:W-:-:S03]  /*194f0*/  LOP3.LUT R28, R7, 0x7e, RZ, 0xfc, !PT ;  /* 0x0000007e071c7812 */ /* 0x000fc600078efcff */
[----:B------:R-:W4:Y:S01]  /*19500*/  LDL.LU R22, [R1+0x458] ;  /* 0x0004580001167983 */ /* 0x000f220000300800 */
[C---:B------:R-:W-:Y:S01]  /*19510*/  LOP3.LUT R8, R7.reuse, 0x7e, RZ, 0xfc, !PT ;  /* 0x0000007e07087812 */ /* 0x040fe200078efcff */
[----:B------:R-:W-:Y:S02]  /*19520*/  IMAD.MOV R6, RZ, RZ, -c[0x0][0x188] ;  /* 0x80006200ff067624 */ /* 0x000fe400078e02ff */
[----:B------:R-:W4:Y:S01]  /*19530*/  LDL.LU R14, [R1+0x460] ;  /* 0x00046000010e7983 */ /* 0x000f220000300800 */
[----:B------:R-:W-:Y:S02]  /*19540*/  IMAD R28, R28, c[0x0][0x188], RZ ;  /* 0x000062001c1c7a24 */ /* 0x000fe400078e02ff */
[----:B------:R-:W-:Y:S01]  /*19550*/  IMAD R8, R8, c[0x0][0x188], RZ ;  /* 0x0000620008087a24 */ /* 0x000fe200078e02ff */
[----:B------:R-:W4:Y:S01]  /*19560*/  LDL.LU R15, [R1+0x468] ;  /* 0x00046800010f7983 */ /* 0x000f220000300800 */
[----:B------:R-:W-:Y:S02]  /*19570*/  IMAD R20, R7, c[0x0][0x188], RZ ;  /* 0x0000620007147a24 */ /* 0x000fe400078e02ff */
[----:B------:R-:W-:Y:S01]  /*19580*/  IMAD R28, R6, 0x2, R28 ;  /* 0x00000002061c7824 */ /* 0x000fe200078e021c */
[----:B------:R-:W4:Y:S01]  /*19590*/  LDL.LU R26, [R1+0x474] ;  /* 0x00047400011a7983 */ /* 0x000f220000300800 */
[----:B--2---:R-:W-:-:S04]  /*195a0*/  LEA R2, P0, R29, c[0x0][0x160], 0x1 ;  /* 0x000058001d027a11 */ /* 0x004fc800078008ff */
[----:B0-----:R-:W-:Y:S02]  /*195b0*/  LEA.HI.X.SX32 R0, R29, c[0x0][0x164], 0x1, P0 ;  /* 0x000059001d007a11 */ /* 0x001fe400000f0eff */
[----:B------:R-:W-:-:S05]  /*195c0*/  LOP3.LUT R29, R7, 0x7e, RZ, 0xfc, !PT ;  /* 0x0000007e071d7812 */ /* 0x000fca00078efcff */
[----:B------:R-:W-:Y:S01]  /*195d0*/  IMAD R29, R29, c[0x0][0x188], RZ ;  /* 0x000062001d1d7a24 */ /* 0x000fe200078e02ff */
[----:B------:R-:W-:-:S03]  /*195e0*/  LEA R7, P1, R8, R2, 0x1 ;  /* 0x0000000208077211 */ /* 0x000fc600078208ff */
[----:B------:R-:W-:-:S04]  /*195f0*/  IMAD R29, R6, 0x2, R29 ;  /* 0x00000002061d7824 */ /* 0x000fc800078e021d */
[----:B------:R-:W-:Y:S01]  /*19600*/  IMAD R29, R6, 0x2, R29 ;  /* 0x00000002061d7824 */ /* 0x000fe200078e021d */
[-C--:B------:R-:W-:Y:S01]  /*19610*/  LEA R6, P2, R28, R2.reuse, 0x1 ;  /* 0x000000021c067211 */ /* 0x080fe200078408ff */
[----:B------:R0:W-:Y:S04]  /*19620*/  STL [R1+0x414], R7 ;  /* 0x0004140701007387 */ /* 0x0001e80000100800 */
[----:B------:R-:W-:Y:S04]  /*19630*/  STL [R1+0x41c], R6 ;  /* 0x00041c0601007387 */ /* 0x000fe80000100800 */
[----:B------:R-:W2:Y:S01]  /*19640*/  LDL.LU R16, [R1+0x47c] ;  /* 0x00047c0001107983 */ /* 0x000ea20000300800 */
[----:B0-----:R-:W-:-:S05]  /*19650*/  LEA R7, P5, R29, R2, 0x1 ;  /* 0x000000021d077211 */ /* 0x001fca00078a08ff */
[----:B------:R3:W-:Y:S04]  /*19660*/  STL [R1+0x424], R7 ;  /* 0x0004240701007387 */ /* 0x0007e80000100800 */
[----:B------:R-:W2:Y:S01]  /*19670*/  LDL.LU R17, [R1+0x478] ;  /* 0x0004780001117983 */ /* 0x000ea20000300800 */
[-C--:B---3--:R-:W-:Y:S02]  /*19680*/  LEA R7, P3, R10, R2.reuse, 0x1 ;  /* 0x000000020a077211 */ /* 0x088fe400078608ff */
[----:B-----5:R-:W-:-:S05]  /*19690*/  LEA R9, P4, R27, R2, 0x1 ;  /* 0x000000021b097211 */ /* 0x020fca00078808ff */
[----:B------:R4:W-:Y:S04]  /*196a0*/  STL [R1+0x42c], R9 ;  /* 0x00042c0901007387 */ /* 0x0009e80000100800 */
[----:B------:R-:W3:Y:S01]  /*196b0*/  LDL.LU R21, [R1+0x49c] ;  /* 0x00049c0001157983 */ /* 0x000ee20000300800 */
[----:B----4-:R-:W-:-:S03]  /*196c0*/  LEA R9, P0, R11, R2, 0x1 ;  /* 0x000000020b097211 */ /* 0x010fc600078008ff */
[----:B------:R-:W-:Y:S04]  /*196d0*/  STL [R1+0x434], R7 ;  /* 0x0004340701007387 */ /* 0x000fe80000100800 */
[----:B------:R0:W-:Y:S04]  /*196e0*/  STL [R1+0x43c], R9 ;  /* 0x00043c0901007387 */ /* 0x0001e80000100800 */
[----:B------:R-:W4:Y:S01]  /*196f0*/  LDL.LU R18, [R1+0x4a4] ;  /* 0x0004a40001127983 */ /* 0x000f220000300800 */
[----:B0-----:R-:W-:Y:S02]  /*19700*/  LEA.HI.X.SX32 R9, R8, R0, 0x1, P1 ;  /* 0x0000000008097211 */ /* 0x001fe400008f0eff */
[----:B------:R-:W-:-:S03]  /*19710*/  LEA R8, P1, R24, R2, 0x1 ;  /* 0x0000000218087211 */ /* 0x000fc600078208ff */
[----:B------:R0:W-:Y:S04]  /*19720*/  STL [R1+0x410], R9 ;  /* 0x0004100901007387 */ /* 0x0001e80000100800 */
[----:B------:R-:W5:Y:S04]  /*19730*/  LDL.LU R19, [R1+0x4ac] ;  /* 0x0004ac0001137983 */ /* 0x000f680000300800 */
[----:B------:R-:W-:Y:S01]  /*19740*/  STL [R1+0x444], R8 ;  /* 0x0004440801007387 */ /* 0x000fe20000100800 */
[----:B0-----:R-:W-:-:S03]  /*19750*/  LEA.HI.X.SX32 R9, R28, R0, 0x1, P2 ;  /* 0x000000001c097211 */ /* 0x001fc600010f0eff */
[----:B------:R-:W5:Y:S04]  /*19760*/  LDL.LU R28, [R1+0x4b4] ;  /* 0x0004b400011c7983 */ /* 0x000f680000300800 */
[----:B------:R0:W-:Y:S02]  /*19770*/  STL [R1+0x418], R9 ;  /* 0x0004180901007387 */ /* 0x0001e40000100800 */
[----:B0-----:R-:W-:Y:S02]  /*19780*/  LEA.HI.X.SX32 R9, R29, R0, 0x1, P5 ;  /* 0x000000001d097211 */ /* 0x001fe400028f0eff */
[----:B------:R-:W5:Y:S01]  /*19790*/  LDL.LU R29, [R1+0x46c] ;  /* 0x00046c00011d7983 */ /* 0x000f620000300800 */
[----:B------:R-:W-:-:S05]  /*197a0*/  LEA R13, P2, R12, R2, 0x1 ;  /* 0x000000020c0d7211 */ /* 0x000fca00078408ff */
[----:B------:R0:W-:Y:S01]  /*197b0*/  STL [R1+0x44c], R13 ;  /* 0x00044c0d01007387 */ /* 0x0001e20000100800 */
[----:B------:R-:W-:-:S03]  /*197c0*/  LEA.HI.X.SX32 R27, R27, R0, 0x1, P4 ;  /* 0x000000001b1b7211 */ /* 0x000fc600020f0eff */
[----:B------:R-:W-:Y:S01]  /*197d0*/  STL [R1+0x420], R9 ;  /* 0x0004200901007387 */ /* 0x000fe20000100800 */
[----:B0-----:R-:W-:-:S05]  /*197e0*/  LEA R13, P5, R23, R2, 0x1 ;  /* 0x00000002170d7211 */ /* 0x001fca00078a08ff */
[----:B------:R0:W-:Y:S04]  /*197f0*/  STL [R1+0x454], R13 ;  /* 0x0004540d01007387 */ /* 0x0001e80000100800 */
[----:B------:R1:W-:Y:S01]  /*19800*/  STL [R1+0x428], R27 ;  /* 0x0004281b01007387 */ /* 0x0003e20000100800 */
[----:B0-----:R-:W-:Y:S02]  /*19810*/  LEA R13, P4, R22, R2, 0x1 ;  /* 0x00000002160d7211 */ /* 0x001fe400078808ff */
[----:B-1----:R-:W-:-:S03]  /*19820*/  LEA.HI.X.SX32 R27, R10, R0, 0x1, P3 ;  /* 0x000000000a1b7211 */ /* 0x002fc600018f0eff */
        /* <DEDUP_REMOVED lines=8> */
[----:B------:R0:W-:Y:S01]  /*198b0*/  STL [R1+0x480], R13 ;  /* 0x0004800d01007387 */ /* 0x0001e20000100800 */
[----:B------:R-:W-:-:S03]  /*198c0*/  LEA.HI.X.SX32 R24, R12, R0, 0x1, P2 ;  /* 0x000000000c187211 */ /* 0x000fc600010f0eff */
[----:B------:R-:W-:Y:S01]  /*198d0*/  STL [R1+0x440], R27 ;  /* 0x0004401b01007387 */ /* 0x000fe20000100800 */
[----:B0-----:R-:W-:-:S05]  /*198e0*/  LEA R13, P1, R26, R2, 0x1 ;  /* 0x000000021a0d7211 */ /* 0x001fca00078208ff */
[----:B------:R-:W-:Y:S04]  /*198f0*/  STL [R1+0x488], R13 ;  /* 0x0004880d01007387 */ /* 0x000fe80000100800 */
[----:B------:R0:W-:Y:S02]  /*19900*/  STL [R1+0x448], R24 ;  /* 0x0004481801007387 */ /* 0x0001e40000100800 */
[----:B0-----:R-:W-:Y:S01]  /*19910*/  LEA.HI.X.SX32 R24, R23, R0, 0x1, P5 ;  /* 0x0000000017187211 */ /* 0x001fe200028f0eff */
[----:B------:R-:W-:-:S04]  /*19920*/  IMAD.MOV R25, RZ, RZ, -c[0x0][0x188] ;  /* 0x80006200ff197624 */ /* 0x000fc800078e02ff */
[----:B------:R-:W-:-:S04]  /*19930*/  IMAD R3, R25, 0x2, R4 ;  /* 0x0000000219037824 */ /* 0x000fc800078e0204 */
[----:B------:R-:W-:Y:S01]  /*19940*/  IMAD R5, R25, 0x2, R3 ;  /* 0x0000000219057824 */ /* 0x000fe200078e0203 */
[----:B--2---:R-:W-:-:S05]  /*19950*/  LEA R13, P2, R16, R2, 0x1 ;  /* 0x00000002100d7211 */ /* 0x004fca00078408ff */
[----:B------:R-:W-:Y:S01]  /*19960*/  STL [R1+0x490], R13 ;  /* 0x0004900d01007387 */ /* 0x000fe20000100800 */
[----:B------:R-:W-:-:S03]  /*19970*/  LEA R23, P5, R17, R2, 0x1 ;  /* 0x0000000211177211 */ /* 0x000fc600078a08ff */
[----:B------:R0:W-:Y:S04]  /*19980*/  STL [R1+0x450], R24 ;  /* 0x0004501801007387 */ /* 0x0001e80000100800 */
[----:B------:R3:W-:Y:S01]  /*19990*/  STL [R1+0x498], R23 ;  /* 0x0004981701007387 */ /* 0x0007e20000100800 */
[-C--:B0-----:R-:W-:Y:S02]  /*199a0*/  LEA.HI.X.SX32 R24, R22, R0.reuse, 0x1, P4 ;  /* 0x0000000016187211 */ /* 0x081fe400020f0eff */
[----:B------:R-:W-:-:S03]  /*199b0*/  LEA.HI.X.SX32 R22, R14, R0, 0x1, P3 ;  /* 0x000000000e167211 */ /* 0x000fc600018f0eff */
[----:B------:R4:W-:Y:S01]  /*199c0*/  STL [R1+0x458], R24 ;  /* 0x0004581801007387 */ /* 0x0009e20000100800 */
[----:B------:R-:W-:-:S04]  /*199d0*/  IMAD R6, R25, 0x2, R5 ;  /* 0x0000000219067824 */ /* 0x000fc800078e0205 */
[----:B------:R-:W-:-:S04]  /*199e0*/  IMAD R7, R25, 0x2, R6 ;  /* 0x0000000219077824 */ /* 0x000fc800078e0206 */
[----:B------:R-:W-:-:S04]  /*199f0*/  IMAD R8, R25, 0x2, R7 ;  /* 0x0000000219087824 */ /* 0x000fc800078e0207 */
[----:B------:R-:W-:Y:S01]  /*19a00*/  IMAD R9, R25, 0x2, R8 ;  /* 0x0000000219097824 */ /* 0x000fe200078e0208 */
[----:B---3--:R-:W-:-:S05]  /*19a10*/  LEA R23, P4, R21, R2, 0x1 ;  /* 0x0000000215177211 */ /* 0x008fca00078808ff */
[----:B------:R0:W-:Y:S04]  /*19a20*/  STL [R1+0x4a0], R23 ;  /* 0x0004a01701007387 */ /* 0x0001e80000100800 */
[----:B------:R5:W-:Y:S01]  /*19a30*/  STL [R1+0x460], R22 ;  /* 0x0004601601007387 */ /* 0x000be20000100800 */
[----:B----4-:R-:W-:Y:S02]  /*19a40*/  LEA R24, P3, R18, R2, 0x1 ;  /* 0x0000000212187211 */ /* 0x010fe400078608ff */
[----:B0-----:R-:W-:-:S03]  /*19a50*/  LEA.HI.X.SX32 R23, R15, R0, 0x1, P0 ;  /* 0x000000000f177211 */ /* 0x001fc600000f0eff */
[----:B------:R0:W-:Y:S04]  /*19a60*/  STL [R1+0x4a8], R24 ;  /* 0x0004a81801007387 */ /* 0x0001e80000100800 */
[----:B------:R1:W-:Y:S01]  /*19a70*/  STL [R1+0x468], R23 ;  /* 0x0004681701007387 */ /* 0x0003e20000100800 */
[----:B-----5:R-:W-:Y:S02]  /*19a80*/  LEA R22, P0, R19, R2, 0x1 ;  /* 0x0000000213167211 */ /* 0x020fe400078008ff */
[----:B0-----:R-:W-:-:S03]  /*19a90*/  LEA.HI.X.SX32 R24, R26, R0, 0x1, P1 ;  /* 0x000000001a187211 */ /* 0x001fc600008f0eff */
[----:B------:R0:W-:Y:S01]  /*19aa0*/  STL [R1+0x4b0], R22 ;  /* 0x0004b01601007387 */ /* 0x0001e20000100800 */
[----:B-1----:R-:W-:-:S03]  /*19ab0*/  LEA R23, P1, R28, R2, 0x1 ;  /* 0x000000021c177211 */ /* 0x002fc600078208ff */
[----:B------:R1:W-:Y:S01]  /*19ac0*/  STL [R1+0x484], R24 ;  /* 0x0004841801007387 */ /* 0x0003e20000100800 */
[----:B0-----:R-:W-:-:S03]  /*19ad0*/  LEA.HI.X.SX32 R22, R16, R0, 0x1, P2 ;  /* 0x0000000010167211 */ /* 0x001fc600010f0eff */
[----:B------:R0:W-:Y:S04]  /*19ae0*/  STL [R1+0x4b8], R23 ;  /* 0x0004b81701007387 */ /* 0x0001e80000100800 */
[----:B------:R2:W-:Y:S01]  /*19af0*/  STL [R1+0x48c], R22 ;  /* 0x00048c1601007387 */ /* 0x0005e20000100800 */
[----:B-1----:R-:W-:Y:S02]  /*19b00*/  LEA R24, P2, R29, R2, 0x1 ;  /* 0x000000021d187211 */ /* 0x002fe400078408ff */
[----:B0-----:R-:W-:Y:S02]  /*19b10*/  LEA.HI.X.SX32 R23, R17, R0, 0x1, P5 ;  /* 0x0000000011177211 */ /* 0x001fe400028f0eff */
[----:B--2---:R-:W-:Y:S01]  /*19b20*/  LEA R22, P5, R4, R2, 0x1 ;  /* 0x0000000204167211 */ /* 0x004fe200078a08ff */
[----:B------:R-:W-:Y:S04]  /*19b30*/  STL [R1+0x4c0], R24 ;  /* 0x0004c01801007387 */ /* 0x000fe80000100800 */
[----:B------:R0:W-:Y:S04]  /*19b40*/  STL [R1+0x494], R23 ;  /* 0x0004941701007387 */ /* 0x0001e80000100800 */
[----:B------:R1:W-:Y:S01]  /*19b50*/  STL [R1+0x4c8], R22 ;  /* 0x0004c81601007387 */ /* 0x0003e20000100800 */
[----:B0-----:R-:W-:-:S02]  /*19b60*/  LEA.HI.X.SX32 R23, R21, R0, 0x1, P4 ;  /* 0x0000000015177211 */ /* 0x001fc400020f0eff */
[----:B------:R-:W-:Y:S02]  /*19b70*/  LEA.HI.X.SX32 R21, R18, R0, 0x1, P3 ;  /* 0x0000000012157211 */ /* 0x000fe400018f0eff */
[-C--:B-1----:R-:W-:Y:S01]  /*19b80*/  LEA R22, P4, R3, R2.reuse, 0x1 ;  /* 0x0000000203167211 */ /* 0x082fe200078808ff */
[----:B------:R0:W-:Y:S04]  /*19b90*/  STL [R1+0x49c], R23 ;  /* 0x00049c1701007387 */ /* 0x0001e80000100800 */
[----:B------:R1:W-:Y:S04]  /*19ba0*/  STL [R1+0x4d0], R22 ;  /* 0x0004d01601007387 */ /* 0x0003e80000100800 */
[----:B------:R2:W-:Y:S01]  /*19bb0*/  STL [R1+0x4a4], R21 ;  /* 0x0004a41501007387 */ /* 0x0005e20000100800 */
[----:B0-----:R-:W-:-:S02]  /*19bc0*/  LEA R23, P3, R20, R2, 0x1 ;  /* 0x0000000214177211 */ /* 0x001fc400078608ff */
[----:B-1----:R-:W-:-:S03]  /*19bd0*/  LEA.HI.X.SX32 R22, R19, R0, 0x1, P0 ;  /* 0x0000000013167211 */ /* 0x002fc600000f0eff */
[----:B------:R0:W-:Y:S01]  /*19be0*/  STL [R1+0x60c], R23 ;  /* 0x00060c1701007387 */ /* 0x0001e20000100800 */
[----:B--2---:R-:W-:-:S03]  /*19bf0*/  LEA.HI.X.SX32 R21, R28, R0, 0x1, P1 ;  /* 0x000000001c157211 */ /* 0x004fc600008f0eff */
[----:B------:R1:W-:Y:S04]  /*19c00*/  STL [R1+0x4ac], R22 ;  /* 0x0004ac1601007387 */ /* 0x0003e80000100800 */
[----:B------:R2:W-:Y:S01]  /*19c10*/  STL [R1+0x4b4], R21 ;  /* 0x0004b41501007387 */ /* 0x0005e20000100800 */
[----:B0-----:R-:W-:Y:S02]  /*19c20*/  LEA.HI.X.SX32 R23, R29, R0, 0x1, P2 ;  /* 0x000000001d177211 */ /* 0x001fe400010f0eff */
[----:B-1----:R-:W-:Y:S02]  /*19c30*/  LEA R22, P0, R5, R2, 0x1 ;  /* 0x0000000205167211 */ /* 0x002fe400078008ff */
[-C--:B--2---:R-:W-:Y:S01]  /*19c40*/  LEA.HI.X.SX32 R21, R4, R0.reuse, 0x1, P5 ;  /* 0x0000000004157211 */ /* 0x084fe200028f0eff */
[----:B------:R-:W-:Y:S01]  /*19c50*/  STL [R1+0x4bc], R23 ;  /* 0x0004bc1701007387 */ /* 0x000fe20000100800 */
[----:B------:R-:W-:-:S03]  /*19c60*/  LEA.HI.X.SX32 R20, R20, R0, 0x1, P3 ;  /* 0x0000000014147211 */ /* 0x000fc600018f0eff */
[----:B------:R0:W-:Y:S04]  /*19c70*/  STL [R1+0x4c4], R21 ;  /* 0x0004c41501007387 */ /* 0x0001e80000100800 */
[----:B------:R-:W-:Y:S01]  /*19c80*/  STL [R1+0x4d8], R22 ;  /* 0x0004d81601007387 */ /* 0x000fe20000100800 */
[-C--:B0-----:R-:W-:Y:S02]  /*19c90*/  LEA.HI.X.SX32 R21, R3, R0.reuse, 0x1, P4 ;  /* 0x0000000003157211 */ /* 0x081fe400020f0eff */
[----:B------:R-:W-:-:S03]  /*19ca0*/  LEA.HI.X.SX32 R3, R5, R0, 0x1, P0 ;  /* 0x0000000005037211 */ /* 0x000fc600000f0eff */
[----:B------:R-:W-:Y:S04]  /*19cb0*/  STL [R1+0x4cc], R21 ;  /* 0x0004cc1501007387 */ /* 0x000fe80000100800 */
[----:B------:R0:W-:Y:S04]  /*19cc0*/  STL [R1+0x608], R20 ;  /* 0x0006081401007387 */ /* 0x0001e80000100800 */
[----:B------:R1:W-:Y:S01]  /*19cd0*/  STL [R1+0x4d4], R3 ;  /* 0x0004d40301007387 */ /* 0x0003e20000100800 */
[-C--:B0-----:R-:W-:Y:S02]  /*19ce0*/  LEA R20, P0, R6, R2.reuse, 0x1 ;  /* 0x0000000206147211 */ /* 0x081fe400078008ff */
[----:B-1----:R-:W-:-:S03]  /*19cf0*/  LEA R3, P1, R7, R2, 0x1 ;  /* 0x0000000207037211 */ /* 0x002fc600078208ff */
[----:B------:R-:W-:Y:S01]  /*19d00*/  STL [R1+0x4e0], R20 ;  /* 0x0004e01401007387 */ /* 0x000fe20000100800 */
[----:B------:R-:W-:-:S03]  /*19d10*/  LEA R21, P2, R8, R2, 0x1 ;  /* 0x0000000208157211 */ /* 0x000fc600078408ff */
[----:B------:R0:W-:Y:S01]  /*19d20*/  STL [R1+0x4e8], R3 ;  /* 0x0004e80301007387 */ /* 0x0001e20000100800 */
[-C--:B------:R-:W-:Y:S01]  /*19d30*/  LEA.HI.X.SX32 R7, R7, R0.reuse, 0x1, P1 ;  /* 0x0000000007077211 */ /* 0x080fe200008f0eff */
[C---:B------:R-:W-:Y:S02]  /*19d40*/  IMAD R10, R25.reuse, 0x2, R9 ;  /* 0x00000002190a7824 */ /* 0x040fe400078e0209 */
[----:B------:R-:W-:Y:S01]  /*19d50*/  STL [R1+0x4f0], R21 ;  /* 0x0004f01501007387 */ /* 0x000fe20000100800 */
[-C--:B0-----:R-:W-:Y:S02]  /*19d60*/  LEA.HI.X.SX32 R3, R6, R0.reuse, 0x1, P0 ;  /* 0x0000000006037211 */ /* 0x081fe400000f0eff */
[----:B------:R-:W-:Y:S01]  /*19d70*/  LEA.HI.X.SX32 R6, R8, R0, 0x1, P2 ;  /* 0x0000000008067211 */ /* 0x000fe200010f0eff */
[----:B------:R-:W-:Y:S02]  /*19d80*/  IMAD R11, R25, 0x2, R10 ;  /* 0x00000002190b7824 */ /* 0x000fe400078e020a */
[----:B------:R-:W-:Y:S01]  /*19d90*/  STL [R1+0x4dc], R3 ;  /* 0x0004dc0301007387 */ /* 0x000fe20000100800 */
[----:B------:R-:W-:-:S03]  /*19da0*/  LEA R8, P0, R9, R2, 0x1 ;  /* 0x0000000209087211 */ /* 0x000fc600078008ff */
[----:B------:R0:W-:Y:S04]  /*19db0*/  STL [R1+0x4e4], R7 ;  /* 0x0004e40701007387 */ /* 0x0001e80000100800 */
[----:B------:R1:W-:Y:S01]  /*19dc0*/  STL [R1+0x4ec], R6 ;  /* 0x0004ec0601007387 */ /* 0x0003e20000100800 */
[----:B------:R-:W-:-:S03]  /*19dd0*/  IMAD R12, R25, 0x2, R11 ;  /* 0x00000002190c7824 */ /* 0x000fc600078e020b */
[----:B------:R2:W-:Y:S01]  /*19de0*/  STL [R1+0x4f8], R8 ;  /* 0x0004f80801007387 */ /* 0x0005e20000100800 */
[-C--:B0-----:R-:W-:Y:S02]  /*19df0*/  LEA R7, P2, R11, R2.reuse, 0x1 ;  /* 0x000000020b077211 */ /* 0x081fe400078408ff */
[----:B-1----:R-:W-:Y:S01]  /*19e00*/  LEA R6, P1, R10, R2, 0x1 ;  /* 0x000000020a067211 */ /* 0x002fe200078208ff */
[----:B------:R-:W-:-:S04]  /*19e10*/  IMAD R13, R25, 0x2, R12 ;  /* 0x00000002190d7824 */ /* 0x000fc800078e020c */
[----:B------:R0:W-:Y:S01]  /*19e20*/  STL [R1+0x500], R6 ;  /* 0x0005000601007387 */ /* 0x0001e20000100800 */
[-C--:B--2---:R-:W-:Y:S01]  /*19e30*/  LEA.HI.X.SX32 R8, R10, R0.reuse, 0x1, P1 ;  /* 0x000000000a087211 */ /* 0x084fe200008f0eff */
[----:B------:R-:W-:Y:S02]  /*19e40*/  IMAD R14, R25, 0x2, R13 ;  /* 0x00000002190e7824 */ /* 0x000fe400078e020d */
[----:B------:R1:W-:Y:S01]  /*19e50*/  STL [R1+0x508], R7 ;  /* 0x0005080701007387 */ /* 0x0003e20000100800 */
[-C--:B0-----:R-:W-:Y:S02]  /*19e60*/  LEA.HI.X.SX32 R6, R9, R0.reuse, 0x1, P0 ;  /* 0x0000000009067211 */ /* 0x081fe400000f0eff */
[----:B-1----:R-:W-:-:S03]  /*19e70*/  LEA.HI.X.SX32 R7, R11, R0, 0x1, P2 ;  /* 0x000000000b077211 */ /* 0x002fc600010f0eff */
[----:B------:R-:W-:Y:S01]  /*19e80*/  STL [R1+0x4f4], R6 ;  /* 0x0004f40601007387 */ /* 0x000fe20000100800 */
[----:B------:R-:W-:-:S03]  /*19e90*/  LEA R9, P1, R13, R2, 0x1 ;  /* 0x000000020d097211 */ /* 0x000fc600078208ff */
[----:B------:R0:W-:Y:S01]  /*19ea0*/  STL [R1+0x4fc], R8 ;  /* 0x0004fc0801007387 */ /* 0x0001e20000100800 */
[----:B------:R-:W-:-:S03]  /*19eb0*/  IMAD R15, R25, 0x2, R14 ;  /* 0x00000002190f7824 */ /* 0x000fc600078e020e */
[----:B------:R1:W-:Y:S01]  /*19ec0*/  STL [R1+0x504], R7 ;  /* 0x0005040701007387 */ /* 0x0003e20000100800 */
[-C--:B0-----:R-:W-:Y:S02]  /*19ed0*/  LEA R8, P0, R12, R2.reuse, 0x1 ;  /* 0x000000020c087211 */ /* 0x081fe400078008ff */
[----:B-1----:R-:W-:-:S03]  /*19ee0*/  LEA R7, P2, R14, R2, 0x1 ;  /* 0x000000020e077211 */ /* 0x002fc600078408ff */
[----:B------:R-:W-:Y:S01]  /*19ef0*/  STL [R1+0x510], R8 ;  /* 0x0005100801007387 */ /* 0x000fe20000100800 */
[----:B------:R-:W-:-:S03]  /*19f00*/  LEA.HI.X.SX32 R10, R13, R0, 0x1, P1 ;  /* 0x000000000d0a7211 */ /* 0x000fc600008f0eff */
[----:B------:R0:W-:Y:S01]  /*19f10*/  STL [R1+0x518], R9 ;  /* 0x0005180901007387 */ /* 0x0001e20000100800 */
[----:B------:R-:W-:-:S03]  /*19f20*/  IMAD R16, R25, 0x2, R15 ;  /* 0x0000000219107824 */ /* 0x000fc600078e020f */
[----:B------:R1:W-:Y:S01]  /*19f30*/  STL [R1+0x520], R7 ;  /* 0x0005200701007387 */ /* 0x0003e20000100800 */
[-C--:B0-----:R-:W-:Y:S02]  /*19f40*/  LEA.HI.X.SX32 R9, R12, R0.reuse, 0x1, P0 ;  /* 0x000000000c097211 */ /* 0x081fe400000f0eff */
[----:B-1----:R-:W-:-:S03]  /*19f50*/  LEA.HI.X.SX32 R7, R14, R0, 0x1, P2 ;  /* 0x000000000e077211 */ /* 0x002fc600010f0eff */
[----:B------:R-:W-:Y:S01]  /*19f60*/  STL [R1+0x50c], R9 ;  /* 0x00050c0901007387 */ /* 0x000fe20000100800 */
[----:B------:R-:W-:-:S03]  /*19f70*/  IMAD R17, R25, 0x2, R16 ;  /* 0x0000000219117824 */ /* 0x000fc600078e0210 */
[----:B------:R0:W-:Y:S01]  /*19f80*/  STL [R1+0x514], R10 ;  /* 0x0005140a01007387 */ /* 0x0001e20000100800 */
[----:B------:R-:W-:-:S03]  /*19f90*/  IMAD R18, R25, 0x2, R17 ;  /* 0x0000000219127824 */ /* 0x000fc600078e0211 */
[----:B------:R1:W-:Y:S01]  /*19fa0*/  STL [R1+0x51c], R7 ;  /* 0x00051c0701007387 */ /* 0x0003e20000100800 */
[-C--:B------:R-:W-:Y:S02]  /*19fb0*/  LEA R11, P2, R17, R2.reuse, 0x1 ;  /* 0x00000002110b7211 */ /* 0x080fe400078408ff */
[-C--:B0-----:R-:W-:Y:S02]  /*19fc0*/  LEA R10, P0, R15, R2.reuse, 0x1 ;  /* 0x000000020f0a7211 */ /* 0x081fe400078008ff */
[----:B-1----:R-:W-:-:S03]  /*19fd0*/  LEA R7, P1, R16, R2, 0x1 ;  /* 0x0000000210077211 */ /* 0x002fc600078208ff */
[----:B------:R-:W-:Y:S01]  /*19fe0*/  STL [R1+0x528], R10 ;  /* 0x0005280a01007387 */ /* 0x000fe20000100800 */
[----:B------:R-:W-:-:S03]  /*19ff0*/  IMAD R19, R25, 0x2, R18 ;  /* 0x0000000219137824 */ /* 0x000fc600078e0212 */
[----:B------:R0:W-:Y:S01]  /*1a000*/  STL [R1+0x530], R7 ;  /* 0x0005300701007387 */ /* 0x0001e20000100800 */
[-C--:B------:R-:W-:Y:S01]  /*1a010*/  LEA.HI.X.SX32 R12, R16, R0.reuse, 0x1, P1 ;  /* 0x00000000100c7211 */ /* 0x080fe200008f0eff */
        /* <DEDUP_REMOVED lines=12> */
[C---:B------:R-:W-:Y:S01]  /*1a0e0*/  IMAD R20, R25.reuse, 0x2, R5 ;  /* 0x0000000219147824 */ /* 0x040fe200078e0205 */
[----:B------:R-:W-:Y:S02]  /*1a0f0*/  LEA.HI.X.SX32 R14, R18, R0, 0x1, P0 ;  /* 0x00000000120e7211 */ /* 0x000fe400000f0eff */
[----:B------:R0:W-:Y:S04]  /*1a100*/  STL [R1+0x548], R13 ;  /* 0x0005480d01007387 */ /* 0x0001e80000100800 */
[----:B------:R1:W-:Y:S01]  /*1a110*/  STL [R1+0x550], R11 ;  /* 0x0005500b01007387 */ /* 0x0003e20000100800 */
[----:B------:R-:W-:-:S03]  /*1a120*/  IMAD R3, R25, 0x2, R20 ;  /* 0x0000000219037824 */ /* 0x000fc600078e0214 */
[----:B------:R2:W-:Y:S01]  /*1a130*/  STL [R1+0x53c], R14 ;  /* 0x00053c0e01007387 */ /* 0x0005e20000100800 */
[-C--:B0-----:R-:W-:Y:S02]  /*1a140*/  LEA.HI.X.SX32 R13, R4, R0.reuse, 0x1, P2 ;  /* 0x00000000040d7211 */ /* 0x081fe400010f0eff */
[----:B-1----:R-:W-:Y:S01]  /*1a150*/  LEA.HI.X.SX32 R11, R19, R0, 0x1, P1 ;  /* 0x00000000130b7211 */ /* 0x002fe200008f0eff */
[----:B------:R-:W-:-:S04]  /*1a160*/  IMAD R21, R25, 0x2, R3 ;  /* 0x0000000219157824 */ /* 0x000fc800078e0203 */
[----:B------:R0:W-:Y:S01]  /*1a170*/  STL [R1+0x544], R11 ;  /* 0x0005440b01007387 */ /* 0x0001e20000100800 */
[----:B--2---:R-:W-:-:S03]  /*1a180*/  LEA R14, P1, R20, R2, 0x1 ;  /* 0x00000002140e7211 */ /* 0x004fc600078208ff */
[----:B------:R1:W-:Y:S01]  /*1a190*/  STL [R1+0x54c], R13 ;  /* 0x00054c0d01007387 */ /* 0x0003e20000100800 */
[-C--:B0-----:R-:W-:Y:S02]  /*1a1a0*/  LEA R11, P0, R5, R2.reuse, 0x1 ;  /* 0x00000002050b7211 */ /* 0x081fe400078008ff */
[----:B-1----:R-:W-:-:S03]  /*1a1b0*/  LEA R13, P2, R3, R2, 0x1 ;  /* 0x00000002030d7211 */ /* 0x002fc600078408ff */
[----:B------:R-:W-:Y:S01]  /*1a1c0*/  STL [R1+0x558], R11 ;  /* 0x0005580b01007387 */ /* 0x000fe20000100800 */
[----:B------:R-:W-:Y:S01]  /*1a1d0*/  IMAD R6, R25, 0x2, R21 ;  /* 0x0000000219067824 */ /* 0x000fe200078e0215 */
[-C--:B------:R-:W-:Y:S02]  /*1a1e0*/  LEA.HI.X.SX32 R5, R5, R0.reuse, 0x1, P0 ;  /* 0x0000000005057211 */ /* 0x080fe400000f0eff */
[----:B------:R-:W-:Y:S01]  /*1a1f0*/  STL [R1+0x560], R14 ;  /* 0x0005600e01007387 */ /* 0x000fe20000100800 */
[----:B------:R-:W-:-:S03]  /*1a200*/  LEA.HI.X.SX32 R3, R3, R0, 0x1, P2 ;  /* 0x0000000003037211 */ /* 0x000fc600010f0eff */
[----:B------:R0:W-:Y:S01]  /*1a210*/  STL [R1+0x568], R13 ;  /* 0x0005680d01007387 */ /* 0x0001e20000100800 */
[----:B------:R-:W-:-:S03]  /*1a220*/  IMAD R8, R25, 0x2, R6 ;  /* 0x0000000219087824 */ /* 0x000fc600078e0206 */
[----:B------:R-:W-:Y:S01]  /*1a230*/  STL [R1+0x554], R5 ;  /* 0x0005540501007387 */ /* 0x000fe20000100800 */
[----:B0-----:R-:W-:Y:S02]  /*1a240*/  LEA.HI.X.SX32 R13, R20, R0, 0x1, P1 ;  /* 0x00000000140d7211 */ /* 0x001fe400008f0eff */
[----:B------:R-:W-:-:S03]  /*1a250*/  LEA R14, P2, R8, R2, 0x1 ;  /* 0x00000002080e7211 */ /* 0x000fc600078408ff */
[----:B------:R0:W-:Y:S04]  /*1a260*/  STL [R1+0x55c], R13 ;  /* 0x00055c0d01007387 */ /* 0x0001e80000100800 */
[----:B------:R1:W-:Y:S01]  /*1a270*/  STL [R1+0x564], R3 ;  /* 0x0005640301007387 */ /* 0x0003e20000100800 */
[----:B------:R-:W-:Y:S01]  /*1a280*/  IMAD R9, R25, 0x2, R8 ;  /* 0x0000000219097824 */ /* 0x000fe200078e0208 */
[-C--:B0-----:R-:W-:Y:S02]  /*1a290*/  LEA R13, P0, R21, R2.reuse, 0x1 ;  /* 0x00000002150d7211 */ /* 0x081fe400078008ff */
[----:B-1----:R-:W-:-:S03]  /*1a2a0*/  LEA R3, P1, R6, R2, 0x1 ;  /* 0x0000000206037211 */ /* 0x002fc600078208ff */
[----:B------:R-:W-:Y:S01]  /*1a2b0*/  STL [R1+0x570], R13 ;  /* 0x0005700d01007387 */ /* 0x000fe20000100800 */
[----:B------:R-:W-:-:S03]  /*1a2c0*/  IMAD R10, R25, 0x2, R9 ;  /* 0x00000002190a7824 */ /* 0x000fc600078e0209 */
[----:B------:R0:W-:Y:S04]  /*1a2d0*/  STL [R1+0x578], R3 ;  /* 0x0005780301007387 */ /* 0x0001e80000100800 */
[----:B------:R1:W-:Y:S01]  /*1a2e0*/  STL [R1+0x580], R14 ;  /* 0x0005800e01007387 */ /* 0x0003e20000100800 */
[----:B------:R-:W-:Y:S01]  /*1a2f0*/  IMAD R7, R25, 0x2, R10 ;  /* 0x0000000219077824 */ /* 0x000fe200078e020a */
[-C--:B0-----:R-:W-:Y:S02]  /*1a300*/  LEA.HI.X.SX32 R3, R21, R0.reuse, 0x1, P0 ;  /* 0x0000000015037211 */ /* 0x081fe400000f0eff */
[-C--:B-1----:R-:W-:Y:S02]  /*1a310*/  LEA.HI.X.SX32 R14, R6, R0.reuse, 0x1, P1 ;  /* 0x00000000060e7211 */ /* 0x082fe400008f0eff */
[----:B------:R-:W-:Y:S01]  /*1a320*/  LEA.HI.X.SX32 R6, R8, R0, 0x1, P2 ;  /* 0x0000000008067211 */ /* 0x000fe200010f0eff */
[----:B------:R-:W-:Y:S01]  /*1a330*/  STL [R1+0x56c], R3 ;  /* 0x00056c0301007387 */ /* 0x000fe20000100800 */
[----:B------:R-:W-:-:S03]  /*1a340*/  LEA R8, P0, R9, R2, 0x1 ;  /* 0x0000000209087211 */ /* 0x000fc600078008ff */
[----:B------:R0:W-:Y:S01]  /*1a350*/  STL [R1+0x574], R14 ;  /* 0x0005740e01007387 */ /* 0x0001e20000100800 */
[----:B------:R-:W-:-:S03]  /*1a360*/  IMAD R12, R25, 0x2, R7 ;  /* 0x00000002190c7824 */ /* 0x000fc600078e0207 */
[----:B------:R1:W-:Y:S01]  /*1a370*/  STL [R1+0x57c], R6 ;  /* 0x00057c0601007387 */ /* 0x0003e20000100800 */
[----:B------:R-:W-:-:S03]  /*1a380*/  IMAD R4, R25, 0x2, R12 ;  /* 0x0000000219047824 */ /* 0x000fc600078e020c */
[----:B------:R-:W-:Y:S01]  /*1a390*/  STL [R1+0x588], R8 ;  /* 0x0005880801007387 */ /* 0x000fe20000100800 */
[-C--:B0-----:R-:W-:Y:S02]  /*1a3a0*/  LEA R14, P2, R7, R2.reuse, 0x1 ;  /* 0x00000002070e7211 */ /* 0x081fe400078408ff */
[----:B-1----:R-:W-:Y:S01]  /*1a3b0*/  LEA R6, P1, R10, R2, 0x1 ;  /* 0x000000020a067211 */ /* 0x002fe200078208ff */
[----:B------:R-:W-:-:S04]  /*1a3c0*/  IMAD R11, R25, 0x2, R4 ;  /* 0x00000002190b7824 */ /* 0x000fc800078e0204 */
[----:B------:R0:W-:Y:S01]  /*1a3d0*/  STL [R1+0x590], R6 ;  /* 0x0005900601007387 */ /* 0x0001e20000100800 */
[----:B------:R-:W-:-:S03]  /*1a3e0*/  LEA.HI.X.SX32 R10, R10, R0, 0x1, P1 ;  /* 0x000000000a0a7211 */ /* 0x000fc600008f0eff */
[----:B------:R-:W-:Y:S01]  /*1a3f0*/  STL [R1+0x598], R14 ;  /* 0x0005980e01007387 */ /* 0x000fe20000100800 */
[-C--:B0-----:R-:W-:Y:S02]  /*1a400*/  LEA.HI.X.SX32 R6, R9, R0.reuse, 0x1, P0 ;  /* 0x0000000009067211 */ /* 0x081fe400000f0eff */
[----:B------:R-:W-:Y:S02]  /*1a410*/  LEA.HI.X.SX32 R9, R7, R0, 0x1, P2 ;  /* 0x0000000007097211 */ /* 0x000fe400010f0eff */
[----:B------:R-:W-:Y:S01]  /*1a420*/  LEA R7, P0, R12, R2, 0x1 ;  /* 0x000000020c077211 */ /* 0x000fe200078008ff */
[----:B------:R-:W-:Y:S01]  /*1a430*/  STL [R1+0x584], R6 ;  /* 0x0005840601007387 */ /* 0x000fe20000100800 */
[----:B------:R-:W-:-:S03]  /*1a440*/  IMAD R5, R25, 0x2, R11 ;  /* 0x0000000219057824 */ /* 0x000fc600078e020b */
[----:B------:R0:W-:Y:S04]  /*1a450*/  STL [R1+0x58c], R10 ;  /* 0x00058c0a01007387 */ /* 0x0001e80000100800 */
[----:B------:R1:W-:Y:S01]  /*1a460*/  STL [R1+0x594], R9 ;  /* 0x0005940901007387 */ /* 0x0003e20000100800 */
[----:B0-----:R-:W-:-:S03]  /*1a470*/  LEA R10, P1, R4, R2, 0x1 ;  /* 0x00000002040a7211 */ /* 0x001fc600078208ff */
[----:B------:R-:W-:Y:S01]  /*1a480*/  STL [R1+0x5a0], R7 ;  /* 0x0005a00701007387 */ /* 0x000fe20000100800 */
[----:B-1----:R-:W-:-:S03]  /*1a490*/  LEA R9, P2, R11, R2, 0x1 ;  /* 0x000000020b097211 */ /* 0x002fc600078408ff */
[----:B------:R0:W-:Y:S01]  /*1a4a0*/  STL [R1+0x5a8], R10 ;  /* 0x0005a80a01007387 */ /* 0x0001e20000100800 */
[C---:B------:R-:W-:Y:S01]  /*1a4b0*/  IMAD R13, R25.reuse, 0x2, R5 ;  /* 0x00000002190d7824 */ /* 0x040fe200078e0205 */
[----:B------:R-:W-:Y:S02]  /*1a4c0*/  LEA.HI.X.SX32 R12, R12, R0, 0x1, P0 ;  /* 0x000000000c0c7211 */ /* 0x000fe400000f0eff */
[----:B------:R1:W-:Y:S01]  /*1a4d0*/  STL [R1+0x5b0], R9 ;  /* 0x0005b00901007387 */ /* 0x0003e20000100800 */
[----:B------:R-:W-:-:S03]  /*1a4e0*/  IMAD R3, R25, 0x2, R13 ;  /* 0x0000000219037824 */ /* 0x000fc600078e020d */
[----:B------:R-:W-:Y:S01]  /*1a4f0*/  STL [R1+0x59c], R12 ;  /* 0x00059c0c01007387 */ /* 0x000fe20000100800 */
[-C--:B0-----:R-:W-:Y:S02]  /*1a500*/  LEA.HI.X.SX32 R10, R11, R0.reuse, 0x1, P2 ;  /* 0x000000000b0a7211 */ /* 0x081fe400010f0eff */
[----:B-1----:R-:W-:Y:S02]  /*1a510*/  LEA.HI.X.SX32 R9, R4, R0, 0x1, P1 ;  /* 0x0000000004097211 */ /* 0x002fe400008f0eff */
[----:B------:R-:W-:-:S03]  /*1a520*/  LEA R11, P1, R13, R2, 0x1 ;  /* 0x000000020d0b7211 */ /* 0x000fc600078208ff */
[----:B------:R0:W-:Y:S01]  /*1a530*/  STL [R1+0x5a4], R9 ;  /* 0x0005a40901007387 */ /* 0x0001e20000100800 */
[----:B------:R-:W-:-:S03]  /*1a540*/  IMAD R8, R25, 0x2, R3 ;  /* 0x0000000219087824 */ /* 0x000fc600078e0203 */
[----:B------:R1:W-:Y:S01]  /*1a550*/  STL [R1+0x5ac], R10 ;  /* 0x0005ac0a01007387 */ /* 0x0003e20000100800 */
        /* <DEDUP_REMOVED lines=8> */
[-C--:B------:R-:W-:Y:S02]  /*1a5e0*/  LEA.HI.X.SX32 R5, R3, R0.reuse, 0x1, P2 ;  /* 0x0000000003057211 */ /* 0x080fe400010f0eff */
[----:B-1----:R-:W-:Y:S01]  /*1a5f0*/  LEA.HI.X.SX32 R10, R13, R0, 0x1, P1 ;  /* 0x000000000d0a7211 */ /* 0x002fe200008f0eff */
[----:B------:R-:W-:Y:S01]  /*1a600*/  STL [R1+0x5b4], R11 ;  /* 0x0005b40b01007387 */ /* 0x000fe20000100800 */
[----:B------:R-:W-:-:S03]  /*1a610*/  IMAD R4, R25, 0x2, R7 ;  /* 0x0000000219047824 */ /* 0x000fc600078e0207 */
[----:B------:R0:W-:Y:S04]  /*1a620*/  STL [R1+0x5bc], R10 ;  /* 0x0005bc0a01007387 */ /* 0x0001e80000100800 */
[----:B------:R1:W-:Y:S01]  /*1a630*/  STL [R1+0x5c4], R5 ;  /* 0x0005c40501007387 */ /* 0x0003e20000100800 */
[-C--:B0-----:R-:W-:Y:S02]  /*1a640*/  LEA R10, P0, R8, R2.reuse, 0x1 ;  /* 0x00000002080a7211 */ /* 0x081fe400078008ff */
[----:B-1----:R-:W-:-:S03]  /*1a650*/  LEA R5, P1, R6, R2, 0x1 ;  /* 0x0000000206057211 */ /* 0x002fc600078208ff */
[----:B------:R-:W-:Y:S01]  /*1a660*/  STL [R1+0x5d0], R10 ;  /* 0x0005d00a01007387 */ /* 0x000fe20000100800 */
[----:B------:R-:W-:Y:S01]  /*1a670*/  IMAD R9, R25, 0x2, R4 ;  /* 0x0000000219097824 */ /* 0x000fe200078e0204 */
[----:B------:R-:W-:Y:S02]  /*1a680*/  LEA R11, P2, R7, R2, 0x1 ;  /* 0x00000002070b7211 */ /* 0x000fe400078408ff */
[----:B------:R0:W-:Y:S01]  /*1a690*/  STL [R1+0x5d8], R5 ;  /* 0x0005d80501007387 */ /* 0x0001e20000100800 */
[-C--:B------:R-:W-:Y:S01]  /*1a6a0*/  LEA.HI.X.SX32 R6, R6, R0.reuse, 0x1, P1 ;  /* 0x0000000006067211 */ /* 0x080fe200008f0eff */
[----:B------:R-:W-:Y:S01]  /*1a6b0*/  IMAD R3, R25, 0x2, R9 ;  /* 0x0000000219037824 */ /* 0x000fe200078e0209 */
[-C--:B------:R-:W-:Y:S01]  /*1a6c0*/  LEA.HI.X.SX32 R7, R7, R0.reuse, 0x1, P2 ;  /* 0x0000000007077211 */ /* 0x080fe200010f0eff */
[----:B------:R-:W-:Y:S01]  /*1a6d0*/  STL [R1+0x5e0], R11 ;  /* 0x0005e00b01007387 */ /* 0x000fe20000100800 */
[----:B0-----:R-:W-:Y:S01]  /*1a6e0*/  LEA.HI.X.SX32 R5, R8, R0, 0x1, P0 ;  /* 0x0000000008057211 */ /* 0x001fe200000f0eff */
[----:B------:R-:W-:Y:S01]  /*1a6f0*/  IMAD R10, R25, 0x2, R3 ;  /* 0x00000002190a7824 */ /* 0x000fe200078e0203 */
[----:B------:R-:W-:-:S03]  /*1a700*/  LEA R8, P1, R9, R2, 0x1 ;  /* 0x0000000209087211 */ /* 0x000fc600078208ff */
[----:B------:R0:W-:Y:S04]  /*1a710*/  STL [R1+0x5cc], R5 ;  /* 0x0005cc0501007387 */ /* 0x0001e80000100800 */
[----:B------:R1:W-:Y:S04]  /*1a720*/  STL [R1+0x5d4], R6 ;  /* 0x0005d40601007387 */ /* 0x0003e80000100800 */
[----:B------:R2:W-:Y:S01]  /*1a730*/  STL [R1+0x5dc], R7 ;  /* 0x0005dc0701007387 */ /* 0x0005e20000100800 */
[----:B0-----:R-:W-:Y:S01]  /*1a740*/  IMAD R5, R25, 0x2, R10 ;  /* 0x0000000219057824 */ /* 0x001fe200078e020a */
[----:B-1----:R-:W-:-:S02]  /*1a750*/  LEA R6, P0, R4, R2, 0x1 ;  /* 0x0000000204067211 */ /* 0x002fc400078008ff */
[----:B--2---:R-:W-:-:S03]  /*1a760*/  LEA R7, P2, R3, R2, 0x1 ;  /* 0x0000000203077211 */ /* 0x004fc600078408ff */
[----:B------:R0:W-:Y:S04]  /*1a770*/  STL [R1+0x5e8], R6 ;  /* 0x0005e80601007387 */ /* 0x0001e80000100800 */
[----:B------:R1:W-:Y:S04]  /*1a780*/  STL [R1+0x5f0], R8 ;  /* 0x0005f00801007387 */ /* 0x0003e80000100800 */
[----:B------:R2:W-:Y:S01]  /*1a790*/  STL [R1+0x5f8], R7 ;  /* 0x0005f80701007387 */ /* 0x0005e20000100800 */
[----:B0-----:R-:W-:Y:S01]  /*1a7a0*/  IMAD R6, R25, 0x2, R5 ;  /* 0x0000000219067824 */ /* 0x001fe200078e0205 */
[----:B-1----:R-:W-:-:S02]  /*1a7b0*/  LEA.HI.X.SX32 R8, R4, R0, 0x1, P0 ;  /* 0x0000000004087211 */ /* 0x002fc400000f0eff */
[-C--:B------:R-:W-:Y:S02]  /*1a7c0*/  LEA.HI.X.SX32 R4, R3, R0.reuse, 0x1, P2 ;  /* 0x0000000003047211 */ /* 0x080fe400010f0eff */
[----:B--2---:R-:W-:Y:S01]  /*1a7d0*/  LEA.HI.X.SX32 R7, R9, R0, 0x1, P1 ;  /* 0x0000000009077211 */ /* 0x004fe200008f0eff */
[----:B------:R0:W-:Y:S01]  /*1a7e0*/  STL [R1+0x5e4], R8 ;  /* 0x0005e40801007387 */ /* 0x0001e20000100800 */
[----:B------:R-:W-:-:S03]  /*1a7f0*/  IMAD R3, R25, 0x2, R6 ;  /* 0x0000000219037824 */ /* 0x000fc600078e0206 */
[----:B------:R1:W-:Y:S04]  /*1a800*/  STL [R1+0x5ec], R7 ;  /* 0x0005ec0701007387 */ /* 0x0003e80000100800 */
[----:B------:R2:W-:Y:S01]  /*1a810*/  STL [R1+0x5f4], R4 ;  /* 0x0005f40401007387 */ /* 0x0005e20000100800 */
[-C--:B0-----:R-:W-:Y:S02]  /*1a820*/  LEA R8, P0, R10, R2.reuse, 0x1 ;  /* 0x000000020a087211 */ /* 0x081fe400078008ff */
[-C--:B-1----:R-:W-:Y:S02]  /*1a830*/  LEA R7, P2, R6, R2.reuse, 0x1 ;  /* 0x0000000206077211 */ /* 0x082fe400078408ff */
[-C--:B--2---:R-:W-:Y:S02]  /*1a840*/  LEA R4, P1, R5, R2.reuse, 0x1 ;  /* 0x0000000205047211 */ /* 0x084fe400078208ff */
[----:B------:R-:W-:Y:S01]  /*1a850*/  LEA R2, P3, R3, R2, 0x1 ;  /* 0x0000000203027211 */ /* 0x000fe200078608ff */
[----:B------:R-:W-:Y:S04]  /*1a860*/  STL [R1+0x5fc], R8 ;  /* 0x0005fc0801007387 */ /* 0x000fe80000100800 */
[----:B------:R0:W-:Y:S04]  /*1a870*/  STL [R1+0x600], R4 ;  /* 0x0006000401007387 */ /* 0x0001e80000100800 */
[----:B------:R-:W-:Y:S04]  /*1a880*/  STL [R1+0x604], R7 ;  /* 0x0006040701007387 */ /* 0x000fe80000100800 */
[----:B------:R1:W-:Y:S01]  /*1a890*/  STL [R1+0x47c], R2 ;  /* 0x00047c0201007387 */ /* 0x0003e20000100800 */
[----:B0-----:R-:W-:-:S02]  /*1a8a0*/  LEA.HI.X.SX32 R4, R10, R0, 0x1, P0 ;  /* 0x000000000a047211 */ /* 0x001fc400000f0eff */
[----:B-1----:R-:W-:-:S03]  /*1a8b0*/  LEA.HI.X.SX32 R2, R5, R0, 0x1, P1 ;  /* 0x0000000005027211 */ /* 0x002fc600008f0eff */
[----:B------:R0:W-:Y:S04]  /*1a8c0*/  STL [R1+0x46c], R4 ;  /* 0x00046c0401007387 */ /* 0x0001e80000100800 */
[----:B------:R1:W-:Y:S01]  /*1a8d0*/  STL [R1+0x474], R2 ;  /* 0x0004740201007387 */ /* 0x0003e20000100800 */
[-C--:B0-----:R-:W-:Y:S02]  /*1a8e0*/  LEA.HI.X.SX32 R4, R6, R0.reuse, 0x1, P2 ;  /* 0x0000000006047211 */ /* 0x081fe400010f0eff */
[----:B-1----:R-:W-:-:S03]  /*1a8f0*/  LEA.HI.X.SX32 R2, R3, R0, 0x1, P3 ;  /* 0x0000000003027211 */ /* 0x002fc600018f0eff */
[----:B------:R0:W-:Y:S04]  /*1a900*/  STL [R1+0x478], R4 ;  /* 0x0004780401007387 */ /* 0x0001e80000100800 */
[----:B------:R0:W-:Y:S04]  /*1a910*/  STL [R1+0x470], R2 ;  /* 0x0004700201007387 */ /* 0x0001e80000100800 */
        /* <DEDUP_REMOVED lines=83> */
[----:B------:R-:W1:Y:S04]  /*1ae50*/  S2R R29, SR_TID.X ;  /* 0x00000000001d7919 */ /* 0x000e680000002100 */
[----:B------:R0:W-:Y:S04]  /*1ae60*/  STL [R1+0x21c], RZ ;  /* 0x00021cff01007387 */ /* 0x0001e80000100800 */
[----:B------:R0:W-:Y:S04]  /*1ae70*/  STL [R1+0x250], RZ ;  /* 0x000250ff01007387 */ /* 0x0001e80000100800 */
[----:B------:R0:W-:Y:S04]  /*1ae80*/  STL [R1+0x254], RZ ;  /* 0x000254ff01007387 */ /* 0x0001e80000100800 */
[----:B------:R0:W-:Y:S04]  /*1ae90*/  STL [R1+0x258], RZ ;  /* 0x000258ff01007387 */ /* 0x0001e80000100800 */
[----:B------:R0:W-:Y:S04]  /*1aea0*/  STL [R1+0x25c], RZ ;  /* 0x00025cff01007387 */ /* 0x0001e80000100800 */
[----:B------:R-:W2:Y:S04]  /*1aeb0*/  S2R R25, SR_TID.X ;  /* 0x0000000000197919 */ /* 0x000ea80000002100 */
[----:B------:R0:W-:Y:S04]  /*1aec0*/  STL [R1+0x270], RZ ;  /* 0x000270ff01007387 */ /* 0x0001e80000100800 */
[----:B------:R0:W-:Y:S04]  /*1aed0*/  STL [R1+0x274], RZ ;  /* 0x000274ff01007387 */ /* 0x0001e80000100800 */
[----:B------:R0:W-:Y:S04]  /*1aee0*/  STL [R1+0x278], RZ ;  /* 0x000278ff01007387 */ /* 0x0001e80000100800 */
[----:B------:R0:W-:Y:S04]  /*1aef0*/  STL [R1+0x27c], RZ ;  /* 0x00027cff01007387 */ /* 0x0001e80000100800 */
[----:B------:R0:W-:Y:S01]  /*1af00*/  STL [R1+0x240], RZ ;  /* 0x000240ff01007387 */ /* 0x0001e20000100800 */
[----:B-1----:R-:W-:Y:S01]  /*1af10*/  LOP3.LUT R29, R29, 0x7f, RZ, 0xc0, !PT ;  /* 0x0000007f1d1d7812 */ /* 0x002fe200078ec0ff */
[----:B------:R-:W-:-:S02]  /*1af20*/  USHF.L.U32 UR4, UR7, 0x7, URZ ;  /* 0x0000000707047899 */ /* 0x000fc4000800063f */
[----:B------:R-:W-:Y:S01]  /*1af30*/  USHF.L.U32 UR5, UR6, 0x7, URZ ;  /* 0x0000000706057899 */ /* 0x000fe2000800063f */
[----:B--2---:R-:W-:Y:S02]  /*1af40*/  IMAD.SHL.U32 R0, R25, 0x40, RZ ;  /* 0x0000004019007824 */ /* 0x004fe400078e00ff */
[----:B------:R-:W-:Y:S01]  /*1af50*/  IMAD.SHL.U32 R3, R29, 0x2, RZ ;  /* 0x000000021d037824 */ /* 0x000fe200078e00ff */
[----:B------:R-:W-:Y:S02]  /*1af60*/  USHF.R.S32.HI UR6, URZ, 0x1f, UR5 ;  /* 0x0000001f3f067899 */ /* 0x000fe40008011405 */
[----:B------:R-:W-:Y:S02]  /*1af70*/  USHF.R.S32.HI UR7, URZ, 0x1f, UR4 ;  /* 0x0000001f3f077899 */ /* 0x000fe40008011404 */
[----:B------:R-:W-:Y:S02]  /*1af80*/  USHF.L.U32 UR12, UR5, 0x1, URZ ;  /* 0x00000001050c7899 */ /* 0x000fe4000800063f */
[C---:B0-----:R-:W-:Y:S01]  /*1af90*/  LOP3.LUT R29, R25.reuse, 0x7, RZ, 0xc0, !PT ;  /* 0x00000007191d7812 */ /* 0x041fe200078ec0ff */
[----:B------:R-:W-:Y:S02]  /*1afa0*/  IMAD.SHL.U32 R28, R25, 0x2, RZ ;  /* 0x00000002191c7824 */ /* 0x000fe400078e00ff */
[----:B------:R-:W2:Y:S01]  /*1afb0*/  LDL R25, [R1+0xe10] ;  /* 0x000e100001197983 */ /* 0x000ea20000100800 */
[----:B------:R-:W-:-:S02]  /*1afc0*/  IMAD.MOV.U32 R26, RZ, RZ, 0x7f ;  /* 0x0000007fff1a7424 */ /* 0x000fc400078e00ff */
[----:B------:R-:W-:-:S03]  /*1afd0*/  IMAD R29, R29, 0x90, RZ ;  /* 0x000000901d1d7824 */ /* 0x000fc600078e02ff */
[----:B------:R-:W-:Y:S02]  /*1afe0*/  IADD3 R26, R26, c[0x0][0x180], RZ ;  /* 0x000060001a1a7a10 */ /* 0x000fe40007ffe0ff */
[----:B------:R-:W-:Y:S02]  /*1aff0*/  LOP3.LUT R28, R29, 0x10, R28, 0x78, !PT ;  /* 0x000000101d1c7812 */ /* 0x000fe400078e781c */
[----:B------:R-:W-:Y:S02]  /*1b000*/  SHF.R.S32.HI R29, RZ, 0x1f, R26 ;  /* 0x0000001fff1d7819 */ /* 0x000fe4000001141a */
[----:B------:R-:W-:Y:S02]  /*1b010*/  LOP3.LUT R4, R0, 0x1800, RZ, 0xc0, !PT ;  /* 0x0000180000047812 */ /* 0x000fe400078ec0ff */
[----:B------:R-:W-:Y:S02]  /*1b020*/  LEA.HI R29, R29, R26, RZ, 0x7 ;  /* 0x0000001a1d1d7211 */ /* 0x000fe400078f38ff */
[----:B------:R-:W-:-:S02]  /*1b030*/  LOP3.LUT R2, R28, 0x400, R0, 0xf8, !PT ;  /* 0x000004001c027812 */ /* 0x000fc400078ef800 */
[----:B------:R-:W-:-:S03]  /*1b040*/  SHF.R.S32.HI R0, RZ, 0x7, R29 ;  /* 0x00000007ff007819 */ /* 0x000fc6000001141d */
[----:B------:R-:W-:Y:S04]  /*1b050*/  STL [R1+0x380], R2 ;  /* 0x0003800201007387 */ /* 0x000fe80000100800 */
[----:B------:R0:W-:Y:S01]  /*1b060*/  STL [R1+0xe44], R4 ;  /* 0x000e440401007387 */ /* 0x0001e20000100800 */
[----:B--2---:R-:W-:-:S05]  /*1b070*/  IMAD.IADD R0, R25, 0x1, R4 ;  /* 0x0000000119007824 */ /* 0x004fca00078e0204 */
        /* <DEDUP_REMOVED lines=12> */
[----:B------:R-:W3:Y:S04]  /*1b140*/  LDL R25, [R1+0x374] ;  /* 0x0003740001197983 */ /* 0x000ee80000100800 */
        /* <DEDUP_REMOVED lines=12> */
[----:B------:R2:W-:Y:S01]  /*1b210*/  STL [R1+0x1a0], RZ ;  /* 0x0001a0ff01007387 */ /* 0x0005e20000100800 */
[----:B------:R-:W-:-:S03]  /*1b220*/  LOP3.LUT R5, R3, 0x10, RZ, 0x3c, !PT ;  /* 0x0000001003057812 */ /* 0x000fc600078e3cff */
[----:B------:R2:W-:Y:S01]  /*1b230*/  STL [R1+0x1a4], RZ ;  /* 0x0001a4ff01007387 */ /* 0x0005e20000100800 */
[----:B0-----:R-:W-:-:S03]  /*1b240*/  LOP3.LUT R4, R3, 0x20, RZ, 0x3c, !PT ;  /* 0x0000002003047812 */ /* 0x001fc600078e3cff */
[----:B------:R2:W-:Y:S01]  /*1b250*/  STL [R1+0x1a8], RZ ;  /* 0x0001a8ff01007387 */ /* 0x0005e20000100800 */
[----:B------:R-:W-:-:S03]  /*1b260*/  LOP3.LUT R6, R3, 0x30, RZ, 0x3c, !PT ;  /* 0x0000003003067812 */ /* 0x000fc600078e3cff */
[----:B------:R2:W-:Y:S01]  /*1b270*/  STL [R1+0x1ac], RZ ;  /* 0x0001acff01007387 */ /* 0x0005e20000100800 */
[C---:B------:R-:W-:Y:S02]  /*1b280*/  LOP3.LUT R5, R3.reuse, 0x40, RZ, 0x3c, !PT ;  /* 0x0000004003057812 */ /* 0x040fe400078e3cff */
[C---:B------:R-:W-:Y:S01]  /*1b290*/  LOP3.LUT R4, R3.reuse, 0x50, RZ, 0x3c, !PT ;  /* 0x0000005003047812 */ /* 0x040fe200078e3cff */
[----:B------:R2:W-:Y:S01]  /*1b2a0*/  STL [R1+0x190], RZ ;  /* 0x000190ff01007387 */ /* 0x0005e20000100800 */
[C---:B------:R-:W-:Y:S02]  /*1b2b0*/  LOP3.LUT R6, R3.reuse, 0x60, RZ, 0x3c, !PT ;  /* 0x0000006003067812 */ /* 0x040fe400078e3cff */
[----:B------:R-:W-:Y:S01]  /*1b2c0*/  LOP3.LUT R5, R3, 0x70, RZ, 0x3c, !PT ;  /* 0x0000007003057812 */ /* 0x000fe200078e3cff */
[----:B------:R2:W-:Y:S04]  /*1b2d0*/  STL [R1+0x194], RZ ;  /* 0x000194ff01007387 */ /* 0x0005e80000100800 */
[----:B------:R2:W-:Y:S01]  /*1b2e0*/  STL [R1+0x198], RZ ;  /* 0x000198ff01007387 */ /* 0x0005e20000100800 */
[----:B-1----:R-:W-:-:S03]  /*1b2f0*/  LOP3.LUT R0, R0, 0x40, RZ, 0x3c, !PT ;  /* 0x0000004000007812 */ /* 0x002fc600078e3cff */
[----:B------:R2:W-:Y:S04]  /*1b300*/  STL [R1+0x19c], RZ ;  /* 0x00019cff01007387 */ /* 0x0005e80000100800 */
[----:B------:R2:W-:Y:S04]  /*1b310*/  STL [R1+0x180], RZ ;  /* 0x000180ff01007387 */ /* 0x0005e80000100800 */
[----:B------:R2:W-:Y:S04]  /*1b320*/  STL [R1+0x184], RZ ;  /* 0x000184ff01007387 */ /* 0x0005e80000100800 */
[----:B------:R2:W-:Y:S04]  /*1b330*/  STL [R1+0x188], RZ ;  /* 0x000188ff01007387 */ /* 0x0005e80000100800 */
[----:B------:R2:W-:Y:S01]  /*1b340*/  STL [R1+0x18c], RZ ;  /* 0x00018cff01007387 */ /* 0x0005e20000100800 */
[----:B------:R-:W-:-:S02]  /*1b350*/  USHF.L.U32 UR9, UR4, 0x1, URZ ;  /* 0x0000000104097899 */ /* 0x000fc4000800063f */
[----:B------:R-:W-:Y:S02]  /*1b360*/  USHF.L.U64.HI UR7, UR4, 0x1, UR7 ;  /* 0x0000000104077899 */ /* 0x000fe40008010207 */
[----:B------:R-:W-:Y:S02]  /*1b370*/  USHF.L.U64.HI UR6, UR5, 0x1, UR6 ;  /* 0x0000000105067899 */ /* 0x000fe40008010206 */
[----:B------:R-:W-:Y:S01]  /*1b380*/  UMOV UR4, URZ ;  /* 0x0000003f00047c82 */ /* 0x000fe20008000000 */
[C---:B---3--:R-:W-:Y:S02]  /*1b390*/  LOP3.LUT R4, R25.reuse, 0x20, RZ, 0x3c, !PT ;  /* 0x0000002019047812 */ /* 0x048fe400078e3cff */
[----:B------:R-:W-:Y:S02]  /*1b3a0*/  LOP3.LUT R3, R25, 0x40, RZ, 0x3c, !PT ;  /* 0x0000004019037812 */ /* 0x000fe400078e3cff */
[C---:B------:R-:W-:Y:S02]  /*1b3b0*/  LOP3.LUT R4, R2.reuse, 0x20, RZ, 0x3c, !PT ;  /* 0x0000002002047812 */ /* 0x040fe400078e3cff */
[----:B------:R-:W-:-:S02]  /*1b3c0*/  LOP3.LUT R3, R2, 0x40, RZ, 0x3c, !PT ;  /* 0x0000004002037812 */ /* 0x000fc400078e3cff */
[----:B------:R-:W-:Y:S01]  /*1b3d0*/  LOP3.LUT R2, R2, 0x60, RZ, 0x3c, !PT ;  /* 0x0000006002027812 */ /* 0x000fe200078e3cff */
[----:B------:R2:W-:Y:S04]  /*1b3e0*/  STL [R1+0xe40], R4 ;  /* 0x000e400401007387 */ /* 0x0005e80000100800 */
[----:B------:R2:W-:Y:S04]  /*1b3f0*/  STL [R1+0xe3c], R3 ;  /* 0x000e3c0301007387 */ /* 0x0005e80000100800 */
[----:B------:R2:W-:Y:S04]  /*1b400*/  STL [R1+0xe38], R2 ;  /* 0x000e380201007387 */ /* 0x0005e80000100800 */
[----:B------:R2:W-:Y:S01]  /*1b410*/  STL [R1+0x384], R0 ;  /* 0x0003840001007387 */ /* 0x0005e20000100800 */
[----:B------:R-:W-:-:S06]  /*1b420*/  LOP3.LUT R5, R25, 0x60, RZ, 0x3c, !PT ;  /* 0x0000006019057812 */ /* 0x000fcc00078e3cff */
.L_x_3:
[----:B-----5:R-:W3:Y:S04]  /*1b430*/  LDL R5, [R1+0x608] ;  /* 0x0006080001057983 */ /* 0x020ee80000100800 */
[----:B--2---:R-:W3:Y:S01]  /*1b440*/  LDL R4, [R1+0x60c] ;  /* 0x00060c0001047983 */ /* 0x004ee20000100800 */
[----:B------:R-:W-:Y:S01]  /*1b450*/  UMOV UR5, 0xffffff80 ;  /* 0xffffff8000057882 */ /* 0x000fe20000000000 */
[----:B------:R-:W-:Y:S01]  /*1b460*/  PRMT R2, RZ, 0x7610, R2 ;  /* 0x00007610ff027816 */ /* 0x000fe20000000002 */
[----:B------:R-:W-:Y:S01]  /*1b470*/  ULDC UR8, c[0x0][0x180] ;  /* 0x0000600000087ab9 */ /* 0x000fe20000000800 */
[----:B------:R-:W-:Y:S01]  /*1b480*/  STL [R1+0x254c], R3 ;  /* 0x00254c0301007387 */ /* 0x000fe20000100800 */
[----:B------:R-:W-:-:S03]  /*1b490*/  UIMAD UR5, UR4, UR5, UR8 ;  /* 0x00000005040572a4 */ /* 0x000fc6000f8e0208 */
[----:B------:R-:W-:Y:S04]  /*1b4a0*/  STL [R1+0x2538], R12 ;  /* 0x0025380c01007387 */ /* 0x000fe80000100800 */
[----:B------:R-:W-:Y:S04]  /*1b4b0*/  STL [R1+0x2540], R12 ;  /* 0x0025400c01007387 */ /* 0x000fe80000100800 */
[----:B------:R-:W-:Y:S04]  /*1b4c0*/  STL [R1+0x2548], R12 ;  /* 0x0025480c01007387 */ /* 0x000fe80000100800 */
[----:B0-----:R0:W-:Y:S04]  /*1b4d0*/  STL [R1+0x2550], R12 ;  /* 0x0025500c01007387 */ /* 0x0011e80000100800 */
[----:B------:R-:W-:Y:S04]  /*1b4e0*/  STL [R1+0x2534], R28 ;  /* 0x0025341c01007387 */ /* 0x000fe80000100800 */
[----:B------:R-:W-:Y:S01]  /*1b4f0*/  STL [R1+0x2530], R11 ;  /* 0x0025300b01007387 */ /* 0x000fe20000100800 */
[----:B0-----:R-:W-:-:S03]  /*1b500*/  PRMT R12, RZ, 0x7610, R12 ;  /* 0x00007610ff0c7816 */ /* 0x001fc6000000000c */
        /* <DEDUP_REMOVED lines=27> */
[----:B------:R0:W-:Y:S04]  /*1b6c0*/  STL [R1+0x24cc], R19 ;  /* 0x0024cc1301007387 */ /* 0x0001e80000100800 */
[----:B------:R-:W1:Y:S04]  /*1b6d0*/  S2R R7, SR_TID.X ;  /* 0x0000000000077919 */ /* 0x000e680000002100 */
[----:B0-----:R-:W0:Y:S01]  /*1b6e0*/  S2R R19, SR_TID.X ;  /* 0x0000000000137919 */ /* 0x001e220000002100 */
[----:B-1----:R-:W-:-:S02]  /*1b6f0*/  SHF.R.U32.HI R6, RZ, 0x6, R7 ;  /* 0x00000006ff067819 */ /* 0x002fc40000011607 */
[----:B------:R-:W-:Y:S02]  /*1b700*/  SHF.R.U32.HI R7, RZ, 0x6, R7 ;  /* 0x00000006ff077819 */ /* 0x000fe40000011607 */
[----:B------:R-:W-:Y:S02]  /*1b710*/  SGXT.U32 R6, R6, 0x1 ;  /* 0x000000010606781a */ /* 0x000fe40000000000 */
[----:B0-----:R-:W-:Y:S01]  /*1b720*/  SHF.R.U32.HI R13, RZ, 0x6, R19 ;  /* 0x00000006ff0d7819 */ /* 0x001fe20000011613 */
[----:B------:R-:W-:Y:S01]  /*1b730*/  STL [R1+0x24d8], R19 ;  /* 0x0024d81301007387 */ /* 0x000fe20000100800 */
[----:B------:R-:W-:Y:S02]  /*1b740*/  SGXT.U32 R7, R7, 0x1 ;  /* 0x000000010707781a */ /* 0x000fe40000000000 */
[----:B------:R-:W-:Y:S02]  /*1b750*/  SGXT.U32 R13, R13, 0x1 ;  /* 0x000000010d0d781a */ /* 0x000fe40000000000 */
[----:B------:R-:W-:-:S02]  /*1b760*/  LOP3.LUT R15, R7, 0x2, RZ, 0xfc, !PT ;  /* 0x00000002070f7812 */ /* 0x000fc400078efcff */
[----:B------:R-:W-:Y:S01]  /*1b770*/  ISETP.GE.AND P0, PT, R13, UR5, PT ;  /* 0x000000050d007c0c */ /* 0x000fe2000bf06270 */
[----:B------:R-:W-:Y:S01]  /*1b780*/  STL [R1+0x24dc], R13 ;  /* 0x0024dc0d01007387 */ /* 0x000fe20000100800 */
[----:B------:R-:W-:Y:S02]  /*1b790*/  ISETP.GE.AND P1, PT, R15, UR5, PT ;  /* 0x000000050f007c0c */ /* 0x000fe4000bf26270 */
[C---:B------:R-:W-:Y:S01]  /*1b7a0*/  LOP3.LUT R7, R6.reuse, 0x4, RZ, 0xfc, !PT ;  /* 0x0000000406077812 */ /* 0x040fe200078efcff */
[----:B------:R-:W2:Y:S01]  /*1b7b0*/  LDL R28, [R1+0x474] ;  /* 0x00047400011c7983 */ /* 0x000ea20000100800 */
[----:B------:R-:W-:Y:S02]  /*1b7c0*/  LOP3.LUT R6, R6, 0x6, RZ, 0xfc, !PT ;  /* 0x0000000606067812 */ /* 0x000fe400078efcff */
[----:B------:R-:W-:Y:S01]  /*1b7d0*/  ISETP.GE.AND P2, PT, R7, UR5, PT ;  /* 0x0000000507007c0c */ /* 0x000fe2000bf46270 */
[----:B------:R-:W4:Y:S01]  /*1b7e0*/  LDL R18, [R1+0x600] ;  /* 0x0006000001127983 */ /* 0x000f220000100800 */
[----:B------:R-:W-:-:S03]  /*1b7f0*/  ISETP.GE.AND P3, PT, R6, UR5, PT ;  /* 0x0000000506007c0c */ /* 0x000fc6000bf66270 */
[----:B------:R-:W2:Y:S04]  /*1b800*/  LDL R7, [R1+0x46c] ;  /* 0x00046c0001077983 */ /* 0x000ea80000100800 */
[----:B------:R-:W2:Y:S04]  /*1b810*/  LDL R6, [R1+0x5fc] ;  /* 0x0005fc0001067983 */ /* 0x000ea80000100800 */
[----:B---3--:R0:W3:Y:S04]  /*1b820*/  @!P0 LDG.E.U16 R2, [R4.64] ;  /* 0x0000000a04028981 */ /* 0x0080e8000c1e1500 */
[----:B0-----:R-:W2:Y:S04]  /*1b830*/  LDL R4, [R1+0x470] ;  /* 0x0004700001047983 */ /* 0x001ea80000100800 */
[----:B------:R-:W2:Y:S04]  /*1b840*/  LDL R5, [R1+0x47c] ;  /* 0x00047c0001057983 */ /* 0x000ea80000100800 */
[----:B------:R-:W0:Y:S01]  /*1b850*/  S2R R15, SR_TID.X ;  /* 0x00000000000f7919 */ /* 0x000e220000002100 */
[----:B--2---:R-:W-:-:S04]  /*1b860*/  @!P1 LOP3.LUT R5, R5, R4, RZ, 0x3c, !PT ;  /* 0x0000000405059212 */ /* 0x004fc800078e3cff */
[----:B------:R-:W-:-:S04]  /*1b870*/  @!P1 LOP3.LUT R4, R5, R4, RZ, 0x3c, !PT ;  /* 0x0000000405049212 */ /* 0x000fc800078e3cff */
[----:B------:R-:W-:-:S05]  /*1b880*/  @!P1 LOP3.LUT R5, R5, R4, RZ, 0x3c, !PT ;  /* 0x0000000405059212 */ /* 0x000fca00078e3cff */
[----:B------:R-:W2:Y:S04]  /*1b890*/  @!P1 LDG.E.U16 R12, [R4.64] ;  /* 0x0000000a040c9981 */ /* 0x000ea8000c1e1500 */
[----:B---3--:R-:W-:Y:S04]  /*1b8a0*/  STL [R1+0x23bc], R2 ;  /* 0x0023bc0201007387 */ /* 0x008fe80000100800 */
        /* <DEDUP_REMOVED lines=43> */
[----:B------:R-:W-:Y:S01]  /*1bb60*/  STL [R1+0x246c], R2 ;  /* 0x00246c0201007387 */ /* 0x000fe20000100800 */
[----:B0-----:R-:W-:-:S03]  /*1bb70*/  SHF.R.U32.HI R11, RZ, 0x6, R15 ;  /* 0x00000006ff0b7819 */ /* 0x001fc6000001160f */
[----:B------:R-:W-:Y:S04]  /*1bb80*/  STL [R1+0x2470], R2 ;  /* 0x0024700201007387 */ /* 0x000fe80000100800 */
[----:B------:R-:W-:Y:S04]  /*1bb90*/  STL [R1+0x2474], R2 ;  /* 0x0024740201007387 */ /* 0x000fe80000100800 */
[----:B------:R-:W-:Y:S04]  /*1bba0*/  STL [R1+0x2478], R2 ;  /* 0x0024780201007387 */ /* 0x000fe80000100800 */
[----:B------:R-:W-:Y:S01]  /*1bbb0*/  STL [R1+0x247c], R2 ;  /* 0x00247c0201007387 */ /* 0x000fe20000100800 */
[----:B------:R-:W-:-:S03]  /*1bbc0*/  SGXT.U32 R11, R11, 0x1 ;  /* 0x000000010b0b781a */ /* 0x000fc60000000000 */
[----:B------:R-:W-:Y:S04]  /*1bbd0*/  STL [R1+0x2480], R2 ;  /* 0x0024800201007387 */ /* 0x000fe80000100800 */
[----:B------:R-:W-:Y:S04]  /*1bbe0*/  STL [R1+0x2484], R2 ;  /* 0x0024840201007387 */ /* 0x000fe80000100800 */
[----:B------:R-:W-:Y:S04]  /*1bbf0*/  STL [R1+0x2488], R2 ;  /* 0x0024880201007387 */ /* 0x000fe80000100800 */
[----:B------:R-:W-:Y:S01]  /*1bc00*/  STL [R1+0x248c], R2 ;  /* 0x00248c0201007387 */ /* 0x000fe20000100800 */
[----:B------:R-:W-:-:S03]  /*1bc10*/  LOP3.LUT R11, R11, 0x8, RZ, 0xfc, !PT ;  /* 0x000000080b0b7812 */ /* 0x000fc600078efcff */
[----:B------:R-:W-:Y:S04]  /*1bc20*/  STL [R1+0x2490], R2 ;  /* 0x0024900201007387 */ /* 0x000fe80000100800 */
[----:B------:R-:W-:Y:S04]  /*1bc30*/  STL [R1+0x2494], R2 ;  /* 0x0024940201007387 */ /* 0x000fe80000100800 */
[----:B------:R-:W-:Y:S04]  /*1bc40*/  STL [R1+0x2498], R2 ;  /* 0x0024980201007387 */ /* 0x000fe80000100800 */
[----:B------:R-:W-:Y:S04]  /*1bc50*/  STL [R1+0x249c], R2 ;  /* 0x00249c0201007387 */ /* 0x000fe80000100800 */
[----:B------:R-:W-:Y:S01]  /*1bc60*/  STL [R1+0x24a0], R2 ;  /* 0x0024a00201007387 */ /* 0x000fe20000100800 */
[----:B------:R-:W-:-:S03]  /*1bc70*/  ISETP.GE.AND P0, PT, R11, UR5, PT ;  /* 0x000000050b007c0c */ /* 0x000fc6000bf06270 */
[----:B------:R-:W-:Y:S04]  /*1bc80*/  STL [R1+0x24a4], R2 ;  /* 0x0024a40201007387 */ /* 0x000fe80000100800 */
[----:B------:R-:W-:Y:S04]  /*1bc90*/  STL [R1+0x24ac], R2 ;  /* 0x0024ac0201007387 */ /* 0x000fe80000100800 */
[----:B------:R-:W-:Y:S04]  /*1bca0*/  STL [R1+0x24b4], R2 ;  /* 0x0024b40201007387 */ /* 0x000fe80000100800 */
[----:B------:R-:W-:Y:S04]  /*1bcb0*/  STL [R1+0x24bc], R2 ;  /* 0x0024bc0201007387 */ /* 0x000fe80000100800 */
[----:B------:R-:W3:Y:S04]  /*1bcc0*/  LDL.LU R11, [R1+0x2554] ;  /* 0x00255400010b7983 */ /* 0x000ee80000300800 */
[----:B--2---:R0:W-:Y:S04]  /*1bcd0*/  STL [R1+0x28], R12 ;  /* 0x0000280c01007387 */ /* 0x0041e80000100800 */
[----:B0-----:R-:W2:Y:S04]  /*1bce0*/  LDL.LU R12, [R1+0x2550] ;  /* 0x00255000010c7983 */ /* 0x001ea80000300800 */
[----:B------:R-:W2:Y:S04]  /*1bcf0*/  LDL R4, [R1+0x478] ;  /* 0x0004780001047983 */ /* 0x000ea80000100800 */
[----:B------:R-:W2:Y:S01]  /*1bd00*/  LDL R5, [R1+0x604] ;  /* 0x0006040001057983 */ /* 0x000ea20000100800 */
[----:B------:R-:W-:-:S02]  /*1bd10*/  PRMT R3, RZ, 0x7610, R3 ;  /* 0x00007610ff037816 */ /* 0x000fc40000000003 */
[----:B--2---:R-:W-:-:S04]  /*1bd20*/  @!P2 LOP3.LUT R5, R5, R4, RZ, 0x3c, !PT ;  /* 0x000000040505a212 */ /* 0x004fc800078e3cff */
[----:B------:R-:W-:-:S04]  /*1bd30*/  @!P2 LOP3.LUT R4, R5, R4, RZ, 0x3c, !PT ;  /* 0x000000040504a212 */ /* 0x000fc800078e3cff */
[----:B------:R-:W-:-:S05]  /*1bd40*/  @!P2 LOP3.LUT R5, R5, R4, RZ, 0x3c, !PT ;  /* 0x000000040505a212 */ /* 0x000fca00078e3cff */
[----:B------:R0:W2:Y:S04]  /*1bd50*/  @!P2 LDG.E.U16 R3, [R4.64] ;  /* 0x0000000a0403a981 */ /* 0x0000a8000c1e1500 */
[----:B0-----:R-:W0:Y:S01]  /*1bd60*/  S2R R5, SR_TID.X ;  /* 0x0000000000057919 */ /* 0x001e220000002100 */
[----:B------:R-:W-:Y:S01]  /*1bd70*/  PRMT R23, RZ, 0x7610, R23 ;  /* 0x00007610ff177816 */ /* 0x000fe20000000017 */
[----:B----4-:R-:W-:Y:S01]  /*1bd80*/  @!P3 IMAD.MOV.U32 R4, RZ, RZ, R18 ;  /* 0x000000ffff04b224 */ /* 0x010fe200078e0012 */
[----:B0-----:R-:W-:-:S04]  /*1bd90*/  SHF.R.U32.HI R5, RZ, 0x6, R5 ;  /* 0x00000006ff057819 */ /* 0x001fc80000011605 */
[----:B------:R-:W-:-:S04]  /*1bda0*/  SGXT.U32 R5, R5, 0x1 ;  /* 0x000000010505781a */ /* 0x000fc80000000000 */
[----:B------:R-:W-:-:S04]  /*1bdb0*/  LOP3.LUT R5, R5, 0xc, RZ, 0xfc, !PT ;  /* 0x0000000c05057812 */ /* 0x000fc800078efcff */
[----:B------:R-:W-:Y:S01]  /*1bdc0*/  ISETP.GE.AND P2, PT, R5, UR5, PT ;  /* 0x0000000505007c0c */ /* 0x000fe2000bf46270 */
[----:B------:R-:W-:-:S05]  /*1bdd0*/  @!P3 IMAD.MOV.U32 R5, RZ, RZ, R28 ;  /* 0x000000ffff05b224 */ /* 0x000fca00078e001c */
[----:B------:R0:W4:Y:S04]  /*1bde0*/  @!P3 LDG.E.U16 R23, [R4.64] ;  /* 0x0000000a0417b981 */ /* 0x000128000c1e1500 */
[----:B--2---:R1:W-:Y:S04]  /*1bdf0*/  STL [R1+0x50], R3 ;  /* 0x0000500301007387 */ /* 0x0043e80000100800 */
[----:B-1----:R-:W2:Y:S01]  /*1be00*/  LDL.LU R3, [R1+0x254c] ;  /* 0x00254c0001037983 */ /* 0x002ea20000300800 */
[----:B------:R-:W-:Y:S01]  /*1be10*/  SHF.R.U32.HI R15, RZ, 0x6, R15 ;  /* 0x00000006ff0f7819 */ /* 0x000fe2000001160f */
[----:B0-----:R-:W-:-:S02]  /*1be20*/  @!P0 IMAD.MOV.U32 R4, RZ, RZ, R6 ;  /* 0x000000ffff048224 */ /* 0x001fc400078e0006 */
[----:B------:R-:W-:Y:S01]  /*1be30*/  @!P0 IMAD.MOV.U32 R5, RZ, RZ, R7 ;  /* 0x000000ffff058224 */ /* 0x000fe200078e0007 */
[----:B------:R-:W-:Y:S01]  /*1be40*/  SGXT.U32 R15, R15, 0x1 ;  /* 0x000000010f0f781a */ /* 0x000fe20000000000 */
[----:B------:R-:W3:Y:S03]  /*1be50*/  LDL R28, [R1+0x5f0] ;  /* 0x0005f000011c7983 */ /* 0x000ee60000100800 */
[----:B------:R-:W-:Y:S01]  /*1be60*/  LOP3.LUT R15, R15, 0xa, RZ, 0xfc, !PT ;  /* 0x0000000a0f0f7812 */ /* 0x000fe200078efcff */
[----:B------:R-:W3:Y:S03]  /*1be70*/  LDL R7, [R1+0x5e4] ;  /* 0x0005e40001077983 */ /* 0x000ee60000100800 */
[----:B------:R-:W-:Y:S01]  /*1be80*/  ISETP.GE.AND P1, PT, R15, UR5, PT ;  /* 0x000000050f007c0c */ /* 0x000fe2000bf26270 */
[----:B------:R-:W3:Y:S04]  /*1be90*/  LDL R6, [R1+0x5e8] ;  /* 0x0005e80001067983 */ /* 0x000ee80000100800 */
[----:B------:R-:W0:Y:S02]  /*1bea0*/  S2R R15, SR_TID.X ;  /* 0x00000000000f7919 */ /* 0x000e240000002100 */
[----:B0-----:R-:W-:-:S04]  /*1beb0*/  SHF.R.U32.HI R15, RZ, 0x6, R15 ;  /* 0x00000006ff0f7819 */ /* 0x001fc8000001160f */
[----:B------:R-:W-:-:S04]  /*1bec0*/  SGXT.U32 R15, R15, 0x1 ;  /* 0x000000010f0f781a */ /* 0x000fc80000000000 */
[----:B------:R-:W-:Y:S02]  /*1bed0*/  LOP3.LUT R18, R15, 0xe, RZ, 0xfc, !PT ;  /* 0x0000000e0f127812 */ /* 0x000fe400078efcff */
[----:B------:R-:W3:Y:S04]  /*1bee0*/  LDL R15, [R1+0x5f8] ;  /* 0x0005f800010f7983 */ /* 0x000ee80000100800 */
[----:B----4-:R0:W-:Y:S01]  /*1bef0*/  STL [R1+0x404], R23 ;  /* 0x0004041701007387 */ /* 0x0101e20000100800 */
[----:B--2---:R-:W-:-:S03]  /*1bf00*/  PRMT R3, RZ, 0x7610, R3 ;  /* 0x00007610ff037816 */ /* 0x004fc60000000003 */
[----:B0-----:R-:W2:Y:S04]  /*1bf10*/  LDL R23, [R1+0x5dc] ;  /* 0x0005dc0001177983 */ /* 0x001ea80000100800 */
[----:B------:R0:W4:Y:S04]  /*1bf20*/  @!P0 LDG.E.U16 R3, [R4.64] ;  /* 0x0000000a04038981 */ /* 0x000128000c1e1500 */
[----:B0-----:R-:W0:Y:S02]  /*1bf30*/  S2R R5, SR_TID.X ;  /* 0x0000000000057919 */ /* 0x001e240000002100 */
[----:B0-----:R-:W-:-:S02]  /*1bf40*/  SHF.R.U32.HI R4, RZ, 0x6, R5 ;  /* 0x00000006ff047819 */ /* 0x001fc40000011605 */
[----:B------:R-:W2:Y:S02]  /*1bf50*/  LDL R5, [R1+0x5f4] ;  /* 0x0005f40001057983 */ /* 0x000ea40000100800 */
[----:B------:R-:W-:-:S04]  /*1bf60*/  SGXT.U32 R4, R4, 0x1 ;  /* 0x000000010404781a */ /* 0x000fc80000000000 */
[----:B------:R-:W-:Y:S02]  /*1bf70*/  LOP3.LUT R4, R4, 0x10, RZ, 0xfc, !PT ;  /* 0x0000001004047812 */ /* 0x000fe400078efcff */
[----:B------:R-:W-:Y:S02]  /*1bf80*/  PRMT R12, RZ, 0x7610, R12 ;  /* 0x00007610ff0c7816 */ /* 0x000fe4000000000c */
[----:B------:R-:W-:Y:S01]  /*1bf90*/  ISETP.GE.AND P0, PT, R4, UR5, PT ;  /* 0x0000000504007c0c */ /* 0x000fe2000bf06270 */
[----:B---3--:R-:W-:-:S05]  /*1bfa0*/  @!P1 IMAD.MOV.U32 R4, RZ, RZ, R15 ;  /* 0x000000ffff049224 */ /* 0x008fca00078e000f */
[----:B--2---:R0:W2:Y:S04]  /*1bfb0*/  @!P1 LDG.E.U16 R12, [R4.64] ;  /* 0x0000000a040c9981 */ /* 0x0040a8000c1e1500 */
[----:B0-----:R-:W0:Y:S01]  /*1bfc0*/  S2R R5, SR_TID.X ;  /* 0x0000000000057919 */ /* 0x001e220000002100 */
[----:B------:R-:W-:-:S03]  /*1bfd0*/  ISETP.GE.AND P3, PT, R18, UR5, PT ;  /* 0x0000000512007c0c */ /* 0x000fc6000bf66270 */
[----:B------:R-:W3:Y:S04]  /*1bfe0*/  LDL R18, [R1+0x5e0] ;  /* 0x0005e00001127983 */ /* 0x000ee80000100800 */
[----:B----4-:R-:W-:Y:S04]  /*1bff0*/  STL [R1+0x24a8], R3 ;  /* 0x0024a80301007387 */ /* 0x010fe80000100800 */
[----:B------:R-:W-:Y:S04]  /*1c000*/  STL [R1+0x24b0], R3 ;  /* 0x0024b00301007387 */ /* 0x000fe80000100800 */
[----:B------:R-:W-:Y:S04]  /*1c010*/  STL [R1+0x24b8], R3 ;  /* 0x0024b80301007387 */ /* 0x000fe80000100800 */
[----:B------:R-:W-:Y:S01]  /*1c020*/  STL [R1+0x24c4], R3 ;  /* 0x0024c40301007387 */ /* 0x000fe20000100800 */
[----:B0-----:R-:W-:-:S03]  /*1c030*/  SHF.R.U32.HI R4, RZ, 0x6, R5 ;  /* 0x00000006ff047819 */ /* 0x001fc60000011605 */
[----:B--2---:R0:W-:Y:S04]  /*1c040*/  STL [R1+0x20], R12 ;  /* 0x0000200c01007387 */ /* 0x0041e80000100800 */
[----:B0-----:R-:W2:Y:S04]  /*1c050*/  LDL.LU R12, [R1+0x2548] ;  /* 0x00254800010c7983 */ /* 0x001ea80000300800 */
[----:B------:R-:W4:Y:S01]  /*1c060*/  LDL R5, [R1+0x5ec] ;  /* 0x0005ec0001057983 */ /* 0x000f220000100800 */
[----:B------:R-:W-:-:S04]  /*1c070*/  SGXT.U32 R4, R4, 0x1 ;  /* 0x000000010404781a */ /* 0x000fc80000000000 */
[----:B------:R-:W-:Y:S02]  /*1c080*/  LOP3.LUT R4, R4, 0x12, RZ, 0xfc, !PT ;  /* 0x0000001204047812 */ /* 0x000fe400078efcff */
[----:B------:R-:W-:Y:S02]  /*1c090*/  PRMT R11, RZ, 0x7610, R11 ;  /* 0x00007610ff0b7816 */ /* 0x000fe4000000000b */
[----:B------:R-:W-:Y:S01]  /*1c0a0*/  ISETP.GE.AND P1, PT, R4, UR5, PT ;  /* 0x0000000504007c0c */ /* 0x000fe2000bf26270 */
[----:B------:R-:W-:Y:S02]  /*1c0b0*/  @!P2 IMAD.MOV.U32 R4, RZ, RZ, R28 ;  /* 0x000000ffff04a224 */ /* 0x000fe400078e001c */
[----:B------:R-:W3:Y:S01]  /*1c0c0*/  LDL R28, [R1+0x5d8] ;  /* 0x0005d800011c7983 */ /* 0x000ee20000100800 */
[----:B--2---:R-:W-:-:S03]  /*1c0d0*/  PRMT R12, RZ, 0x7610, R12 ;  /* 0x00007610ff0c7816 */ /* 0x004fc6000000000c */
[----:B----4-:R0:W2:Y:S04]  /*1c0e0*/  @!P2 LDG.E.U16 R11, [R4.64] ;  /* 0x0000000a040ba981 */ /* 0x0100a8000c1e1500 */
[----:B------:R1:W4:Y:S04]  /*1c0f0*/  @!P3 LDG.E.U16 R12, [R6.64] ;  /* 0x0000000a060cb981 */ /* 0x000328000c1e1500 */
[----:B-1----:R-:W1:Y:S01]  /*1c100*/  S2R R7, SR_TID.X ;  /* 0x0000000000077919 */ /* 0x002e620000002100 */
[----:B0-----:R-:W-:Y:S01]  /*1c110*/  PRMT R4, RZ, 0x7610, R4 ;  /* 0x00007610ff047816 */ /* 0x001fe20000000004 */
[----:B---3--:R-:W-:Y:S01]  /*1c120*/  @!P0 IMAD.MOV.U32 R6, RZ, RZ, R18 ;  /* 0x000000ffff068224 */ /* 0x008fe200078e0012 */
[----:B-1----:R-:W-:-:S04]  /*1c130*/  SHF.R.U32.HI R7, RZ, 0x6, R7 ;  /* 0x00000006ff077819 */ /* 0x002fc80000011607 */
[----:B------:R-:W-:-:S04]  /*1c140*/  SGXT.U32 R7, R7, 0x1 ;  /* 0x000000010707781a */ /* 0x000fc80000000000 */
[----:B------:R-:W-:-:S04]  /*1c150*/  LOP3.LUT R7, R7, 0x16, RZ, 0xfc, !PT ;  /* 0x0000001607077812 */ /* 0x000fc800078efcff */
[----:B------:R-:W-:Y:S01]  /*1c160*/  ISETP.GE.AND P3, PT, R7, UR5, PT ;  /* 0x0000000507007c0c */ /* 0x000fe2000bf66270 */
[----:B------:R-:W-:-:S05]  /*1c170*/  @!P0 IMAD.MOV.U32 R7, RZ, RZ, R23 ;  /* 0x000000ffff078224 */ /* 0x000fca00078e0017 */
[----:B------:R0:W3:Y:S04]  /*1c180*/  @!P0 LDG.E.U16 R4, [R6.64] ;  /* 0x0000000a06048981 */ /* 0x0000e8000c1e1500 */
[----:B--2---:R1:W-:Y:S04]  /*1c190*/  STL [R1+0x4c], R11 ;  /* 0x00004c0b01007387 */ /* 0x0043e80000100800 */
[----:B-1----:R-:W2:Y:S04]  /*1c1a0*/  LDL.LU R11, [R1+0x2544] ;  /* 0x00254400010b7983 */ /* 0x002ea80000300800 */
[----:B----4-:R1:W-:Y:S04]  /*1c1b0*/  STL [R1+0x400], R12 ;  /* 0x0004000c01007387 */ /* 0x0103e80000100800 */
[----:B-1----:R-:W4:Y:S04]  /*1c1c0*/  LDL.LU R12, [R1+0x2540] ;  /* 0x00254000010c7983 */ /* 0x002f280000300800 */
[----:B0-----:R-:W2:Y:S01]  /*1c1d0*/  LDL R7, [R1+0x5d4] ;  /* 0x0005d40001077983 */ /* 0x001ea20000100800 */
[----:B------:R-:W-:Y:S01]  /*1c1e0*/  PRMT R14, RZ, 0x7610, R14 ;  /* 0x00007610ff0e7816 */ /* 0x000fe2000000000e */
[----:B------:R-:W-:-:S02]  /*1c1f0*/  @!P1 IMAD.MOV.U32 R6, RZ, RZ, R28 ;  /* 0x000000ffff069224 */ /* 0x000fc400078e001c */
[----:B------:R-:W0:Y:S02]  /*1c200*/  S2R R15, SR_TID.X ;  /* 0x00000000000f7919 */ /* 0x000e240000002100 */
[----:B0-----:R-:W-:-:S04]  /*1c210*/  SHF.R.U32.HI R15, RZ, 0x6, R15 ;  /* 0x00000006ff0f7819 */ /* 0x001fc8000001160f */
[----:B------:R-:W-:-:S04]  /*1c220*/  SGXT.U32 R15, R15, 0x1 ;  /* 0x000000010f0f781a */ /* 0x000fc80000000000 */
[----:B------:R-:W-:-:S04]  /*1c230*/  LOP3.LUT R15, R15, 0x14, RZ, 0xfc, !PT ;  /* 0x000000140f0f7812 */ /* 0x000fc800078efcff */
[----:B------:R-:W-:Y:S01]  /*1c240*/  ISETP.GE.AND P2, PT, R15, UR5, PT ;  /* 0x000000050f007c0c */ /* 0x000fe2000bf46270 */
[----:B--2---:R0:W2:Y:S04]  /*1c250*/  @!P1 LDG.E.U16 R14, [R6.64] ;  /* 0x0000000a060e9981 */ /* 0x0040a8000c1e1500 */
[----:B------:R-:W1:Y:S04]  /*1c260*/  S2R R15, SR_TID.X ;  /* 0x00000000000f7919 */ /* 0x000e680000002100 */
[----:B---3--:R-:W-:Y:S04]  /*1c270*/  STL [R1+0x23b8], R4 ;  /* 0x0023b80401007387 */ /* 0x008fe80000100800 */
[----:B------:R-:W3:Y:S04]  /*1c280*/  LDL R23, [R1+0x5bc] ;  /* 0x0005bc0001177983 */ /* 0x000ee80000100800 */
[----:B0-----:R-:W3:Y:S01]  /*1c290*/  LDL R6, [R1+0x5cc] ;  /* 0x0005cc0001067983 */ /* 0x001ee20000100800 */
[----:B-1----:R-:W-:-:S04]  /*1c2a0*/  SHF.R.U32.HI R15, RZ, 0x6, R15 ;  /* 0x00000006ff0f7819 */ /* 0x002fc8000001160f */
[----:B------:R-:W-:-:S04]  /*1c2b0*/  SGXT.U32 R15, R15, 0x1 ;  /* 0x000000010f0f781a */ /* 0x000fc80000000000 */
[----:B------:R-:W-:-:S04]  /*1c2c0*/  LOP3.LUT R18, R15, 0x18, RZ, 0xfc, !PT ;  /* 0x000000180f127812 */ /* 0x000fc800078efcff */
[----:B------:R-:W-:Y:S02]  /*1c2d0*/  ISETP.GE.AND P0, PT, R18, UR5, PT ;  /* 0x0000000512007c0c */ /* 0x000fe4000bf06270 */
[----:B------:R-:W3:Y:S04]  /*1c2e0*/  LDL R18, [R1+0x5c0] ;  /* 0x0005c00001127983 */ /* 0x000ee80000100800 */
[----:B--2---:R0:W-:Y:S04]  /*1c2f0*/  STL [R1+0xc], R14 ;  /* 0x00000c0e01007387 */ /* 0x0041e80000100800 */
[----:B------:R-:W3:Y:S01]  /*1c300*/  LDL R7, [R1+0x5d0] ;  /* 0x0005d00001077983 */ /* 0x000ee20000100800 */
[----:B------:R-:W-:-:S03]  /*1c310*/  PRMT R11, RZ, 0x7610, R11 ;  /* 0x00007610ff0b7816 */ /* 0x000fc6000000000b */
[----:B------:R-:W1:Y:S01]  /*1c320*/  S2R R15, SR_TID.X ;  /* 0x00000000000f7919 */ /* 0x000e620000002100 */
[----:B---3--:R-:W-:-:S04]  /*1c330*/  @!P2 LOP3.LUT R7, R7, R6, RZ, 0x3c, !PT ;  /* 0x000000060707a212 */ /* 0x008fc800078e3cff */
[----:B------:R-:W-:-:S04]  /*1c340*/  @!P2 LOP3.LUT R6, R7, R6, RZ, 0x3c, !PT ;  /* 0x000000060706a212 */ /* 0x000fc800078e3cff */
[----:B------:R-:W-:-:S05]  /*1c350*/  @!P2 LOP3.LUT R7, R7, R6, RZ, 0x3c, !PT ;  /* 0x000000060707a212 */ /* 0x000fca00078e3cff */
[----:B------:R-:W2:Y:S01]  /*1c360*/  @!P2 LDG.E.U16 R11, [R6.64] ;  /* 0x0000000a060ba981 */ /* 0x000ea2000c1e1500 */
[----:B-1----:R-:W-:-:S04]  /*1c370*/  SHF.R.U32.HI R15, RZ, 0x6, R15 ;  /* 0x00000006ff0f7819 */ /* 0x002fc8000001160f */
[----:B------:R-:W-:-:S04]  /*1c380*/  SGXT.U32 R15, R15, 0x1 ;  /* 0x000000010f0f781a */ /* 0x000fc80000000000 */
[----:B0-----:R-:W-:Y:S02]  /*1c390*/  LOP3.LUT R14, R15, 0x1a, RZ, 0xfc, !PT ;  /* 0x0000001a0f0e7812 */ /* 0x001fe400078efcff */
[----:B------:R-:W3:Y:S02]  /*1c3a0*/  LDL R15, [R1+0x5b4] ;  /* 0x0005b400010f7983 */ /* 0x000ee40000100800 */
[----:B------:R-:W-:Y:S02]  /*1c3b0*/  ISETP.GE.AND P1, PT, R14, UR5, PT ;  /* 0x000000050e007c0c */ /* 0x000fe4000bf26270 */
[----:B------:R-:W3:Y:S04]  /*1c3c0*/  LDL R14, [R1+0x5b8] ;  /* 0x0005b800010e7983 */ /* 0x000ee80000100800 */
[----:B--2---:R0:W-:Y:S04]  /*1c3d0*/  STL [R1+0x48], R11 ;  /* 0x0000480b01007387 */ /* 0x0041e80000100800 */
[----:B0-----:R-:W2:Y:S04]  /*1c3e0*/  LDL.LU R11, [R1+0x253c] ;  /* 0x00253c00010b7983 */ /* 0x001ea80000300800 */
[----:B------:R-:W2:Y:S04]  /*1c3f0*/  LDL R6, [R1+0x5c4] ;  /* 0x0005c40001067983 */ /* 0x000ea80000100800 */
[----:B------:R-:W2:Y:S01]  /*1c400*/  LDL R7, [R1+0x5c8] ;  /* 0x0005c80001077983 */ /* 0x000ea20000100800 */
[----:B----4-:R-:W-:-:S02]  /*1c410*/  PRMT R12, RZ, 0x7610, R12 ;  /* 0x00007610ff0c7816 */ /* 0x010fc4000000000c */
[----:B------:R-:W-:Y:S02]  /*1c420*/  PRMT R5, RZ, 0x7610, R5 ;  /* 0x00007610ff057816 */ /* 0x000fe40000000005 */
[----:B------:R-:W-:Y:S01]  /*1c430*/  PRMT R20, RZ, 0x7610, R20 ;  /* 0x00007610ff147816 */ /* 0x000fe20000000014 */
[----:B------:R-:W0:Y:S01]  /*1c440*/  S2R R28, SR_TID.X ;  /* 0x00000000001c7919 */ /* 0x000e220000002100 */
[----:B--2---:R-:W-:-:S04]  /*1c450*/  @!P3 LOP3.LUT R7, R7, R6, RZ, 0x3c, !PT ;  /* 0x000000060707b212 */ /* 0x004fc800078e3cff */
[----:B------:R-:W-:-:S04]  /*1c460*/  @!P3 LOP3.LUT R6, R7, R6, RZ, 0x3c, !PT ;  /* 0x000000060706b212 */ /* 0x000fc800078e3cff */
[----:B------:R-:W-:-:S05]  /*1c470*/  @!P3 LOP3.LUT R7, R7, R6, RZ, 0x3c, !PT ;  /* 0x000000060707b212 */ /* 0x000fca00078e3cff */
[----:B------:R1:W2:Y:S04]  /*1c480*/  @!P3 LDG.E.U16 R12, [R6.64] ;  /* 0x0000000a060cb981 */ /* 0x0002a8000c1e1500 */
[----:B-1----:R-:W1:Y:S01]  /*1c490*/  S2R R7, SR_TID.X ;  /* 0x0000000000077919 */ /* 0x002e620000002100 */
[----:B------:R-:W-:Y:S01]  /*1c4a0*/  @!P0 IMAD.MOV.U32 R6, RZ, RZ, R18 ;  /* 0x000000ffff068224 */ /* 0x000fe200078e0012 */
[----:B-1----:R-:W-:-:S04]  /*1c4b0*/  SHF.R.U32.HI R7, RZ, 0x6, R7 ;  /* 0x00000006ff077819 */ /* 0x002fc80000011607 */
[----:B------:R-:W-:-:S04]  /*1c4c0*/  SGXT.U32 R7, R7, 0x1 ;  /* 0x000000010707781a */ /* 0x000fc80000000000 */
[----:B------:R-:W-:-:S04]  /*1c4d0*/  LOP3.LUT R7, R7, 0x1e, RZ, 0xfc, !PT ;  /* 0x0000001e07077812 */ /* 0x000fc800078efcff */
[----:B------:R-:W-:Y:S01]  /*1c4e0*/  ISETP.GE.AND P3, PT, R7, UR5, PT ;  /* 0x0000000507007c0c */ /* 0x000fe2000bf66270 */
[----:B------:R-:W-:-:S05]  /*1c4f0*/  @!P0 IMAD.MOV.U32 R7, RZ, RZ, R23 ;  /* 0x000000ffff078224 */ /* 0x000fca00078e0017 */
[----:B------:R3:W4:Y:S02]  /*1c500*/  @!P0 LDG.E.U16 R5, [R6.64] ;  /* 0x0000000a06058981 */ /* 0x000724000c1e1500 */
[----:B---3--:R-:W-:Y:S02]  /*1c510*/  @!P1 IMAD.MOV.U32 R6, RZ, RZ, R14 ;  /* 0x000000ffff069224 */ /* 0x008fe400078e000e */
[----:B------:R-:W-:-:S05]  /*1c520*/  @!P1 IMAD.MOV.U32 R7, RZ, RZ, R15 ;  /* 0x000000ffff079224 */ /* 0x000fca00078e000f */
[----:B------:R1:W3:Y:S01]  /*1c530*/  @!P1 LDG.E.U16 R20, [R6.64] ;  /* 0x0000000a06149981 */ /* 0x0002e2000c1e1500 */
[----:B0-----:R-:W-:-:S04]  /*1c540*/  SHF.R.U32.HI R28, RZ, 0x6, R28 ;  /* 0x00000006ff1c7819 */ /* 0x001fc8000001161c */
[----:B------:R-:W-:-:S04]  /*1c550*/  SGXT.U32 R28, R28, 0x1 ;  /* 0x000000011c1c781a */ /* 0x000fc80000000000 */
[----:B------:R-:W-:-:S04]  /*1c560*/  LOP3.LUT R28, R28, 0x1c, RZ, 0xfc, !PT ;  /* 0x0000001c1c1c7812 */ /* 0x000fc800078efcff */
[----:B------:R-:W-:Y:S02]  /*1c570*/  ISETP.GE.AND P2, PT, R28, UR5, PT ;  /* 0x000000051c007c0c */ /* 0x000fe4000bf46270 */
[----:B------:R-:W0:Y:S02]  /*1c580*/  S2R R28, SR_TID.X ;  /* 0x00000000001c7919 */ /* 0x000e240000002100 */
[----:B0-----:R-:W-:-:S04]  /*1c590*/  SHF.R.U32.HI R28, RZ, 0x6, R28 ;  /* 0x00000006ff1c7819 */ /* 0x001fc8000001161c */
[----:B------:R-:W-:-:S04]  /*1c5a0*/  SGXT.U32 R28, R28, 0x1 ;  /* 0x000000011c1c781a */ /* 0x000fc80000000000 */
[----:B------:R-:W-:-:S04]  /*1c5b0*/  LOP3.LUT R18, R28, 0x20, RZ, 0xfc, !PT ;  /* 0x000000201c127812 */ /* 0x000fc800078efcff */
[----:B------:R-:W-:Y:S01]  /*1c5c0*/  ISETP.GE.AND P0, PT, R18, UR5, PT ;  /* 0x0000000512007c0c */ /* 0x000fe2000bf06270 */
[----:B--2---:R0:W-:Y:S04]  /*1c5d0*/  STL [R1+0x3fc], R12 ;  /* 0x0003fc0c01007387 */ /* 0x0041e80000100800 */
[----:B0-----:R-:W2:Y:S04]  /*1c5e0*/  LDL.LU R12, [R1+0x2538] ;  /* 0x00253800010c7983 */ /* 0x001ea80000300800 */
[----:B----4-:R-:W-:Y:S04]  /*1c5f0*/  STL [R1+0x23b4], R5 ;  /* 0x0023b40501007387 */ /* 0x010fe80000100800 */
[----:B------:R-:W4:Y:S04]  /*1c600*/  LDL R23, [R1+0x59c] ;  /* 0x00059c0001177983 */ /* 0x000f280000100800 */
[----:B------:R-:W2:Y:S04]  /*1c610*/  LDL R18, [R1+0x5a0] ;  /* 0x0005a00001127983 */ /* 0x000ea80000100800 */
[----:B------:R-:W2:Y:S04]  /*1c620*/  LDL R15, [R1+0x594] ;  /* 0x00059400010f7983 */ /* 0x000ea80000100800 */
[----:B------:R-:W2:Y:S04]  /*1c630*/  LDL R14, [R1+0x598] ;  /* 0x00059800010e7983 */ /* 0x000ea80000100800 */
[----:B-1----:R-:W2:Y:S04]  /*1c640*/  LDL R6, [R1+0x5ac] ;  /* 0x0005ac0001067983 */ /* 0x002ea80000100800 */
[----:B---3--:R0:W-:Y:S04]  /*1c650*/  STL [R1+0x4], R20 ;  /* 0x0000041401007387 */ /* 0x0081e80000100800 */
[----:B------:R-:W2:Y:S01]  /*1c660*/  LDL R7, [R1+0x5b0] ;  /* 0x0005b00001077983 */ /* 0x000ea20000100800 */
[----:B------:R-:W-:-:S03]  /*1c670*/  PRMT R26, RZ, 0x7610, R26 ;  /* 0x00007610ff1a7816 */ /* 0x000fc6000000001a */
[----:B------:R-:W1:Y:S01]  /*1c680*/  S2R R28, SR_TID.X ;  /* 0x00000000001c7919 */ /* 0x000e620000002100 */
[----:B--2---:R-:W-:-:S04]  /*1c690*/  @!P2 LOP3.LUT R7, R7, R6, RZ, 0x3c, !PT ;  /* 0x000000060707a212 */ /* 0x004fc800078e3cff */
[----:B------:R-:W-:-:S04]  /*1c6a0*/  @!P2 LOP3.LUT R6, R7, R6, RZ, 0x3c, !PT ;  /* 0x000000060706a212 */ /* 0x000fc800078e3cff */
[----:B------:R-:W-:-:S05]  /*1c6b0*/  @!P2 LOP3.LUT R7, R7, R6, RZ, 0x3c, !PT ;  /* 0x000000060707a212 */ /* 0x000fca00078e3cff */
[----:B------:R2:W3:Y:S01]  /*1c6c0*/  @!P2 LDG.E.U16 R26, [R6.64] ;  /* 0x0000000a061aa981 */ /* 0x0004e2000c1e1500 */
[----:B-1----:R-:W-:-:S04]  /*1c6d0*/  SHF.R.U32.HI R28, RZ, 0x6, R28 ;  /* 0x00000006ff1c7819 */ /* 0x002fc8000001161c */
[----:B------:R-:W-:-:S04]  /*1c6e0*/  SGXT.U32 R28, R28, 0x1 ;  /* 0x000000011c1c781a */ /* 0x000fc80000000000 */
[----:B------:R-:W-:-:S04]  /*1c6f0*/  LOP3.LUT R28, R28, 0x22, RZ, 0xfc, !PT ;  /* 0x000000221c1c7812 */ /* 0x000fc800078efcff */
[----:B------:R-:W-:Y:S02]  /*1c700*/  ISETP.GE.AND P1, PT, R28, UR5, PT ;  /* 0x000000051c007c0c */ /* 0x000fe4000bf26270 */
[----:B------:R-:W4:Y:S04]  /*1c710*/  LDL.LU R28, [R1+0x2534] ;  /* 0x00253400011c7983 */ /* 0x000f280000300800 */
[----:B--2---:R-:W2:Y:S04]  /*1c720*/  LDL R6, [R1+0x5a4] ;  /* 0x0005a40001067983 */ /* 0x004ea80000100800 */
[----:B---3--:R-:W-:Y:S04]  /*1c730*/  STL [R1+0x44], R26 ;  /* 0x0000441a01007387 */ /* 0x008fe80000100800 */
[----:B------:R-:W2:Y:S01]  /*1c740*/  LDL R7, [R1+0x5a8] ;  /* 0x0005a80001077983 */ /* 0x000ea20000100800 */
[----:B------:R-:W-:-:S02]  /*1c750*/  PRMT R11, RZ, 0x7610, R11 ;  /* 0x00007610ff0b7816 */ /* 0x000fc4000000000b */
[----:B------:R-:W-:Y:S02]  /*1c760*/  PRMT R12, RZ, 0x7610, R12 ;  /* 0x00007610ff0c7816 */ /* 0x000fe4000000000c */
[----:B--2---:R-:W-:-:S04]  /*1c770*/  @!P3 LOP3.LUT R7, R7, R6, RZ, 0x3c, !PT ;  /* 0x000000060707b212 */ /* 0x004fc800078e3cff */
[----:B------:R-:W-:-:S04]  /*1c780*/  @!P3 LOP3.LUT R6, R7, R6, RZ, 0x3c, !PT ;  /* 0x000000060706b212 */ /* 0x000fc800078e3cff */
[----:B------:R-:W-:-:S05]  /*1c790*/  @!P3 LOP3.LUT R7, R7, R6, RZ, 0x3c, !PT ;  /* 0x000000060707b212 */ /* 0x000fca00078e3cff */
[----:B------:R1:W2:Y:S02]  /*1c7a0*/  @!P3 LDG.E.U16 R11, [R6.64] ;  /* 0x0000000a060bb981 */ /* 0x0002a4000c1e1500 */
[----:B-1----:R-:W-:Y:S02]  /*1c7b0*/  @!P0 IMAD.MOV.U32 R6, RZ, RZ, R18 ;  /* 0x000000ffff068224 */ /* 0x002fe400078e0012 */
[----:B----4-:R-:W-:-:S05]  /*1c7c0*/  @!P0 IMAD.MOV.U32 R7, RZ, RZ, R23 ;  /* 0x000000ffff078224 */ /* 0x010fca00078e0017 */
[----:B------:R1:W3:Y:S01]  /*1c7d0*/  @!P0 LDG.E.U16 R12, [R6.64] ;  /* 0x0000000a060c8981 */ /* 0x0002e2000c1e1500 */
[----:B------:R-:W-:Y:S01]  /*1c7e0*/  PRMT R28, RZ, 0x7610, R28 ;  /* 0x00007610ff1c7816 */ /* 0x000fe2000000001c */
[----:B-1----:R-:W-:Y:S02]  /*1c7f0*/  @!P1 IMAD.MOV.U32 R6, RZ, RZ, R14 ;  /* 0x000000ffff069224 */ /* 0x002fe400078e000e */
[----:B------:R-:W-:-:S05]  /*1c800*/  @!P1 IMAD.MOV.U32 R7, RZ, RZ, R15 ;  /* 0x000000ffff079224 */ /* 0x000fca00078e000f */
[----:B------:R1:W4:Y:S04]  /*1c810*/  @!P1 LDG.E.U16 R28, [R6.64] ;  /* 0x0000000a061c9981 */ /* 0x000328000c1e1500 */
[----:B0-----:R-:W0:Y:S04]  /*1c820*/  S2R R20, SR_TID.X ;  /* 0x0000000000147919 */ /* 0x001e280000002100 */
[----:B--2---:R2:W-:Y:S04]  /*1c830*/  STL [R1+0x3f8], R11 ;  /* 0x0003f80b01007387 */ /* 0x0045e80000100800 */
[----:B--2---:R-:W2:Y:S04]  /*1c840*/  LDL.LU R11, [R1+0x2530] ;  /* 0x00253000010b7983 */ /* 0x004ea80000300800 */
[----:B---3--:R-:W-:Y:S04]  /*1c850*/  STL [R1+0x23b0], R12 ;  /* 0x0023b00c01007387 */ /* 0x008fe80000100800 */
[----:B-1----:R-:W3:Y:S04]  /*1c860*/  LDL R6, [R1+0x58c] ;  /* 0x00058c0001067983 */ /* 0x002ee80000100800 */
[----:B------:R-:W3:Y:S01]  /*1c870*/  LDL R7, [R1+0x590] ;  /* 0x0005900001077983 */ /* 0x000ee20000100800 */
[----:B0-----:R-:W-:-:S02]  /*1c880*/  SHF.R.U32.HI R20, RZ, 0x6, R20 ;  /* 0x00000006ff147819 */ /* 0x001fc40000011614 */
[----:B------:R-:W-:Y:S01]  /*1c890*/  PRMT R10, RZ, 0x7610, R10 ;  /* 0x00007610ff0a7816 */ /* 0x000fe2000000000a */
[----:B------:R-:W2:Y:S01]  /*1c8a0*/  LDL R23, [R1+0x580] ;  /* 0x0005800001177983 */ /* 0x000ea20000100800 */
[----:B------:R-:W-:-:S03]  /*1c8b0*/  SGXT.U32 R20, R20, 0x1 ;  /* 0x000000011414781a */ /* 0x000fc60000000000 */
[----:B------:R-:W2:Y:S01]  /*1c8c0*/  LDL R15, [R1+0x574] ;  /* 0x00057400010f7983 */ /* 0x000ea20000100800 */
[----:B------:R-:W-:-:S03]  /*1c8d0*/  LOP3.LUT R26, R20, 0x24, RZ, 0xfc, !PT ;  /* 0x00000024141a7812 */ /* 0x000fc600078efcff */
[----:B------:R-:W2:Y:S01]  /*1c8e0*/  LDL R14, [R1+0x578] ;  /* 0x00057800010e7983 */ /* 0x000ea20000100800 */
[----:B------:R-:W-:-:S03]  /*1c8f0*/  ISETP.GE.AND P2, PT, R26, UR5, PT ;  /* 0x000000051a007c0c */ /* 0x000fc6000bf46270 */
[----:B------:R-:W0:Y:S10]  /*1c900*/  S2R R20, SR_TID.X ;  /* 0x0000000000147919 */ /* 0x000e340000002100 */
[----:B---3--:R-:W-:-:S04]  /*1c910*/  @!P2 LOP3.LUT R7, R7, R6, RZ, 0x3c, !PT ;  /* 0x000000060707a212 */ /* 0x008fc800078e3cff */
[----:B------:R-:W-:-:S04]  /*1c920*/  @!P2 LOP3.LUT R6, R7, R6, RZ, 0x3c, !PT ;  /* 0x000000060706a212 */ /* 0x000fc800078e3cff */
[----:B------:R-:W-:-:S05]  /*1c930*/  @!P2 LOP3.LUT R7, R7, R6, RZ, 0x3c, !PT ;  /* 0x000000060707a212 */ /* 0x000fca00078e3cff */
[----:B------:R-:W3:Y:S01]  /*1c940*/  @!P2 LDG.E.U16 R10, [R6.64] ;  /* 0x0000000a060aa981 */ /* 0x000ee2000c1e1500 */
[--C-:B0-----:R-:W-:Y:S02]  /*1c950*/  SHF.R.U32.HI R26, RZ, 0x6, R20.reuse ;  /* 0x00000006ff1a7819 */ /* 0x101fe40000011614 */
[----:B------:R-:W-:-:S04]  /*1c960*/  SHF.R.U32.HI R20, RZ, 0x6, R20 ;  /* 0x00000006ff147819 */ /* 0x000fc80000011614 */
[----:B------:R-:W-:-:S04]  /*1c970*/  SGXT.U32 R20, R20, 0x1 ;  /* 0x000000011414781a */ /* 0x000fc80000000000 */
[----:B------:R-:W-:Y:S02]  /*1c980*/  LOP3.LUT R18, R20, 0x28, RZ, 0xfc, !PT ;  /* 0x0000002814127812 */ /* 0x000fe400078efcff */
[----:B------:R-:W0:Y:S01]  /*1c990*/  S2R R20, SR_TID.X ;  /* 0x0000000000147919 */ /* 0x000e220000002100 */
[----:B------:R-:W-:-:S04]  /*1c9a0*/  SGXT.U32 R26, R26, 0x1 ;  /* 0x000000011a1a781a */ /* 0x000fc80000000000 */
[----:B------:R-:W-:-:S04]  /*1c9b0*/  LOP3.LUT R26, R26, 0x26, RZ, 0xfc, !PT ;  /* 0x000000261a1a7812 */ /* 0x000fc800078efcff */
[----:B------:R-:W-:Y:S02]  /*1c9c0*/  ISETP.GE.AND P3, PT, R26, UR5, PT ;  /* 0x000000051a007c0c */ /* 0x000fe4000bf66270 */
[----:B------:R-:W2:Y:S01]  /*1c9d0*/  LDL R26, [R1+0x57c] ;  /* 0x00057c00011a7983 */ /* 0x000ea20000100800 */
[----:B0-----:R-:W-:-:S04]  /*1c9e0*/  SHF.R.U32.HI R20, RZ, 0x6, R20 ;  /* 0x00000006ff147819 */ /* 0x001fc80000011614 */
[----:B------:R-:W-:-:S04]  /*1c9f0*/  SGXT.U32 R20, R20, 0x1 ;  /* 0x000000011414781a */ /* 0x000fc80000000000 */
[----:B------:R-:W-:Y:S01]  /*1ca00*/  LOP3.LUT R20, R20, 0x2a, RZ, 0xfc, !PT ;  /* 0x0000002a14147812 */ /* 0x000fe200078efcff */
[----:B----4-:R-:W-:Y:S03]  /*1ca10*/  STL [R1+0x2388], R28 ;  /* 0x0023881c01007387 */ /* 0x010fe60000100800 */
[----:B------:R-:W-:Y:S01]  /*1ca20*/  ISETP.GE.AND P1, PT, R20, UR5, PT ;  /* 0x0000000514007c0c */ /* 0x000fe2000bf26270 */
[----:B------:R-:W-:Y:S04]  /*1ca30*/  STL [R1+0x238c], R28 ;  /* 0x00238c1c01007387 */ /* 0x000fe80000100800 */
[----:B------:R-:W4:Y:S04]  /*1ca40*/  LDL.LU R20, [R1+0x252c] ;  /* 0x00252c0001147983 */ /* 0x000f280000300800 */
[----:B---3--:R0:W-:Y:S04]  /*1ca50*/  STL [R1+0x40], R10 ;  /* 0x0000400a01007387 */ /* 0x0081e80000100800 */
[----:B0-----:R-:W3:Y:S04]  /*1ca60*/  LDL.LU R10, [R1+0x2528] ;  /* 0x00252800010a7983 */ /* 0x001ee80000300800 */
[----:B------:R-:W3:Y:S04]  /*1ca70*/  LDL R6, [R1+0x584] ;  /* 0x0005840001067983 */ /* 0x000ee80000100800 */
[----:B------:R-:W3:Y:S01]  /*1ca80*/  LDL R7, [R1+0x588] ;  /* 0x0005880001077983 */ /* 0x000ee20000100800 */
[----:B------:R-:W-:-:S02]  /*1ca90*/  PRMT R24, RZ, 0x7610, R24 ;  /* 0x00007610ff187816 */ /* 0x000fc40000000018 */
[----:B------:R-:W-:Y:S02]  /*1caa0*/  ISETP.GE.AND P0, PT, R18, UR5, PT ;  /* 0x0000000512007c0c */ /* 0x000fe4000bf06270 */
[----:B--2---:R-:W-:Y:S02]  /*1cab0*/  PRMT R11, RZ, 0x7610, R11 ;  /* 0x00007610ff0b7816 */ /* 0x004fe4000000000b */
[----:B---3--:R-:W-:-:S04]  /*1cac0*/  @!P3 LOP3.LUT R7, R7, R6, RZ, 0x3c, !PT ;  /* 0x000000060707b212 */ /* 0x008fc800078e3cff */
[----:B------:R-:W-:-:S04]  /*1cad0*/  @!P3 LOP3.LUT R6, R7, R6, RZ, 0x3c, !PT ;  /* 0x000000060706b212 */ /* 0x000fc800078e3cff */
[----:B------:R-:W-:-:S05]  /*1cae0*/  @!P3 LOP3.LUT R7, R7, R6, RZ, 0x3c, !PT ;  /* 0x000000060707b212 */ /* 0x000fca00078e3cff */
[----:B------:R0:W2:Y:S04]  /*1caf0*/  @!P3 LDG.E.U16 R24, [R6.64] ;  /* 0x0000000a0618b981 */ /* 0x0000a8000c1e1500 */
[----:B0-----:R-:W0:Y:S01]  /*1cb00*/  S2R R7, SR_TID.X ;  /* 0x0000000000077919 */ /* 0x001e220000002100 */
[----:B------:R-:W-:Y:S01]  /*1cb10*/  @!P0 IMAD.MOV.U32 R6, RZ, RZ, R23 ;  /* 0x000000ffff068224 */ /* 0x000fe200078e0017 */
[----:B0-----:R-:W-:-:S04]  /*1cb20*/  SHF.R.U32.HI R7, RZ, 0x6, R7 ;  /* 0x00000006ff077819 */ /* 0x001fc80000011607 */
[----:B------:R-:W-:-:S04]  /*1cb30*/  SGXT.U32 R7, R7, 0x1 ;  /* 0x000000010707781a */ /* 0x000fc80000000000 */
[----:B------:R-:W-:-:S04]  /*1cb40*/  LOP3.LUT R7, R7, 0x2e, RZ, 0xfc, !PT ;  /* 0x0000002e07077812 */ /* 0x000fc800078efcff */
[----:B------:R-:W-:Y:S01]  /*1cb50*/  ISETP.GE.AND P3, PT, R7, UR5, PT ;  /* 0x0000000507007c0c */ /* 0x000fe2000bf66270 */
[----:B------:R-:W-:-:S05]  /*1cb60*/  @!P0 IMAD.MOV.U32 R7, RZ, RZ, R26 ;  /* 0x000000ffff078224 */ /* 0x000fca00078e001a */
[----:B------:R0:W3:Y:S01]  /*1cb70*/  @!P0 LDG.E.U16 R11, [R6.64] ;  /* 0x0000000a060b8981 */ /* 0x0000e2000c1e1500 */
[----:B----4-:R-:W-:Y:S01]  /*1cb80*/  PRMT R20, RZ, 0x7610, R20 ;  /* 0x00007610ff147816 */ /* 0x010fe20000000014 */
[----:B0-----:R-:W-:Y:S02]  /*1cb90*/  @!P1 IMAD.MOV.U32 R6, RZ, RZ, R14 ;  /* 0x000000ffff069224 */ /* 0x001fe400078e000e */
[----:B------:R-:W-:-:S05]  /*1cba0*/  @!P1 IMAD.MOV.U32 R7, RZ, RZ, R15 ;  /* 0x000000ffff079224 */ /* 0x000fca00078e000f */
[----:B------:R0:W4:Y:S04]  /*1cbb0*/  @!P1 LDG.E.U16 R20, [R6.64] ;  /* 0x0000000a06149981 */ /* 0x000128000c1e1500 */
[----:B--2---:R1:W-:Y:S04]  /*1cbc0*/  STL [R1+0x3f4], R24 ;  /* 0x0003f41801007387 */ /* 0x0043e80000100800 */
[----:B-1----:R-:W2:Y:S04]  /*1cbd0*/  LDL.LU R24, [R1+0x2524] ;  /* 0x0025240001187983 */ /* 0x002ea80000300800 */
[----:B---3--:R-:W-:Y:S04]  /*1cbe0*/  STL [R1+0x23ac], R11 ;  /* 0x0023ac0b01007387 */ /* 0x008fe80000100800 */
[----:B0-----:R-:W3:Y:S04]  /*1cbf0*/  LDL R6, [R1+0x56c] ;  /* 0x00056c0001067983 */ /* 0x001ee80000100800 */
[----:B------:R-:W3:Y:S04]  /*1cc00*/  LDL R7, [R1+0x570] ;  /* 0x0005700001077983 */ /* 0x000ee80000100800 */
[----:B------:R-:W2:Y:S04]  /*1cc10*/  LDL R26, [R1+0x564] ;  /* 0x00056400011a7983 */ /* 0x000ea80000100800 */
[----:B------:R-:W2:Y:S04]  /*1cc20*/  LDL R23, [R1+0x568] ;  /* 0x0005680001177983 */ /* 0x000ea80000100800 */
[----:B------:R-:W0:Y:S01]  /*1cc30*/  S2R R18, SR_TID.X ;  /* 0x0000000000127919 */ /* 0x000e220000002100 */
[----:B------:R-:W-:-:S02]  /*1cc40*/  PRMT R9, RZ, 0x7610, R9 ;  /* 0x00007610ff097816 */ /* 0x000fc40000000009 */
[----:B------:R-:W-:Y:S01]  /*1cc50*/  PRMT R17, RZ, 0x7610, R17 ;  /* 0x00007610ff117816 */ /* 0x000fe20000000011 */
[----:B------:R-:W2:Y:S04]  /*1cc60*/  LDL R15, [R1+0x55c] ;  /* 0x00055c00010f7983 */ /* 0x000ea80000100800 */
[----:B------:R-:W2:Y:S01]  /*1cc70*/  LDL R14, [R1+0x560] ;  /* 0x00056000010e7983 */ /* 0x000ea20000100800 */
[----:B0-----:R-:W-:-:S04]  /*1cc80*/  SHF.R.U32.HI R18, RZ, 0x6, R18 ;  /* 0x00000006ff127819 */ /* 0x001fc80000011612 */
[----:B------:R-:W-:-:S04]  /*1cc90*/  SGXT.U32 R18, R18, 0x1 ;  /* 0x000000011212781a */ /* 0x000fc80000000000 */
[----:B------:R-:W-:-:S04]  /*1cca0*/  LOP3.LUT R18, R18, 0x2c, RZ, 0xfc, !PT ;  /* 0x0000002c12127812 */ /* 0x000fc800078efcff */
[----:B------:R-:W-:-:S13]  /*1ccb0*/  ISETP.GE.AND P2, PT, R18, UR5, PT ;  /* 0x0000000512007c0c */ /* 0x000fda000bf46270 */
[----:B---3--:R-:W-:-:S04]  /*1ccc0*/  @!P2 LOP3.LUT R7, R7, R6, RZ, 0x3c, !PT ;  /* 0x000000060707a212 */ /* 0x008fc800078e3cff */
[----:B------:R-:W-:-:S04]  /*1ccd0*/  @!P2 LOP3.LUT R6, R7, R6, RZ, 0x3c, !PT ;  /* 0x000000060706a212 */ /* 0x000fc800078e3cff */
[----:B------:R-:W-:-:S05]  /*1cce0*/  @!P2 LOP3.LUT R7, R7, R6, RZ, 0x3c, !PT ;  /* 0x000000060707a212 */ /* 0x000fca00078e3cff */
[----:B------:R0:W3:Y:S04]  /*1ccf0*/  @!P2 LDG.E.U16 R9, [R6.64] ;  /* 0x0000000a0609a981 */ /* 0x0000e8000c1e1500 */
[----:B0-----:R-:W0:Y:S01]  /*1cd00*/  S2R R7, SR_TID.X ;  /* 0x0000000000077919 */ /* 0x001e220000002100 */
[----:B--2---:R-:W-:Y:S01]  /*1cd10*/  @!P3 IMAD.MOV.U32 R6, RZ, RZ, R23 ;  /* 0x000000ffff06b224 */ /* 0x004fe200078e0017 */
[----:B0-----:R-:W-:-:S04]  /*1cd20*/  SHF.R.U32.HI R7, RZ, 0x6, R7 ;  /* 0x00000006ff077819 */ /* 0x001fc80000011607 */
[----:B------:R-:W-:-:S04]  /*1cd30*/  SGXT.U32 R7, R7, 0x1 ;  /* 0x000000010707781a */ /* 0x000fc80000000000 */
[----:B------:R-:W-:-:S04]  /*1cd40*/  LOP3.LUT R7, R7, 0x34, RZ, 0xfc, !PT ;  /* 0x0000003407077812 */ /* 0x000fc800078efcff */
[----:B------:R-:W-:Y:S01]  /*1cd50*/  ISETP.GE.AND P2, PT, R7, UR5, PT ;  /* 0x0000000507007c0c */ /* 0x000fe2000bf46270 */
[----:B------:R-:W-:-:S05]  /*1cd60*/  @!P3 IMAD.MOV.U32 R7, RZ, RZ, R26 ;  /* 0x000000ffff07b224 */ /* 0x000fca00078e001a */
[----:B------:R0:W2:Y:S04]  /*1cd70*/  @!P3 LDG.E.U16 R17, [R6.64] ;  /* 0x0000000a0611b981 */ /* 0x0000a8000c1e1500 */
[----:B------:R-:W1:Y:S02]  /*1cd80*/  S2R R18, SR_TID.X ;  /* 0x0000000000127919 */ /* 0x000e640000002100 */
[----:B-1----:R-:W-:-:S04]  /*1cd90*/  SHF.R.U32.HI R18, RZ, 0x6, R18 ;  /* 0x00000006ff127819 */ /* 0x002fc80000011612 */
[----:B------:R-:W-:-:S04]  /*1cda0*/  SGXT.U32 R18, R18, 0x1 ;  /* 0x000000011212781a */ /* 0x000fc80000000000 */
[----:B------:R-:W-:-:S04]  /*1cdb0*/  LOP3.LUT R18, R18, 0x30, RZ, 0xfc, !PT ;  /* 0x0000003012127812 */ /* 0x000fc800078efcff */
[----:B------:R-:W-:Y:S01]  /*1cdc0*/  ISETP.GE.AND P0, PT, R18, UR5, PT ;  /* 0x0000000512007c0c */ /* 0x000fe2000bf06270 */
[----:B----4-:R-:W-:Y:S01]  /*1cdd0*/  STL [R1+0x2390], R20 ;  /* 0x0023901401007387 */ /* 0x010fe20000100800 */
[----:B------:R-:W-:-:S03]  /*1cde0*/  PRMT R10, RZ, 0x7610, R10 ;  /* 0x00007610ff0a7816 */ /* 0x000fc6000000000a */
[----:B------:R-:W-:Y:S04]  /*1cdf0*/  STL [R1+0x2394], R20 ;  /* 0x0023941401007387 */ /* 0x000fe80000100800 */
[----:B------:R-:W-:Y:S04]  /*1ce00*/  STL [R1+0x2398], R20 ;  /* 0x0023981401007387 */ /* 0x000fe80000100800 */
[----:B0-----:R-:W-:Y:S01]  /*1ce10*/  @!P0 IMAD.MOV.U32 R6, RZ, RZ, R14 ;  /* 0x000000ffff068224 */ /* 0x001fe200078e000e */
[----:B------:R-:W-:Y:S01]  /*1ce20*/  STL [R1+0x239c], R20 ;  /* 0x00239c1401007387 */ /* 0x000fe20000100800 */
[----:B------:R-:W-:-:S03]  /*1ce30*/  @!P0 IMAD.MOV.U32 R7, RZ, RZ, R15 ;  /* 0x000000ffff078224 */ /* 0x000fc600078e000f */
[----:B------:R-:W-:Y:S04]  /*1ce40*/  STL [R1+0x23a0], R20 ;  /* 0x0023a01401007387 */ /* 0x000fe80000100800 */
[----:B------:R0:W4:Y:S04]  /*1ce50*/  @!P0 LDG.E.U16 R10, [R6.64] ;  /* 0x0000000a060a8981 */ /* 0x000128000c1e1500 */
[----:B---3--:R1:W-:Y:S04]  /*1ce60*/  STL [R1+0x3c], R9 ;  /* 0x00003c0901007387 */ /* 0x0083e80000100800 */
[----:B-1----:R-:W3:Y:S04]  /*1ce70*/  LDL.LU R9, [R1+0x2520] ;  /* 0x0025200001097983 */ /* 0x002ee80000300800 */
[----:B--2---:R1:W-:Y:S04]  /*1ce80*/  STL [R1+0x3f0], R17 ;  /* 0x0003f01101007387 */ /* 0x0043e80000100800 */
[----:B0-----:R-:W2:Y:S04]  /*1ce90*/  LDL R6, [R1+0x554] ;  /* 0x0005540001067983 */ /* 0x001ea80000100800 */
[----:B------:R-:W2:Y:S04]  /*1cea0*/  LDL R7, [R1+0x558] ;  /* 0x0005580001077983 */ /* 0x000ea80000100800 */
[----:B------:R-:W0:Y:S04]  /*1ceb0*/  S2R R18, SR_TID.X ;  /* 0x0000000000127919 */ /* 0x000e280000002100 */
[----:B------:R-:W0:Y:S01]  /*1cec0*/  S2R R14, SR_TID.X ;  /* 0x00000000000e7919 */ /* 0x000e220000002100 */
[----:B------:R-:W-:-:S03]  /*1ced0*/  PRMT R24, RZ, 0x7610, R24 ;  /* 0x00007610ff187816 */ /* 0x000fc60000000018 */
[----:B-1----:R-:W3:Y:S04]  /*1cee0*/  LDL R17, [R1+0x550] ;  /* 0x0005500001117983 */ /* 0x002ee80000100800 */
[----:B------:R-:W3:Y:S04]  /*1cef0*/  LDL R26, [R1+0x548] ;  /* 0x00054800011a7983 */ /* 0x000ee80000100800 */
[----:B------:R-:W3:Y:S01]  /*1cf00*/  LDL R15, [R1+0x540] ;  /* 0x00054000010f7983 */ /* 0x000ee20000100800 */
[----:B0-----:R-:W-:-:S04]  /*1cf10*/  SHF.R.U32.HI R18, RZ, 0x6, R18 ;  /* 0x00000006ff127819 */ /* 0x001fc80000011612 */
[----:B------:R-:W-:-:S04]  /*1cf20*/  SGXT.U32 R18, R18, 0x1 ;  /* 0x000000011212781a */ /* 0x000fc80000000000 */
[----:B------:R-:W-:-:S04]  /*1cf30*/  LOP3.LUT R18, R18, 0x32, RZ, 0xfc, !PT ;  /* 0x0000003212127812 */ /* 0x000fc800078efcff */
[----:B------:R-:W-:Y:S02]  /*1cf40*/  ISETP.GE.AND P1, PT, R18, UR5, PT ;  /* 0x0000000512007c0c */ /* 0x000fe4000bf26270 */
[----:B------:R-:W0:Y:S01]  /*1cf50*/  S2R R18, SR_TID.X ;  /* 0x0000000000127919 */ /* 0x000e220000002100 */
[----:B------:R-:W-:-:S04]  /*1cf60*/  SHF.R.U32.HI R14, RZ, 0x6, R14 ;  /* 0x00000006ff0e7819 */ /* 0x000fc8000001160e */
[----:B------:R-:W-:-:S04]  /*1cf70*/  SGXT.U32 R14, R14, 0x1 ;  /* 0x000000010e0e781a */ /* 0x000fc80000000000 */
[----:B------:R-:W-:Y:S02]  /*1cf80*/  LOP3.LUT R14, R14, 0x38, RZ, 0xfc, !PT ;  /* 0x000000380e0e7812 */ /* 0x000fe400078efcff */
[----:B0-----:R-:W-:-:S04]  /*1cf90*/  SHF.R.U32.HI R18, RZ, 0x6, R18 ;  /* 0x00000006ff127819 */ /* 0x001fc80000011612 */
[----:B------:R-:W-:-:S04]  /*1cfa0*/  SGXT.U32 R18, R18, 0x1 ;  /* 0x000000011212781a */ /* 0x000fc80000000000 */
[----:B------:R-:W-:Y:S02]  /*1cfb0*/  LOP3.LUT R18, R18, 0x36, RZ, 0xfc, !PT ;  /* 0x0000003612127812 */ /* 0x000fe400078efcff */
[----:B------:R-:W-:Y:S02]  /*1cfc0*/  ISETP.GE.AND P0, PT, R14, UR5, PT ;  /* 0x000000050e007c0c */ /* 0x000fe4000bf06270 */
[----:B------:R-:W-:Y:S02]  /*1cfd0*/  ISETP.GE.AND P3, PT, R18, UR5, PT ;  /* 0x0000000512007c0c */ /* 0x000fe4000bf66270 */
[----:B------:R-:W3:Y:S04]  /*1cfe0*/  LDL R18, [R1+0x53c] ;  /* 0x00053c0001127983 */ /* 0x000ee80000100800 */
[----:B----4-:R-:W-:Y:S04]  /*1cff0*/  STL [R1+0x23a8], R10 ;  /* 0x0023a80a01007387 */ /* 0x010fe80000100800 */
[----:B------:R-:W4:Y:S01]  /*1d000*/  LDL.LU R14, [R1+0x251c] ;  /* 0x00251c00010e7983 */ /* 0x000f220000300800 */
[----:B--2---:R-:W-:-:S04]  /*1d010*/  @!P1 LOP3.LUT R7, R7, R6, RZ, 0x3c, !PT ;  /* 0x0000000607079212 */ /* 0x004fc800078e3cff */
[----:B------:R-:W-:-:S04]  /*1d020*/  @!P1 LOP3.LUT R6, R7, R6, RZ, 0x3c, !PT ;  /* 0x0000000607069212 */ /* 0x000fc800078e3cff */
[----:B------:R-:W-:-:S05]  /*1d030*/  @!P1 LOP3.LUT R7, R7, R6, RZ, 0x3c, !PT ;  /* 0x0000000607079212 */ /* 0x000fca00078e3cff */
[----:B------:R0:W2:Y:S04]  /*1d040*/  @!P1 LDG.E.U16 R24, [R6.64] ;  /* 0x0000000a06189981 */ /* 0x0000a8000c1e1500 */
[----:B0-----:R-:W2:Y:S04]  /*1d050*/  LDL R7, [R1+0x54c] ;  /* 0x00054c0001077983 */ /* 0x001ea80000100800 */
[----:B------:R-:W0:Y:S01]  /*1d060*/  S2R R23, SR_TID.X ;  /* 0x0000000000177919 */ /* 0x000e220000002100 */
[----:B------:R-:W-:Y:S02]  /*1d070*/  PRMT R8, RZ, 0x7610, R8 ;  /* 0x00007610ff087816 */ /* 0x000fe40000000008 */
[----:B0-----:R-:W-:-:S04]  /*1d080*/  SHF.R.U32.HI R23, RZ, 0x6, R23 ;  /* 0x00000006ff177819 */ /* 0x001fc80000011617 */
[----:B------:R-:W-:-:S04]  /*1d090*/  SGXT.U32 R23, R23, 0x1 ;  /* 0x000000011717781a */ /* 0x000fc80000000000 */
[----:B------:R-:W-:-:S04]  /*1d0a0*/  LOP3.LUT R6, R23, 0x3a, RZ, 0xfc, !PT ;  /* 0x0000003a17067812 */ /* 0x000fc800078efcff */
[----:B------:R-:W-:Y:S01]  /*1d0b0*/  ISETP.GE.AND P1, PT, R6, UR5, PT ;  /* 0x0000000506007c0c */ /* 0x000fe2000bf26270 */
[----:B---3--:R-:W-:-:S05]  /*1d0c0*/  @!P2 IMAD.MOV.U32 R6, RZ, RZ, R17 ;  /* 0x000000ffff06a224 */ /* 0x008fca00078e0011 */
[----:B--2---:R-:W2:Y:S04]  /*1d0d0*/  @!P2 LDG.E.U16 R8, [R6.64] ;  /* 0x0000000a0608a981 */ /* 0x004ea8000c1e1500 */
[----:B------:R-:W-:Y:S04]  /*1d0e0*/  STL [R1+0x23a4], R24 ;  /* 0x0023a41801007387 */ /* 0x000fe80000100800 */
[----:B------:R-:W0:Y:S04]  /*1d0f0*/  S2R R23, SR_TID.X ;  /* 0x0000000000177919 */ /* 0x000e280000002100 */
[----:B--2---:R1:W-:Y:S04]  /*1d100*/  STL [R1+0x38], R8 ;  /* 0x0000380801007387 */ /* 0x0043e80000100800 */
[----:B-1----:R-:W2:Y:S04]  /*1d110*/  LDL.LU R8, [R1+0x2518] ;  /* 0x0025180001087983 */ /* 0x002ea80000300800 */
[----:B------:R-:W3:Y:S01]  /*1d120*/  LDL R7, [R1+0x544] ;  /* 0x0005440001077983 */ /* 0x000ee20000100800 */
[----:B0-----:R-:W-:-:S04]  /*1d130*/  SHF.R.U32.HI R17, RZ, 0x6, R23 ;  /* 0x00000006ff117819 */ /* 0x001fc80000011617 */
[----:B------:R-:W-:-:S04]  /*1d140*/  SGXT.U32 R17, R17, 0x1 ;  /* 0x000000011111781a */ /* 0x000fc80000000000 */
[----:B------:R-:W-:Y:S02]  /*1d150*/  LOP3.LUT R6, R17, 0x3c, RZ, 0xfc, !PT ;  /* 0x0000003c11067812 */ /* 0x000fe400078efcff */
[----:B------:R-:W-:Y:S01]  /*1d160*/  PRMT R25, RZ, 0x7610, R25 ;  /* 0x00007610ff197816 */ /* 0x000fe20000000019 */
[----:B------:R-:W2:Y:S01]  /*1d170*/  LDL R17, [R1+0x538] ;  /* 0x0005380001117983 */ /* 0x000ea20000100800 */
[----:B------:R-:W-:Y:S01]  /*1d180*/  ISETP.GE.AND P2, PT, R6, UR5, PT ;  /* 0x0000000506007c0c */ /* 0x000fe2000bf46270 */
[----:B------:R-:W-:-:S05]  /*1d190*/  @!P3 IMAD.MOV.U32 R6, RZ, RZ, R26 ;  /* 0x000000ffff06b224 */ /* 0x000fca00078e001a */
[----:B---3--:R0:W3:Y:S01]  /*1d1a0*/  @!P3 LDG.E.U16 R25, [R6.64] ;  /* 0x0000000a0619b981 */ /* 0x0080e2000c1e1500 */
[----:B------:R-:W-:Y:S01]  /*1d1b0*/  PRMT R9, RZ, 0x7610, R9 ;  /* 0x00007610ff097816 */ /* 0x000fe20000000009 */
[----:B0-----:R-:W-:Y:S02]  /*1d1c0*/  @!P0 IMAD.MOV.U32 R6, RZ, RZ, R15 ;  /* 0x000000ffff068224 */ /* 0x001fe400078e000f */
[----:B------:R-:W-:-:S05]  /*1d1d0*/  @!P0 IMAD.MOV.U32 R7, RZ, RZ, R18 ;  /* 0x000000ffff078224 */ /* 0x000fca00078e0012 */
[----:B------:R0:W2:Y:S04]  /*1d1e0*/  @!P0 LDG.E.U16 R9, [R6.64] ;  /* 0x0000000a06098981 */ /* 0x0000a8000c1e1500 */
[----:B------:R-:W1:Y:S04]  /*1d1f0*/  S2R R26, SR_TID.X ;  /* 0x00000000001a7919 */ /* 0x000e680000002100 */
[----:B---3--:R3:W-:Y:S04]  /*1d200*/  STL [R1+0x3ec], R25 ;  /* 0x0003ec1901007387 */ /* 0x0087e80000100800 */
[----:B0-----:R-:W4:Y:S01]  /*1d210*/  LDL R7, [R1+0x534] ;  /* 0x0005340001077983 */ /* 0x001f220000100800 */
[----:B-1----:R-:W-:-:S02]  /*1d220*/  SHF.R.U32.HI R6, RZ, 0x6, R26 ;  /* 0x00000006ff067819 */ /* 0x002fc4000001161a */
[----:B------:R-:W-:Y:S01]  /*1d230*/  PRMT R13, RZ, 0x7610, R13 ;  /* 0x00007610ff0d7816 */ /* 0x000fe2000000000d */
[----:B------:R-:W4:Y:S01]  /*1d240*/  LDL R18, [R1+0x51c] ;  /* 0x00051c0001127983 */ /* 0x000f220000100800 */
[----:B------:R-:W-:Y:S02]  /*1d250*/  SGXT.U32 R6, R6, 0x1 ;  /* 0x000000010606781a */ /* 0x000fe40000000000 */
[----:B------:R-:W-:Y:S01]  /*1d260*/  SHF.R.U32.HI R23, RZ, 0x6, R23 ;  /* 0x00000006ff177819 */ /* 0x000fe20000011617 */
[----:B---3--:R-:W3:Y:S01]  /*1d270*/  LDL R25, [R1+0x524] ;  /* 0x0005240001197983 */ /* 0x008ee20000100800 */
[----:B------:R-:W-:-:S03]  /*1d280*/  LOP3.LUT R6, R6, 0x40, RZ, 0xfc, !PT ;  /* 0x0000004006067812 */ /* 0x000fc600078efcff */
[----:B------:R-:W3:Y:S01]  /*1d290*/  LDL R15, [R1+0x520] ;  /* 0x00052000010f7983 */ /* 0x000ee20000100800 */
[----:B------:R-:W-:Y:S01]  /*1d2a0*/  ISETP.GE.AND P0, PT, R6, UR5, PT ;  /* 0x0000000506007c0c */ /* 0x000fe2000bf06270 */
[----:B--2---:R-:W-:-:S05]  /*1d2b0*/  @!P1 IMAD.MOV.U32 R6, RZ, RZ, R17 ;  /* 0x000000ffff069224 */ /* 0x004fca00078e0011 */
[----:B----4-:R-:W2:Y:S01]  /*1d2c0*/  @!P1 LDG.E.U16 R13, [R6.64] ;  /* 0x0000000a060d9981 */ /* 0x010ea2000c1e1500 */
[----:B------:R-:W-:-:S04]  /*1d2d0*/  SGXT.U32 R23, R23, 0x1 ;  /* 0x000000011717781a */ /* 0x000fc80000000000 */
[----:B------:R-:W-:-:S04]  /*1d2e0*/  LOP3.LUT R23, R23, 0x3e, RZ, 0xfc, !PT ;  /* 0x0000003e17177812 */ /* 0x000fc800078efcff */
[----:B------:R-:W-:Y:S02]  /*1d2f0*/  ISETP.GE.AND P3, PT, R23, UR5, PT ;  /* 0x0000000517007c0c */ /* 0x000fe4000bf66270 */
[----:B------:R-:W4:Y:S04]  /*1d300*/  LDL R23, [R1+0x528] ;  /* 0x0005280001177983 */ /* 0x000f280000100800 */
[----:B--2---:R0:W-:Y:S04]  /*1d310*/  STL [R1], R13 ;  /* 0x0000000d01007387 */ /* 0x0041e80000100800 */
[----:B------:R-:W2:Y:S04]  /*1d320*/  LDL R6, [R1+0x52c] ;  /* 0x00052c0001067983 */ /* 0x000ea80000100800 */
[----:B------:R-:W2:Y:S01]  /*1d330*/  LDL R7, [R1+0x530] ;  /* 0x0005300001077983 */ /* 0x000ea20000100800 */
[----:B------:R-:W-:-:S02]  /*1d340*/  PRMT R29, RZ, 0x7610, R29 ;  /* 0x00007610ff1d7816 */ /* 0x000fc4000000001d */
[----:B------:R-:W-:Y:S01]  /*1d350*/  SHF.R.U32.HI R26, RZ, 0x6, R26 ;  /* 0x00000006ff1a7819 */ /* 0x000fe2000001161a */
[----:B------:R-:W3:Y:S01]  /*1d360*/  LDL R17, [R1+0x514] ;  /* 0x0005140001117983 */ /* 0x000ee20000100800 */
[----:B--2---:R-:W-:-:S04]  /*1d370*/  @!P2 LOP3.LUT R7, R7, R6, RZ, 0x3c, !PT ;  /* 0x000000060707a212 */ /* 0x004fc800078e3cff */
[----:B------:R-:W-:-:S04]  /*1d380*/  @!P2 LOP3.LUT R6, R7, R6, RZ, 0x3c, !PT ;  /* 0x000000060706a212 */ /* 0x000fc800078e3cff */
[----:B------:R-:W-:-:S05]  /*1d390*/  @!P2 LOP3.LUT R7, R7, R6, RZ, 0x3c, !PT ;  /* 0x000000060707a212 */ /* 0x000fca00078e3cff */
[----:B------:R1:W2:Y:S04]  /*1d3a0*/  @!P2 LDG.E.U16 R29, [R6.64] ;  /* 0x0000000a061da981 */ /* 0x0002a8000c1e1500 */
[----:B-1----:R-:W1:Y:S01]  /*1d3b0*/  S2R R7, SR_TID.X ;  /* 0x0000000000077919 */ /* 0x002e620000002100 */
[----:B------:R-:W-:Y:S01]  /*1d3c0*/  SGXT.U32 R26, R26, 0x1 ;  /* 0x000000011a1a781a */ /* 0x000fe20000000000 */
[----:B----4-:R-:W-:Y:S01]  /*1d3d0*/  @!P3 IMAD.MOV.U32 R6, RZ, RZ, R23 ;  /* 0x000000ffff06b224 */ /* 0x010fe200078e0017 */
[----:B------:R-:W-:Y:S02]  /*1d3e0*/  PRMT R14, RZ, 0x7610, R14 ;  /* 0x00007610ff0e7816 */ /* 0x000fe4000000000e */
[----:B0-----:R-:W-:Y:S02]  /*1d3f0*/  LOP3.LUT R13, R26, 0x42, RZ, 0xfc, !PT ;  /* 0x000000421a0d7812 */ /* 0x001fe400078efcff */
[----:B-1----:R-:W-:-:S04]  /*1d400*/  SHF.R.U32.HI R7, RZ, 0x6, R7 ;  /* 0x00000006ff077819 */ /* 0x002fc80000011607 */
[----:B------:R-:W-:-:S04]  /*1d410*/  SGXT.U32 R7, R7, 0x1 ;  /* 0x000000010707781a */ /* 0x000fc80000000000 */
[----:B------:R-:W-:-:S04]  /*1d420*/  LOP3.LUT R7, R7, 0x44, RZ, 0xfc, !PT ;  /* 0x0000004407077812 */ /* 0x000fc800078efcff */
[----:B------:R-:W-:Y:S01]  /*1d430*/  ISETP.GE.AND P2, PT, R7, UR5, PT ;  /* 0x0000000507007c0c */ /* 0x000fe2000bf46270 */
[----:B---3--:R-:W-:Y:S01]  /*1d440*/  @!P3 IMAD.MOV.U32 R7, RZ, RZ, R25 ;  /* 0x000000ffff07b224 */ /* 0x008fe200078e0019 */
[----:B------:R-:W-:Y:S02]  /*1d450*/  ISETP.GE.AND P1, PT, R13, UR5, PT ;  /* 0x000000050d007c0c */ /* 0x000fe4000bf26270 */
[----:B------:R-:W3:Y:S04]  /*1d460*/  LDL R13, [R1+0x518] ;  /* 0x00051800010d7983 */ /* 0x000ee80000100800 */
[----:B------:R0:W4:Y:S04]  /*1d470*/  @!P3 LDG.E.U16 R14, [R6.64] ;  /* 0x0000000a060eb981 */ /* 0x000128000c1e1500 */
[----:B--2---:R1:W-:Y:S04]  /*1d480*/  STL [R1+0x34], R29 ;  /* 0x0000341d01007387 */ /* 0x0043e80000100800 */
[----:B-1----:R-:W2:Y:S01]  /*1d490*/  LDL.LU R29, [R1+0x2514] ;  /* 0x00251400011d7983 */ /* 0x002ea20000300800 */
[----:B------:R-:W-:Y:S01]  /*1d4a0*/  PRMT R8, RZ, 0x7610, R8 ;  /* 0x00007610ff087816 */ /* 0x000fe20000000008 */
[----:B0-----:R-:W-:-:S02]  /*1d4b0*/  @!P0 IMAD.MOV.U32 R6, RZ, RZ, R15 ;  /* 0x000000ffff068224 */ /* 0x001fc400078e000f */
[----:B------:R-:W-:-:S05]  /*1d4c0*/  @!P0 IMAD.MOV.U32 R7, RZ, RZ, R18 ;  /* 0x000000ffff078224 */ /* 0x000fca00078e0012 */
[----:B------:R0:W2:Y:S02]  /*1d4d0*/  @!P0 LDG.E.U16 R8, [R6.64] ;  /* 0x0000000a06088981 */ /* 0x0000a4000c1e1500 */
[----:B0-----:R-:W-:Y:S02]  /*1d4e0*/  @!P1 IMAD.MOV.U32 R7, RZ, RZ, R17 ;  /* 0x000000ffff079224 */ /* 0x001fe400078e0011 */
[----:B----4-:R0:W-:Y:S01]  /*1d4f0*/  STL [R1+0x3e8], R14 ;  /* 0x0003e80e01007387 */ /* 0x0101e20000100800 */
[----:B---3--:R-:W-:-:S03]  /*1d500*/  @!P1 IMAD.MOV.U32 R6, RZ, RZ, R13 ;  /* 0x000000ffff069224 */ /* 0x008fc600078e000d */
[----:B------:R-:W3:Y:S04]  /*1d510*/  LDL R15, [R1+0x504] ;  /* 0x00050400010f7983 */ /* 0x000ee80000100800 */
[----:B------:R-:W1:Y:S04]  /*1d520*/  S2R R26, SR_TID.X ;  /* 0x00000000001a7919 */ /* 0x000e680000002100 */
[----:B0-----:R-:W0:Y:S01]  /*1d530*/  S2R R14, SR_TID.X ;  /* 0x00000000000e7919 */ /* 0x001e220000002100 */
[----:B------:R-:W-:Y:S02]  /*1d540*/  PRMT R3, RZ, 0x7610, R3 ;  /* 0x00007610ff037816 */ /* 0x000fe40000000003 */
[----:B------:R-:W-:Y:S01]  /*1d550*/  PRMT R27, RZ, 0x7610, R27 ;  /* 0x00007610ff1b7816 */ /* 0x000fe2000000001b */
[----:B------:R-:W4:Y:S04]  /*1d560*/  LDL R17, [R1+0x4f4] ;  /* 0x0004f40001117983 */ /* 0x000f280000100800 */
[----:B------:R-:W3:Y:S01]  /*1d570*/  LDL R13, [R1+0x4f8] ;  /* 0x0004f800010d7983 */ /* 0x000ee20000100800 */
[----:B0-----:R-:W-:-:S03]  /*1d580*/  SHF.R.U32.HI R18, RZ, 0x6, R14 ;  /* 0x00000006ff127819 */ /* 0x001fc6000001160e */
[----:B------:R-:W3:Y:S01]  /*1d590*/  LDL R14, [R1+0x508] ;  /* 0x00050800010e7983 */ /* 0x000ee20000100800 */
[----:B--2---:R-:W-:-:S06]  /*1d5a0*/  PRMT R29, RZ, 0x7610, R29 ;  /* 0x00007610ff1d7816 */ /* 0x004fcc000000001d */
[----:B------:R0:W2:Y:S04]  /*1d5b0*/  @!P1 LDG.E.U16 R29, [R6.64] ;  /* 0x0000000a061d9981 */ /* 0x0000a8000c1e1500 */
[----:B0-----:R-:W2:Y:S04]  /*1d5c0*/  LDL R6, [R1+0x50c] ;  /* 0x00050c0001067983 */ /* 0x001ea80000100800 */
[----:B------:R-:W2:Y:S01]  /*1d5d0*/  LDL R7, [R1+0x510] ;  /* 0x0005100001077983 */ /* 0x000ea20000100800 */
[----:B-1----:R-:W-:-:S04]  /*1d5e0*/  SHF.R.U32.HI R26, RZ, 0x6, R26 ;  /* 0x00000006ff1a7819 */ /* 0x002fc8000001161a */
[----:B------:R-:W-:-:S04]  /*1d5f0*/  SGXT.U32 R26, R26, 0x1 ;  /* 0x000000011a1a781a */ /* 0x000fc80000000000 */
[----:B------:R-:W-:-:S04]  /*1d600*/  LOP3.LUT R23, R26, 0x46, RZ, 0xfc, !PT ;  /* 0x000000461a177812 */ /* 0x000fc800078efcff */
[----:B------:R-:W-:Y:S01]  /*1d610*/  ISETP.GE.AND P3, PT, R23, UR5, PT ;  /* 0x0000000517007c0c */ /* 0x000fe2000bf66270 */
[----:B------:R-:W0:Y:S01]  /*1d620*/  S2R R26, SR_TID.X ;  /* 0x00000000001a7919 */ /* 0x000e220000002100 */
[----:B------:R-:W-:-:S03]  /*1d630*/  SGXT.U32 R18, R18, 0x1 ;  /* 0x000000011212781a */ /* 0x000fc60000000000 */
[----:B------:R-:W4:Y:S08]  /*1d640*/  LDL R23, [R1+0x4fc] ;  /* 0x0004fc0001177983 */ /* 0x000f300000100800 */
[----:B---3--:R1:W3:Y:S01]  /*1d650*/  @!P3 LDG.E.U16 R27, [R14.64] ;  /* 0x0000000a0e1bb981 */ /* 0x0082e2000c1e1500 */
[----:B--2---:R-:W-:-:S04]  /*1d660*/  @!P2 LOP3.LUT R7, R7, R6, RZ, 0x3c, !PT ;  /* 0x000000060707a212 */ /* 0x004fc800078e3cff */
[----:B------:R-:W-:-:S04]  /*1d670*/  @!P2 LOP3.LUT R6, R7, R6, RZ, 0x3c, !PT ;  /* 0x000000060706a212 */ /* 0x000fc800078e3cff */
[----:B------:R-:W-:-:S05]  /*1d680*/  @!P2 LOP3.LUT R7, R7, R6, RZ, 0x3c, !PT ;  /* 0x000000060707a212 */ /* 0x000fca00078e3cff */
[----:B------:R-:W2:Y:S01]  /*1d690*/  @!P2 LDG.E.U16 R3, [R6.64] ;  /* 0x0000000a0603a981 */ /* 0x000ea2000c1e1500 */
[----:B------:R-:W-:-:S03]  /*1d6a0*/  LOP3.LUT R25, R18, 0x48, RZ, 0xfc, !PT ;  /* 0x0000004812197812 */ /* 0x000fc600078efcff */
[----:B------:R-:W3:Y:S01]  /*1d6b0*/  LDL R18, [R1+0x500] ;  /* 0x0005000001127983 */ /* 0x000ee20000100800 */
[----:B------:R-:W-:Y:S02]  /*1d6c0*/  ISETP.GE.AND P0, PT, R25, UR5, PT ;  /* 0x0000000519007c0c */ /* 0x000fe4000bf06270 */
[--C-:B0-----:R-:W-:Y:S02]  /*1d6d0*/  SHF.R.U32.HI R25, RZ, 0x6, R26.reuse ;  /* 0x00000006ff197819 */ /* 0x101fe4000001161a */
[----:B------:R-:W-:Y:S02]  /*1d6e0*/  SHF.R.U32.HI R26, RZ, 0x6, R26 ;  /* 0x00000006ff1a7819 */ /* 0x000fe4000001161a */
[----:B------:R-:W-:Y:S02]  /*1d6f0*/  SGXT.U32 R25, R25, 0x1 ;  /* 0x000000011919781a */ /* 0x000fe40000000000 */
[----:B------:R-:W-:Y:S02]  /*1d700*/  SGXT.U32 R26, R26, 0x1 ;  /* 0x000000011a1a781a */ /* 0x000fe40000000000 */
[----:B------:R-:W-:-:S02]  /*1d710*/  LOP3.LUT R25, R25, 0x4a, RZ, 0xfc, !PT ;  /* 0x0000004a19197812 */ /* 0x000fc400078efcff */
[----:B------:R-:W-:Y:S02]  /*1d720*/  LOP3.LUT R26, R26, 0x4c, RZ, 0xfc, !PT ;  /* 0x0000004c1a1a7812 */ /* 0x000fe400078efcff */
[----:B------:R-:W-:Y:S02]  /*1d730*/  ISETP.GE.AND P1, PT, R25, UR5, PT ;  /* 0x0000000519007c0c */ /* 0x000fe4000bf26270 */
[----:B------:R-:W4:Y:S01]  /*1d740*/  LDL.LU R25, [R1+0x2510] ;  /* 0x0025100001197983 */ /* 0x000f220000300800 */
[----:B------:R-:W-:-:S03]  /*1d750*/  ISETP.GE.AND P2, PT, R26, UR5, PT ;  /* 0x000000051a007c0c */ /* 0x000fc6000bf46270 */
[----:B-1----:R-:W0:Y:S04]  /*1d760*/  S2R R15, SR_TID.X ;  /* 0x00000000000f7919 */ /* 0x002e280000002100 */
[----:B--2---:R-:W-:Y:S04]  /*1d770*/  STL [R1+0x30], R3 ;  /* 0x0000300301007387 */ /* 0x004fe80000100800 */
[----:B------:R-:W2:Y:S04]  /*1d780*/  LDL.LU R26, [R1+0x250c] ;  /* 0x00250c00011a7983 */ /* 0x000ea80000300800 */
[----:B---3--:R1:W-:Y:S04]  /*1d790*/  STL [R1+0x3e4], R27 ;  /* 0x0003e41b01007387 */ /* 0x0083e80000100800 */
[----:B-1----:R-:W3:Y:S01]  /*1d7a0*/  LDL.LU R27, [R1+0x2508] ;  /* 0x00250800011b7983 */ /* 0x002ee20000300800 */
[----:B0-----:R-:W-:-:S04]  /*1d7b0*/  SHF.R.U32.HI R15, RZ, 0x6, R15 ;  /* 0x00000006ff0f7819 */ /* 0x001fc8000001160f */
[----:B------:R-:W-:-:S04]  /*1d7c0*/  SGXT.U32 R15, R15, 0x1 ;  /* 0x000000010f0f781a */ /* 0x000fc80000000000 */
[----:B------:R-:W-:Y:S01]  /*1d7d0*/  LOP3.LUT R15, R15, 0x4e, RZ, 0xfc, !PT ;  /* 0x0000004e0f0f7812 */ /* 0x000fe200078efcff */
[----:B------:R-:W-:Y:S01]  /*1d7e0*/  @!P0 IMAD.MOV.U32 R14, RZ, RZ, R18 ;  /* 0x000000ffff0e8224 */ /* 0x000fe200078e0012 */
[----:B------:R-:W-:Y:S02]  /*1d7f0*/  PRMT R7, RZ, 0x7610, R7 ;  /* 0x00007610ff077816 */ /* 0x000fe40000000007 */
[----:B------:R-:W-:Y:S01]  /*1d800*/  ISETP.GE.AND P3, PT, R15, UR5, PT ;  /* 0x000000050f007c0c */ /* 0x000fe2000bf66270 */
[----:B----4-:R-:W-:Y:S01]  /*1d810*/  @!P0 IMAD.MOV.U32 R15, RZ, RZ, R23 ;  /* 0x000000ffff0f8224 */ /* 0x010fe200078e0017 */
[----:B---3--:R-:W-:-:S04]  /*1d820*/  PRMT R27, RZ, 0x7610, R27 ;  /* 0x00007610ff1b7816 */ /* 0x008fc8000000001b */
[----:B------:R0:W3:Y:S01]  /*1d830*/  @!P0 LDG.E.U16 R7, [R14.64] ;  /* 0x0000000a0e078981 */ /* 0x0000e2000c1e1500 */
[----:B------:R-:W-:-:S03]  /*1d840*/  PRMT R25, RZ, 0x7610, R25 ;  /* 0x00007610ff197816 */ /* 0x000fc60000000019 */
[----:B------:R-:W1:Y:S04]  /*1d850*/  S2R R3, SR_TID.X ;  /* 0x0000000000037919 */ /* 0x000e680000002100 */
[----:B------:R-:W4:Y:S01]  /*1d860*/  S2R R18, SR_TID.X ;  /* 0x0000000000127919 */ /* 0x000f220000002100 */
[----:B0-----:R-:W-:Y:S02]  /*1d870*/  @!P1 IMAD.MOV.U32 R14, RZ, RZ, R13 ;  /* 0x000000ffff0e9224 */ /* 0x001fe400078e000d */
[----:B------:R-:W-:Y:S01]  /*1d880*/  @!P1 IMAD.MOV.U32 R15, RZ, RZ, R17 ;  /* 0x000000ffff0f9224 */ /* 0x000fe200078e0011 */
[----:B------:R-:W2:Y:S04]  /*1d890*/  LDL R23, [R1+0x4d4] ;  /* 0x0004d40001177983 */ /* 0x000ea80000100800 */
[----:B------:R0:W2:Y:S04]  /*1d8a0*/  @!P1 LDG.E.U16 R27, [R14.64] ;  /* 0x0000000a0e1b9981 */ /* 0x0000a8000c1e1500 */
[----:B------:R-:W2:Y:S04]  /*1d8b0*/  LDL R13, [R1+0x4d8] ;  /* 0x0004d800010d7983 */ /* 0x000ea80000100800 */
[----:B0-----:R-:W2:Y:S04]  /*1d8c0*/  LDL R14, [R1+0x4ec] ;  /* 0x0004ec00010e7983 */ /* 0x001ea80000100800 */
[----:B------:R-:W2:Y:S01]  /*1d8d0*/  LDL R15, [R1+0x4f0] ;  /* 0x0004f000010f7983 */ /* 0x000ea20000100800 */
[----:B-1----:R-:W-:-:S02]  /*1d8e0*/  SHF.R.U32.HI R3, RZ, 0x6, R3 ;  /* 0x00000006ff037819 */ /* 0x002fc40000011603 */
[----:B--2---:R-:W-:-:S04]  /*1d8f0*/  @!P2 LOP3.LUT R15, R15, R14, RZ, 0x3c, !PT ;  /* 0x0000000e0f0fa212 */ /* 0x004fc800078e3cff */
[----:B------:R-:W-:-:S04]  /*1d900*/  @!P2 LOP3.LUT R14, R15, R14, RZ, 0x3c, !PT ;  /* 0x0000000e0f0ea212 */ /* 0x000fc800078e3cff */
[----:B------:R-:W-:-:S05]  /*1d910*/  @!P2 LOP3.LUT R15, R15, R14, RZ, 0x3c, !PT ;  /* 0x0000000e0f0fa212 */ /* 0x000fca00078e3cff */
[----:B------:R-:W2:Y:S01]  /*1d920*/  @!P2 LDG.E.U16 R25, [R14.64] ;  /* 0x0000000a0e19a981 */ /* 0x000ea2000c1e1500 */
[----:B----4-:R-:W-:Y:S02]  /*1d930*/  SHF.R.U32.HI R18, RZ, 0x6, R18 ;  /* 0x00000006ff127819 */ /* 0x010fe40000011612 */
[----:B------:R-:W-:Y:S02]  /*1d940*/  SGXT.U32 R3, R3, 0x1 ;  /* 0x000000010303781a */ /* 0x000fe40000000000 */
[----:B------:R-:W-:Y:S02]  /*1d950*/  SGXT.U32 R18, R18, 0x1 ;  /* 0x000000011212781a */ /* 0x000fe40000000000 */
[----:B------:R-:W-:Y:S02]  /*1d960*/  LOP3.LUT R3, R3, 0x50, RZ, 0xfc, !PT ;  /* 0x0000005003037812 */ /* 0x000fe400078efcff */
[----:B------:R-:W-:Y:S02]  /*1d970*/  LOP3.LUT R18, R18, 0x52, RZ, 0xfc, !PT ;  /* 0x0000005212127812 */ /* 0x000fe400078efcff */
[----:B------:R-:W-:-:S02]  /*1d980*/  ISETP.GE.AND P0, PT, R3, UR5, PT ;  /* 0x0000000503007c0c */ /* 0x000fc4000bf06270 */
[----:B------:R-:W4:Y:S01]  /*1d990*/  LDL R3, [R1+0x4e0] ;  /* 0x0004e00001037983 */ /* 0x000f220000100800 */
[----:B------:R-:W-:-:S03]  /*1d9a0*/  ISETP.GE.AND P1, PT, R18, UR5, PT ;  /* 0x0000000512007c0c */ /* 0x000fc6000bf26270 */
[----:B------:R-:W3:Y:S04]  /*1d9b0*/  LDL.LU R18, [R1+0x2504] ;  /* 0x0025040001127983 */ /* 0x000ee80000300800 */
[----:B--2---:R0:W-:Y:S04]  /*1d9c0*/  STL [R1+0x2c], R25 ;  /* 0x00002c1901007387 */ /* 0x0041e80000100800 */
[----:B------:R-:W2:Y:S04]  /*1d9d0*/  LDL R14, [R1+0x4e4] ;  /* 0x0004e400010e7983 */ /* 0x000ea80000100800 */
[----:B------:R-:W2:Y:S01]  /*1d9e0*/  LDL R15, [R1+0x4e8] ;  /* 0x0004e800010f7983 */ /* 0x000ea20000100800 */
[----:B------:R-:W-:-:S03]  /*1d9f0*/  PRMT R26, RZ, 0x7610, R26 ;  /* 0x00007610ff1a7816 */ /* 0x000fc6000000001a */
[----:B------:R-:W0:Y:S01]  /*1da00*/  S2R R17, SR_TID.X ;  /* 0x0000000000117919 */ /* 0x000e220000002100 */
[----:B--2---:R-:W-:-:S04]  /*1da10*/  @!P3 LOP3.LUT R15, R15, R14, RZ, 0x3c, !PT ;  /* 0x0000000e0f0fb212 */ /* 0x004fc800078e3cff */
[----:B------:R-:W-:-:S04]  /*1da20*/  @!P3 LOP3.LUT R14, R15, R14, RZ, 0x3c, !PT ;  /* 0x0000000e0f0eb212 */ /* 0x000fc800078e3cff */
[----:B------:R-:W-:-:S05]  /*1da30*/  @!P3 LOP3.LUT R15, R15, R14, RZ, 0x3c, !PT ;  /* 0x0000000e0f0fb212 */ /* 0x000fca00078e3cff */
[----:B------:R1:W2:Y:S01]  /*1da40*/  @!P3 LDG.E.U16 R26, [R14.64] ;  /* 0x0000000a0e1ab981 */ /* 0x0002a2000c1e1500 */
[----:B0-----:R-:W-:-:S04]  /*1da50*/  SHF.R.U32.HI R25, RZ, 0x6, R17 ;  /* 0x00000006ff197819 */ /* 0x001fc80000011611 */
[----:B------:R-:W-:-:S04]  /*1da60*/  SGXT.U32 R25, R25, 0x1 ;  /* 0x000000011919781a */ /* 0x000fc80000000000 */
[----:B------:R-:W-:-:S04]  /*1da70*/  LOP3.LUT R25, R25, 0x54, RZ, 0xfc, !PT ;  /* 0x0000005419197812 */ /* 0x000fc800078efcff */
[----:B------:R-:W-:Y:S02]  /*1da80*/  ISETP.GE.AND P2, PT, R25, UR5, PT ;  /* 0x0000000519007c0c */ /* 0x000fe4000bf46270 */
[----:B------:R-:W3:Y:S01]  /*1da90*/  LDL.LU R25, [R1+0x2500] ;  /* 0x0025000001197983 */ /* 0x000ee20000300800 */
[----:B------:R-:W-:-:S04]  /*1daa0*/  SHF.R.U32.HI R17, RZ, 0x6, R17 ;  /* 0x00000006ff117819 */ /* 0x000fc80000011611 */
[----:B------:R-:W-:-:S04]  /*1dab0*/  SGXT.U32 R17, R17, 0x1 ;  /* 0x000000011111781a */ /* 0x000fc80000000000 */
[----:B-1----:R-:W-:Y:S02]  /*1dac0*/  LOP3.LUT R14, R17, 0x56, RZ, 0xfc, !PT ;  /* 0x00000056110e7812 */ /* 0x002fe400078efcff */
[----:B------:R-:W0:Y:S04]  /*1dad0*/  S2R R17, SR_TID.X ;  /* 0x0000000000117919 */ /* 0x000e280000002100 */
[----:B--2---:R1:W-:Y:S04]  /*1dae0*/  STL [R1+0x3e0], R26 ;  /* 0x0003e01a01007387 */ /* 0x0043e80000100800 */
[----:B-1----:R-:W2:Y:S04]  /*1daf0*/  LDL.LU R26, [R1+0x24fc] ;  /* 0x0024fc00011a7983 */ /* 0x002ea80000300800 */
[----:B------:R-:W2:Y:S01]  /*1db00*/  LDL R15, [R1+0x4dc] ;  /* 0x0004dc00010f7983 */ /* 0x000ea20000100800 */
[----:B0-----:R-:W-:-:S02]  /*1db10*/  SHF.R.U32.HI R17, RZ, 0x6, R17 ;  /* 0x00000006ff117819 */ /* 0x001fc40000011611 */
[----:B---3--:R-:W-:Y:S02]  /*1db20*/  PRMT R18, RZ, 0x7610, R18 ;  /* 0x00007610ff127816 */ /* 0x008fe40000000012 */
[----:B------:R-:W-:Y:S01]  /*1db30*/  ISETP.GE.AND P3, PT, R14, UR5, PT ;  /* 0x000000050e007c0c */ /* 0x000fe2000bf66270 */
[----:B----4-:R-:W-:Y:S01]  /*1db40*/  @!P0 IMAD.MOV.U32 R14, RZ, RZ, R3 ;  /* 0x000000ffff0e8224 */ /* 0x010fe200078e0003 */
[----:B------:R-:W-:Y:S01]  /*1db50*/  SGXT.U32 R17, R17, 0x1 ;  /* 0x000000011111781a */ /* 0x000fe20000000000 */
[----:B------:R-:W3:Y:S04]  /*1db60*/  LDL R3, [R1+0x4c0] ;  /* 0x0004c00001037983 */ /* 0x000ee80000100800 */
[----:B--2---:R0:W2:Y:S01]  /*1db70*/  @!P0 LDG.E.U16 R18, [R14.64] ;  /* 0x0000000a0e128981 */ /* 0x0040a2000c1e1500 */
[----:B------:R-:W-:-:S02]  /*1db80*/  PRMT R26, RZ, 0x7610, R26 ;  /* 0x00007610ff1a7816 */ /* 0x000fc4000000001a */
[----:B0-----:R-:W-:Y:S01]  /*1db90*/  LOP3.LUT R15, R17, 0x58, RZ, 0xfc, !PT ;  /* 0x00000058110f7812 */ /* 0x001fe200078efcff */
[----:B------:R-:W-:Y:S01]  /*1dba0*/  @!P1 IMAD.MOV.U32 R14, RZ, RZ, R13 ;  /* 0x000000ffff0e9224 */ /* 0x000fe200078e000d */
[----:B------:R-:W-:Y:S01]  /*1dbb0*/  PRMT R16, RZ, 0x7610, R16 ;  /* 0x00007610ff107816 */ /* 0x000fe20000000010 */
[----:B------:R-:W0:Y:S01]  /*1dbc0*/  S2R R17, SR_TID.X ;  /* 0x0000000000117919 */ /* 0x000e220000002100 */
[----:B------:R-:W-:Y:S01]  /*1dbd0*/  ISETP.GE.AND P0, PT, R15, UR5, PT ;  /* 0x000000050f007c0c */ /* 0x000fe2000bf06270 */
[----:B------:R-:W-:Y:S02]  /*1dbe0*/  @!P1 IMAD.MOV.U32 R15, RZ, RZ, R23 ;  /* 0x000000ffff0f9224 */ /* 0x000fe400078e0017 */
[----:B------:R-:W4:Y:S04]  /*1dbf0*/  LDL R13, [R1+0x4b8] ;  /* 0x0004b800010d7983 */ /* 0x000f280000100800 */
[----:B------:R1:W2:Y:S04]  /*1dc00*/  @!P1 LDG.E.U16 R26, [R14.64] ;  /* 0x0000000a0e1a9981 */ /* 0x0002a8000c1e1500 */
[----:B-1----:R-:W2:Y:S04]  /*1dc10*/  LDL R14, [R1+0x4cc] ;  /* 0x0004cc00010e7983 */ /* 0x002ea80000100800 */
[----:B------:R-:W2:Y:S01]  /*1dc20*/  LDL R15, [R1+0x4d0] ;  /* 0x0004d000010f7983 */ /* 0x000ea20000100800 */
[----:B0-----:R-:W-:-:S02]  /*1dc30*/  SHF.R.U32.HI R17, RZ, 0x6, R17 ;  /* 0x00000006ff117819 */ /* 0x001fc40000011611 */
[----:B--2---:R-:W-:-:S04]  /*1dc40*/  @!P2 LOP3.LUT R15, R15, R14, RZ, 0x3c, !PT ;  /* 0x0000000e0f0fa212 */ /* 0x004fc800078e3cff */
[----:B------:R-:W-:-:S04]  /*1dc50*/  @!P2 LOP3.LUT R14, R15, R14, RZ, 0x3c, !PT ;  /* 0x0000000e0f0ea212 */ /* 0x000fc800078e3cff */
[----:B------:R-:W-:-:S05]  /*1dc60*/  @!P2 LOP3.LUT R15, R15, R14, RZ, 0x3c, !PT ;  /* 0x0000000e0f0fa212 */ /* 0x000fca00078e3cff */
[----:B------:R0:W2:Y:S01]  /*1dc70*/  @!P2 LDG.E.U16 R16, [R14.64] ;  /* 0x0000000a0e10a981 */ /* 0x0000a2000c1e1500 */
[----:B------:R-:W-:-:S04]  /*1dc80*/  SGXT.U32 R17, R17, 0x1 ;  /* 0x000000011111781a */ /* 0x000fc80000000000 */
[----:B------:R-:W-:-:S04]  /*1dc90*/  LOP3.LUT R17, R17, 0x5a, RZ, 0xfc, !PT ;  /* 0x0000005a11117812 */ /* 0x000fc800078efcff */
[----:B------:R-:W-:Y:S02]  /*1dca0*/  ISETP.GE.AND P1, PT, R17, UR5, PT ;  /* 0x0000000511007c0c */ /* 0x000fe4000bf26270 */
[----:B------:R-:W3:Y:S04]  /*1dcb0*/  LDL.LU R17, [R1+0x24f8] ;  /* 0x0024f80001117983 */ /* 0x000ee80000300800 */
[----:B0-----:R-:W3:Y:S04]  /*1dcc0*/  LDL R14, [R1+0x4c4] ;  /* 0x0004c400010e7983 */ /* 0x001ee80000100800 */
        /* <DEDUP_REMOVED lines=10> */
[----:B0-----:R-:W-:-:S04]  /*1dd70*/  LOP3.LUT R16, R23, 0x5c, RZ, 0xfc, !PT ;  /* 0x0000005c17107812 */ /* 0x001fc800078efcff */
[----:B------:R-:W-:Y:S02]  /*1dd80*/  ISETP.GE.AND P2, PT, R16, UR5, PT ;  /* 0x0000000510007c0c */ /* 0x000fe4000bf46270 */
[----:B------:R-:W3:Y:S04]  /*1dd90*/  LDL.LU R16, [R1+0x24f4] ;  /* 0x0024f40001107983 */ /* 0x000ee80000300800 */
[----:B------:R-:W0:Y:S04]  /*1dda0*/  S2R R23, SR_TID.X ;  /* 0x0000000000177919 */ /* 0x000e280000002100 */
[----:B--2---:R1:W-:Y:S04]  /*1ddb0*/  STL [R1+0x3dc], R25 ;  /* 0x0003dc1901007387 */ /* 0x0043e80000100800 */
[----:B-1----:R-:W2:Y:S04]  /*1ddc0*/  LDL.LU R25, [R1+0x24f0] ;  /* 0x0024f00001197983 */ /* 0x002ea80000300800 */
[----:B------:R-:W2:Y:S01]  /*1ddd0*/  LDL R15, [R1+0x4bc] ;  /* 0x0004bc00010f7983 */ /* 0x000ea20000100800 */
[----:B0-----:R-:W-:-:S04]  /*1dde0*/  SHF.R.U32.HI R14, RZ, 0x6, R23 ;  /* 0x00000006ff0e7819 */ /* 0x001fc80000011617 */
[----:B------:R-:W-:-:S04]  /*1ddf0*/  SGXT.U32 R14, R14, 0x1 ;  /* 0x000000010e0e781a */ /* 0x000fc80000000000 */
[----:B------:R-:W-:Y:S02]  /*1de00*/  LOP3.LUT R14, R14, 0x5e, RZ, 0xfc, !PT ;  /* 0x0000005e0e0e7812 */ /* 0x000fe400078efcff */
[----:B------:R-:W-:Y:S02]  /*1de10*/  PRMT R17, RZ, 0x7610, R17 ;  /* 0x00007610ff117816 */ /* 0x000fe40000000011 */
[----:B------:R-:W-:Y:S01]  /*1de20*/  ISETP.GE.AND P3, PT, R14, UR5, PT ;  /* 0x000000050e007c0c */ /* 0x000fe2000bf66270 */
[----:B------:R-:W-:-:S05]  /*1de30*/  @!P0 IMAD.MOV.U32 R14, RZ, RZ, R3 ;  /* 0x000000ffff0e8224 */ /* 0x000fca00078e0003 */
[----:B--2---:R0:W2:Y:S04]  /*1de40*/  @!P0 LDG.E.U16 R17, [R14.64] ;  /* 0x0000000a0e118981 */ /* 0x0040a8000c1e1500 */
[----:B0-----:R-:W2:Y:S01]  /*1de50*/  LDL R15, [R1+0x4b4] ;  /* 0x0004b400010f7983 */ /* 0x001ea20000100800 */
[----:B------:R-:W-:Y:S01]  /*1de60*/  PRMT R25, RZ, 0x7610, R25 ;  /* 0x00007610ff197816 */ /* 0x000fe20000000019 */
[----:B----4-:R-:W-:-:S05]  /*1de70*/  @!P1 IMAD.MOV.U32 R14, RZ, RZ, R13 ;  /* 0x000000ffff0e9224 */ /* 0x010fca00078e000d */
[----:B--2---:R0:W2:Y:S04]  /*1de80*/  @!P1 LDG.E.U16 R25, [R14.64] ;  /* 0x0000000a0e199981 */ /* 0x0040a8000c1e1500 */
[----:B0-----:R-:W4:Y:S04]  /*1de90*/  LDL R14, [R1+0x4ac] ;  /* 0x0004ac00010e7983 */ /* 0x001f280000100800 */
[----:B------:R-:W4:Y:S01]  /*1dea0*/  LDL R15, [R1+0x4b0] ;  /* 0x0004b000010f7983 */ /* 0x000f220000100800 */
[----:B------:R-:W-:Y:S02]  /*1deb0*/  PRMT R0, RZ, 0x7610, R0 ;  /* 0x00007610ff007816 */ /* 0x000fe40000000000 */
[----:B------:R-:W-:-:S04]  /*1dec0*/  SHF.R.U32.HI R23, RZ, 0x6, R23 ;  /* 0x00000006ff177819 */ /* 0x000fc80000011617 */
[----:B------:R-:W-:-:S04]  /*1ded0*/  SGXT.U32 R23, R23, 0x1 ;  /* 0x000000011717781a */ /* 0x000fc80000000000 */
[----:B------:R-:W-:Y:S02]  /*1dee0*/  LOP3.LUT R3, R23, 0x60, RZ, 0xfc, !PT ;  /* 0x0000006017037812 */ /* 0x000fe400078efcff */
[----:B------:R-:W0:Y:S01]  /*1def0*/  S2R R23, SR_TID.X ;  /* 0x0000000000177919 */ /* 0x000e220000002100 */
[----:B----4-:R-:W-:-:S04]  /*1df00*/  @!P2 LOP3.LUT R15, R15, R14, RZ, 0x3c, !PT ;  /* 0x0000000e0f0fa212 */ /* 0x010fc800078e3cff */
[----:B------:R-:W-:-:S04]  /*1df10*/  @!P2 LOP3.LUT R14, R15, R14, RZ, 0x3c, !PT ;  /* 0x0000000e0f0ea212 */ /* 0x000fc800078e3cff */
[----:B------:R-:W-:-:S05]  /*1df20*/  @!P2 LOP3.LUT R15, R15, R14, RZ, 0x3c, !PT ;  /* 0x0000000e0f0fa212 */ /* 0x000fca00078e3cff */
[----:B------:R1:W4:Y:S01]  /*1df30*/  @!P2 LDG.E.U16 R0, [R14.64] ;  /* 0x0000000a0e00a981 */ /* 0x000322000c1e1500 */
[----:B0-----:R-:W-:-:S04]  /*1df40*/  SHF.R.U32.HI R23, RZ, 0x6, R23 ;  /* 0x00000006ff177819 */ /* 0x001fc80000011617 */
[----:B------:R-:W-:-:S04]  /*1df50*/  SGXT.U32 R23, R23, 0x1 ;  /* 0x000000011717781a */ /* 0x000fc80000000000 */
[----:B------:R-:W-:Y:S01]  /*1df60*/  LOP3.LUT R13, R23, 0x62, RZ, 0xfc, !PT ;  /* 0x00000062170d7812 */ /* 0x000fe200078efcff */
[----:B-1----:R-:W2:Y:S01]  /*1df70*/  LDL R14, [R1+0x4a4] ;  /* 0x0004a400010e7983 */ /* 0x002ea20000100800 */
[----:B------:R-:W-:Y:S02]  /*1df80*/  ISETP.GE.AND P0, PT, R3, UR5, PT ;  /* 0x0000000503007c0c */ /* 0x000fe4000bf06270 */
[----:B------:R-:W-:Y:S01]  /*1df90*/  ISETP.GE.AND P1, PT, R13, UR5, PT ;  /* 0x000000050d007c0c */ /* 0x000fe2000bf26270 */
[----:B------:R-:W2:Y:S04]  /*1dfa0*/  LDL R3, [R1+0x4a0] ;  /* 0x0004a00001037983 */ /* 0x000ea80000100800 */
[----:B------:R-:W2:Y:S04]  /*1dfb0*/  LDL R13, [R1+0x498] ;  /* 0x00049800010d7983 */ /* 0x000ea80000100800 */
[----:B------:R-:W0:Y:S04]  /*1dfc0*/  S2R R23, SR_TID.X ;  /* 0x0000000000177919 */ /* 0x000e280000002100 */
[----:B----4-:R1:W-:Y:S04]  /*1dfd0*/  STL [R1+0x1c], R0 ;  /* 0x00001c0001007387 */ /* 0x0103e80000100800 */
[----:B------:R-:W2:Y:S01]  /*1dfe0*/  LDL R15, [R1+0x4a8] ;  /* 0x0004a800010f7983 */ /* 0x000ea20000100800 */
[----:B0-----:R-:W-:-:S04]  /*1dff0*/  SHF.R.U32.HI R23, RZ, 0x6, R23 ;  /* 0x00000006ff177819 */ /* 0x001fc80000011617 */
[----:B------:R-:W-:Y:S02]  /*1e000*/  SGXT.U32 R23, R23, 0x1 ;  /* 0x000000011717781a */ /* 0x000fe40000000000 */
[----:B------:R-:W-:Y:S02]  /*1e010*/  PRMT R21, RZ, 0x7610, R21 ;  /* 0x00007610ff157816 */ /* 0x000fe40000000015 */
[----:B------:R-:W-:-:S04]  /*1e020*/  LOP3.LUT R23, R23, 0x64, RZ, 0xfc, !PT ;  /* 0x0000006417177812 */ /* 0x000fc800078efcff */
[----:B------:R-:W-:Y:S02]  /*1e030*/  ISETP.GE.AND P2, PT, R23, UR5, PT ;  /* 0x0000000517007c0c */ /* 0x000fe4000bf46270 */
[----:B------:R-:W4:Y:S04]  /*1e040*/  LDL.LU R23, [R1+0x24ec] ;  /* 0x0024ec0001177983 */ /* 0x000f280000300800 */
[----:B-1----:R-:W0:Y:S01]  /*1e050*/  S2R R0, SR_TID.X ;  /* 0x0000000000007919 */ /* 0x002e220000002100 */
[----:B--2---:R-:W-:-:S04]  /*1e060*/  @!P3 LOP3.LUT R15, R15, R14, RZ, 0x3c, !PT ;  /* 0x0000000e0f0fb212 */ /* 0x004fc800078e3cff */
[----:B------:R-:W-:-:S04]  /*1e070*/  @!P3 LOP3.LUT R14, R15, R14, RZ, 0x3c, !PT ;  /* 0x0000000e0f0eb212 */ /* 0x000fc800078e3cff */
[----:B------:R-:W-:-:S05]  /*1e080*/  @!P3 LOP3.LUT R15, R15, R14, RZ, 0x3c, !PT ;  /* 0x0000000e0f0fb212 */ /* 0x000fca00078e3cff */
[----:B------:R1:W2:Y:S04]  /*1e090*/  @!P3 LDG.E.U16 R21, [R14.64] ;  /* 0x0000000a0e15b981 */ /* 0x0002a8000c1e1500 */
[----:B-1----:R-:W3:Y:S01]  /*1e0a0*/  LDL R15, [R1+0x49c] ;  /* 0x00049c00010f7983 */ /* 0x002ee20000100800 */
[----:B0-----:R-:W-:-:S04]  /*1e0b0*/  SHF.R.U32.HI R0, RZ, 0x6, R0 ;  /* 0x00000006ff007819 */ /* 0x001fc80000011600 */
[----:B------:R-:W-:-:S04]  /*1e0c0*/  SGXT.U32 R0, R0, 0x1 ;  /* 0x000000010000781a */ /* 0x000fc80000000000 */
[----:B------:R-:W-:Y:S02]  /*1e0d0*/  LOP3.LUT R14, R0, 0x66, RZ, 0xfc, !PT ;  /* 0x00000066000e7812 */ /* 0x000fe400078efcff */
[----:B------:R-:W-:Y:S02]  /*1e0e0*/  PRMT R6, RZ, 0x7610, R6 ;  /* 0x00007610ff067816 */ /* 0x000fe40000000006 */
[----:B------:R-:W-:Y:S01]  /*1e0f0*/  ISETP.GE.AND P3, PT, R14, UR5, PT ;  /* 0x000000050e007c0c */ /* 0x000fe2000bf66270 */
[----:B------:R-:W-:Y:S01]  /*1e100*/  @!P0 IMAD.MOV.U32 R14, RZ, RZ, R3 ;  /* 0x000000ffff0e8224 */ /* 0x000fe200078e0003 */
[----:B--2---:R0:W-:Y:S01]  /*1e110*/  STL [R1+0x3d8], R21 ;  /* 0x0003d81501007387 */ /* 0x0041e20000100800 */
[----:B----4-:R-:W-:Y:S02]  /*1e120*/  PRMT R23, RZ, 0x7610, R23 ;  /* 0x00007610ff177816 */ /* 0x010fe40000000017 */
[----:B---3--:R-:W-:Y:S01]  /*1e130*/  PRMT R16, RZ, 0x7610, R16 ;  /* 0x00007610ff107816 */ /* 0x008fe20000000010 */
[----:B------:R-:W2:Y:S04]  /*1e140*/  LDL R0, [R1+0x488] ;  /* 0x0004880001007983 */ /* 0x000ea80000100800 */
[----:B------:R-:W3:Y:S04]  /*1e150*/  LDL R3, [R1+0x480] ;  /* 0x0004800001037983 */ /* 0x000ee80000100800 */
[----:B------:R1:W4:Y:S04]  /*1e160*/  @!P0 LDG.E.U16 R6, [R14.64] ;  /* 0x0000000a0e068981 */ /* 0x000328000c1e1500 */
[----:B-1----:R-:W2:Y:S04]  /*1e170*/  LDL R15, [R1+0x494] ;  /* 0x00049400010f7983 */ /* 0x002ea80000100800 */
[----:B0-----:R-:W0:Y:S02]  /*1e180*/  S2R R21, SR_TID.X ;  /* 0x0000000000157919 */ /* 0x001e240000002100 */
[----:B0-----:R-:W-:-:S04]  /*1e190*/  SHF.R.U32.HI R21, RZ, 0x6, R21 ;  /* 0x00000006ff157819 */ /* 0x001fc80000011615 */
[----:B------:R-:W-:-:S04]  /*1e1a0*/  SGXT.U32 R21, R21, 0x1 ;  /* 0x000000011515781a */ /* 0x000fc80000000000 */
[----:B------:R-:W-:-:S04]  /*1e1b0*/  LOP3.LUT R14, R21, 0x68, RZ, 0xfc, !PT ;  /* 0x00000068150e7812 */ /* 0x000fc800078efcff */
[----:B------:R-:W-:Y:S01]  /*1e1c0*/  ISETP.GE.AND P0, PT, R14, UR5, PT ;  /* 0x000000050e007c0c */ /* 0x000fe2000bf06270 */
[----:B------:R-:W-:Y:S01]  /*1e1d0*/  @!P1 IMAD.MOV.U32 R14, RZ, RZ, R13 ;  /* 0x000000ffff0e9224 */ /* 0x000fe200078e000d */
[----:B------:R-:W0:Y:S04]  /*1e1e0*/  S2R R21, SR_TID.X ;  /* 0x0000000000157919 */ /* 0x000e280000002100 */
[----:B------:R-:W3:Y:S04]  /*1e1f0*/  LDL R13, [R1+0x464] ;  /* 0x00046400010d7983 */ /* 0x000ee80000100800 */
[----:B--2---:R1:W2:Y:S04]  /*1e200*/  @!P1 LDG.E.U16 R23, [R14.64] ;  /* 0x0000000a0e179981 */ /* 0x0042a8000c1e1500 */
[----:B-1----:R-:W2:Y:S04]  /*1e210*/  LDL R14, [R1+0x48c] ;  /* 0x00048c00010e7983 */ /* 0x002ea80000100800 */
[----:B------:R-:W2:Y:S01]  /*1e220*/  LDL R15, [R1+0x490] ;  /* 0x00049000010f7983 */ /* 0x000ea20000100800 */
[----:B0-----:R-:W-:-:S02]  /*1e230*/  SHF.R.U32.HI R21, RZ, 0x6, R21 ;  /* 0x00000006ff157819 */ /* 0x001fc40000011615 */
[----:B--2---:R-:W-:-:S04]  /*1e240*/  @!P2 LOP3.LUT R15, R15, R14, RZ, 0x3c, !PT ;  /* 0x0000000e0f0fa212 */ /* 0x004fc800078e3cff */
[----:B------:R-:W-:-:S04]  /*1e250*/  @!P2 LOP3.LUT R14, R15, R14, RZ, 0x3c, !PT ;  /* 0x0000000e0f0ea212 */ /* 0x000fc800078e3cff */
[----:B------:R-:W-:-:S05]  /*1e260*/  @!P2 LOP3.LUT R15, R15, R14, RZ, 0x3c, !PT ;  /* 0x0000000e0f0fa212 */ /* 0x000fca00078e3cff */
[----:B------:R0:W2:Y:S04]  /*1e270*/  @!P2 LDG.E.U16 R16, [R14.64] ;  /* 0x0000000a0e10a981 */ /* 0x0000a8000c1e1500 */
[----:B0-----:R-:W0:Y:S01]  /*1e280*/  S2R R15, SR_TID.X ;  /* 0x00000000000f7919 */ /* 0x001e220000002100 */
[----:B------:R-:W-:-:S04]  /*1e290*/  SGXT.U32 R21, R21, 0x1 ;  /* 0x000000011515781a */ /* 0x000fc80000000000 */
[----:B------:R-:W-:-:S04]  /*1e2a0*/  LOP3.LUT R21, R21, 0x6a, RZ, 0xfc, !PT ;  /* 0x0000006a15157812 */ /* 0x000fc800078efcff */
[----:B------:R-:W-:Y:S02]  /*1e2b0*/  ISETP.GE.AND P1, PT, R21, UR5, PT ;  /* 0x0000000515007c0c */ /* 0x000fe4000bf26270 */
[----:B------:R-:W3:Y:S01]  /*1e2c0*/  LDL.LU R21, [R1+0x24e8] ;  /* 0x0024e80001157983 */ /* 0x000ee20000300800 */
[----:B0-----:R-:W-:-:S04]  /*1e2d0*/  SHF.R.U32.HI R15, RZ, 0x6, R15 ;  /* 0x00000006ff0f7819 */ /* 0x001fc8000001160f */
[----:B------:R-:W-:-:S04]  /*1e2e0*/  SGXT.U32 R15, R15, 0x1 ;  /* 0x000000010f0f781a */ /* 0x000fc80000000000 */
[----:B------:R-:W-:Y:S01]  /*1e2f0*/  LOP3.LUT R14, R15, 0x6c, RZ, 0xfc, !PT ;  /* 0x0000006c0f0e7812 */ /* 0x000fe200078efcff */
[----:B--2---:R0:W-:Y:S04]  /*1e300*/  STL [R1+0x18], R16 ;  /* 0x0000181001007387 */ /* 0x0041e80000100800 */
[----:B0-----:R-:W2:Y:S04]  /*1e310*/  LDL.LU R16, [R1+0x24e4] ;  /* 0x0024e40001107983 */ /* 0x001ea80000300800 */
[----:B------:R-:W2:Y:S01]  /*1e320*/  LDL R15, [R1+0x484] ;  /* 0x00048400010f7983 */ /* 0x000ea20000100800 */
[----:B------:R-:W-:-:S02]  /*1e330*/  PRMT R22, RZ, 0x7610, R22 ;  /* 0x00007610ff167816 */ /* 0x000fc40000000016 */
[----:B------:R-:W-:Y:S01]  /*1e340*/  ISETP.GE.AND P2, PT, R14, UR5, PT ;  /* 0x000000050e007c0c */ /* 0x000fe2000bf46270 */
[----:B------:R-:W-:-:S05]  /*1e350*/  @!P3 IMAD.MOV.U32 R14, RZ, RZ, R0 ;  /* 0x000000ffff0eb224 */ /* 0x000fca00078e0000 */
[----:B--2---:R0:W2:Y:S04]  /*1e360*/  @!P3 LDG.E.U16 R22, [R14.64] ;  /* 0x0000000a0e16b981 */ /* 0x0040a8000c1e1500 */
[----:B0-----:R-:W0:Y:S02]  /*1e370*/  S2R R15, SR_TID.X ;  /* 0x00000000000f7919 */ /* 0x001e240000002100 */
[----:B0-----:R-:W-:Y:S02]  /*1e380*/  SHF.R.U32.HI R14, RZ, 0x6, R15 ;  /* 0x00000006ff0e7819 */ /* 0x001fe4000001160f */
[----:B--2---:R0:W-:Y:S04]  /*1e390*/  STL [R1+0x3d4], R22 ;  /* 0x0003d41601007387 */ /* 0x0041e80000100800 */
[----:B0-----:R-:W2:Y:S04]  /*1e3a0*/  LDL.LU R22, [R1+0x24e0] ;  /* 0x0024e00001167983 */ /* 0x001ea80000300800 */
[----:B------:R-:W2:Y:S01]  /*1e3b0*/  LDL R15, [R1+0x468] ;  /* 0x00046800010f7983 */ /* 0x000ea20000100800 */
[----:B------:R-:W-:-:S04]  /*1e3c0*/  SGXT.U32 R14, R14, 0x1 ;  /* 0x000000010e0e781a */ /* 0x000fc80000000000 */
[----:B------:R-:W-:Y:S02]  /*1e3d0*/  LOP3.LUT R14, R14, 0x6e, RZ, 0xfc, !PT ;  /* 0x0000006e0e0e7812 */ /* 0x000fe400078efcff */
[----:B------:R-:W-:Y:S02]  /*1e3e0*/  PRMT R16, RZ, 0x7610, R16 ;  /* 0x00007610ff107816 */ /* 0x000fe40000000010 */
[----:B------:R-:W-:Y:S01]  /*1e3f0*/  ISETP.GE.AND P3, PT, R14, UR5, PT ;  /* 0x000000050e007c0c */ /* 0x000fe2000bf66270 */
[----:B---3--:R-:W-:Y:S01]  /*1e400*/  @!P0 IMAD.MOV.U32 R14, RZ, RZ, R3 ;  /* 0x000000ffff0e8224 */ /* 0x008fe200078e0003 */
[----:B------:R-:W-:Y:S01]  /*1e410*/  PRMT R19, RZ, 0x7610, R19 ;  /* 0x00007610ff137816 */ /* 0x000fe20000000013 */
[----:B------:R-:W0:Y:S04]  /*1e420*/  S2R R0, SR_TID.X ;  /* 0x0000000000007919 */ /* 0x000e280000002100 */
[----:B------:R-:W3:Y:S04]  /*1e430*/  LDL R3, [R1+0x444] ;  /* 0x0004440001037983 */ /* 0x000ee80000100800 */
[----:B--2---:R1:W2:Y:S04]  /*1e440*/  @!P0 LDG.E.U16 R16, [R14.64] ;  /* 0x0000000a0e108981 */ /* 0x0042a8000c1e1500 */
[----:B-1----:R-:W2:Y:S01]  /*1e450*/  LDL R15, [R1+0x460] ;  /* 0x00046000010f7983 */ /* 0x002ea20000100800 */
[----:B------:R-:W-:Y:S01]  /*1e460*/  PRMT R22, RZ, 0x7610, R22 ;  /* 0x00007610ff167816 */ /* 0x000fe20000000016 */
[----:B------:R-:W-:-:S05]  /*1e470*/  @!P1 IMAD.MOV.U32 R14, RZ, RZ, R13 ;  /* 0x000000ffff0e9224 */ /* 0x000fca00078e000d */
[----:B--2---:R1:W2:Y:S04]  /*1e480*/  @!P1 LDG.E.U16 R22, [R14.64] ;  /* 0x0000000a0e169981 */ /* 0x0042a8000c1e1500 */
[----:B-1----:R-:W2:Y:S04]  /*1e490*/  LDL R14, [R1+0x458] ;  /* 0x00045800010e7983 */ /* 0x002ea80000100800 */
[----:B------:R-:W2:Y:S01]  /*1e4a0*/  LDL R15, [R1+0x45c] ;  /* 0x00045c00010f7983 */ /* 0x000ea20000100800 */
[----:B0-----:R-:W-:-:S04]  /*1e4b0*/  SHF.R.U32.HI R0, RZ, 0x6, R0 ;  /* 0x00000006ff007819 */ /* 0x001fc80000011600 */
[----:B------:R-:W-:-:S04]  /*1e4c0*/  SGXT.U32 R0, R0, 0x1 ;  /* 0x000000010000781a */ /* 0x000fc80000000000 */
[----:B------:R-:W-:-:S04]  /*1e4d0*/  LOP3.LUT R0, R0, 0x70, RZ, 0xfc, !PT ;  /* 0x0000007000007812 */ /* 0x000fc800078efcff */
[----:B------:R-:W-:Y:S02]  /*1e4e0*/  ISETP.GE.AND P4, PT, R0, UR5, PT ;  /* 0x0000000500007c0c */ /* 0x000fe4000bf86270 */
[----:B------:R-:W0:Y:S01]  /*1e4f0*/  S2R R0, SR_TID.X ;  /* 0x0000000000007919 */ /* 0x000e220000002100 */
[----:B--2---:R-:W-:-:S04]  /*1e500*/  @!P2 LOP3.LUT R15, R15, R14, RZ, 0x3c, !PT ;  /* 0x0000000e0f0fa212 */ /* 0x004fc800078e3cff */
[----:B------:R-:W-:-:S04]  /*1e510*/  @!P2 LOP3.LUT R14, R15, R14, RZ, 0x3c, !PT ;  /* 0x0000000e0f0ea212 */ /* 0x000fc800078e3cff */
[----:B------:R-:W-:-:S05]  /*1e520*/  @!P2 LOP3.LUT R15, R15, R14, RZ, 0x3c, !PT ;  /* 0x0000000e0f0fa212 */ /* 0x000fca00078e3cff */
[----:B------:R-:W2:Y:S01]  /*1e530*/  @!P2 LDG.E.U16 R19, [R14.64] ;  /* 0x0000000a0e13a981 */ /* 0x000ea2000c1e1500 */
[----:B0-----:R-:W-:-:S04]  /*1e540*/  SHF.R.U32.HI R13, RZ, 0x6, R0 ;  /* 0x00000006ff0d7819 */ /* 0x001fc80000011600 */
[----:B------:R-:W-:-:S04]  /*1e550*/  SGXT.U32 R13, R13, 0x1 ;  /* 0x000000010d0d781a */ /* 0x000fc80000000000 */
[----:B------:R-:W-:-:S04]  /*1e560*/  LOP3.LUT R13, R13, 0x72, RZ, 0xfc, !PT ;  /* 0x000000720d0d7812 */ /* 0x000fc800078efcff */
[----:B------:R-:W-:Y:S02]  /*1e570*/  ISETP.GE.AND P5, PT, R13, UR5, PT ;  /* 0x000000050d007c0c */ /* 0x000fe4000bfa6270 */
        /* <DEDUP_REMOVED lines=9> */
[----:B------:R-:W2:Y:S01]  /*1e610*/  @!P3 LDG.E.U16 R21, [R14.64] ;  /* 0x0000000a0e15b981 */ /* 0x000ea2000c1e1500 */
[----:B------:R-:W-:-:S04]  /*1e620*/  SHF.R.U32.HI R0, RZ, 0x6, R0 ;  /* 0x00000006ff007819 */ /* 0x000fc80000011600 */
        /* <DEDUP_REMOVED lines=8> */
[----:B---3--:R-:W-:-:S02]  /*1e6b0*/  PRMT R0, RZ, 0x7610, R0 ;  /* 0x00007610ff007816 */ /* 0x008fc40000000000 */
[----:B------:R-:W-:-:S04]  /*1e6c0*/  SHF.R.U32.HI R19, RZ, 0x6, R19 ;  /* 0x00000006ff137819 */ /* 0x000fc80000011613 */
[----:B------:R-:W-:-:S04]  /*1e6d0*/  SGXT.U32 R19, R19, 0x1 ;  /* 0x000000011313781a */ /* 0x000fc80000000000 */
[----:B------:R-:W-:-:S04]  /*1e6e0*/  LOP3.LUT R19, R19, 0x76, RZ, 0xfc, !PT ;  /* 0x0000007613137812 */ /* 0x000fc800078efcff */
[----:B------:R-:W-:Y:S02]  /*1e6f0*/  ISETP.GE.AND P0, PT, R19, UR5, PT ;  /* 0x0000000513007c0c */ /* 0x000fe4000bf06270 */
[----:B------:R-:W3:Y:S01]  /*1e700*/  LDL.LU R19, [R1+0x24cc] ;  /* 0x0024cc0001137983 */ /* 0x000ee20000300800 */
[----:B--2---:R-:W-:-:S04]  /*1e710*/  @!P4 LOP3.LUT R15, R15, R14, RZ, 0x3c, !PT ;  /* 0x0000000e0f0fc212 */ /* 0x004fc800078e3cff */
[----:B------:R-:W-:-:S04]  /*1e720*/  @!P4 LOP3.LUT R14, R15, R14, RZ, 0x3c, !PT ;  /* 0x0000000e0f0ec212 */ /* 0x000fc800078e3cff */
[----:B------:R-:W-:-:S05]  /*1e730*/  @!P4 LOP3.LUT R15, R15, R14, RZ, 0x3c, !PT ;  /* 0x0000000e0f0fc212 */ /* 0x000fca00078e3cff */
[----:B------:R0:W2:Y:S04]  /*1e740*/  @!P4 LDG.E.U16 R0, [R14.64] ;  /* 0x0000000a0e00c981 */ /* 0x0000a8000c1e1500 */
[----:B0-----:R-:W0:Y:S02]  /*1e750*/  S2R R15, SR_TID.X ;  /* 0x00000000000f7919 */ /* 0x001e240000002100 */
[----:B0-----:R-:W-:-:S04]  /*1e760*/  SHF.R.U32.HI R15, RZ, 0x6, R15 ;  /* 0x00000006ff0f7819 */ /* 0x001fc8000001160f */
[----:B------:R-:W-:-:S04]  /*1e770*/  SGXT.U32 R15, R15, 0x1 ;  /* 0x000000010f0f781a */ /* 0x000fc80000000000 */
[----:B------:R-:W-:Y:S02]  /*1e780*/  LOP3.LUT R14, R15, 0x78, RZ, 0xfc, !PT ;  /* 0x000000780f0e7812 */ /* 0x000fe400078efcff */
[----:B------:R-:W2:Y:S01]  /*1e790*/  LDL R15, [R1+0x440] ;  /* 0x00044000010f7983 */ /* 0x000ea20000100800 */
[----:B------:R-:W-:Y:S02]  /*1e7a0*/  PRMT R21, RZ, 0x7610, R21 ;  /* 0x00007610ff157816 */ /* 0x000fe40000000015 */
[----:B------:R-:W-:Y:S01]  /*1e7b0*/  ISETP.GE.AND P1, PT, R14, UR5, PT ;  /* 0x000000050e007c0c */ /* 0x000fe2000bf26270 */
[----:B------:R-:W-:-:S05]  /*1e7c0*/  @!P5 IMAD.MOV.U32 R14, RZ, RZ, R3 ;  /* 0x000000ffff0ed224 */ /* 0x000fca00078e0003 */
[----:B--2---:R0:W2:Y:S04]  /*1e7d0*/  @!P5 LDG.E.U16 R21, [R14.64] ;  /* 0x0000000a0e15d981 */ /* 0x0040a8000c1e1500 */
[----:B0-----:R-:W2:Y:S04]  /*1e7e0*/  LDL R14, [R1+0x438] ;  /* 0x00043800010e7983 */ /* 0x001ea80000100800 */
[----:B------:R-:W2:Y:S01]  /*1e7f0*/  LDL R15, [R1+0x43c] ;  /* 0x00043c00010f7983 */ /* 0x000ea20000100800 */
[----:B------:R-:W-:Y:S02]  /*1e800*/  PRMT R2, RZ, 0x7610, R2 ;  /* 0x00007610ff027816 */ /* 0x000fe40000000002 */
[----:B--2---:R-:W-:-:S04]  /*1e810*/  @!P2 LOP3.LUT R15, R15, R14, RZ, 0x3c, !PT ;  /* 0x0000000e0f0fa212 */ /* 0x004fc800078e3cff */
[----:B------:R-:W-:-:S04]  /*1e820*/  @!P2 LOP3.LUT R14, R15, R14, RZ, 0x3c, !PT ;  /* 0x0000000e0f0ea212 */ /* 0x000fc800078e3cff */
[----:B------:R-:W-:-:S05]  /*1e830*/  @!P2 LOP3.LUT R15, R15, R14, RZ, 0x3c, !PT ;  /* 0x0000000e0f0fa212 */ /* 0x000fca00078e3cff */
[----:B------:R0:W2:Y:S01]  /*1e840*/  @!P2 LDG.E.U16 R2, [R14.64] ;  /* 0x0000000a0e02a981 */ /* 0x0000a2000c1e1500 */
[----:B------:R-:W-:-:S04]  /*1e850*/  LOP3.LUT R13, R13, 0x7a, RZ, 0xfc, !PT ;  /* 0x0000007a0d0d7812 */ /* 0x000fc800078efcff */
[----:B------:R-:W-:Y:S02]  /*1e860*/  ISETP.GE.AND P3, PT, R13, UR5, PT ;  /* 0x000000050d007c0c */ /* 0x000fe4000bf66270 */
[----:B------:R-:W4:Y:S04]  /*1e870*/  LDL.LU R13, [R1+0x24c8] ;  /* 0x0024c800010d7983 */ /* 0x000f280000300800 */
[----:B0-----:R-:W4:Y:S04]  /*1e880*/  LDL R14, [R1+0x430] ;  /* 0x00043000010e7983 */ /* 0x001f280000100800 */
[----:B--2---:R0:W-:Y:S04]  /*1e890*/  STL [R1+0x10], R2 ;  /* 0x0000100201007387 */ /* 0x0041e80000100800 */
[----:B------:R-:W4:Y:S01]  /*1e8a0*/  LDL R15, [R1+0x434] ;  /* 0x00043400010f7983 */ /* 0x000f220000100800 */
[----:B---3--:R-:W-:-:S03]  /*1e8b0*/  PRMT R19, RZ, 0x7610, R19 ;  /* 0x00007610ff137816 */ /* 0x008fc60000000013 */
[----:B------:R-:W1:Y:S01]  /*1e8c0*/  S2R R3, SR_TID.X ;  /* 0x0000000000037919 */ /* 0x000e620000002100 */
[----:B----4-:R-:W-:-:S04]  /*1e8d0*/  @!P0 LOP3.LUT R15, R15, R14, RZ, 0x3c, !PT ;  /* 0x0000000e0f0f8212 */ /* 0x010fc800078e3cff */
[----:B------:R-:W-:-:S04]  /*1e8e0*/  @!P0 LOP3.LUT R14, R15, R14, RZ, 0x3c, !PT ;  /* 0x0000000e0f0e8212 */ /* 0x000fc800078e3cff */
[----:B------:R-:W-:-:S05]  /*1e8f0*/  @!P0 LOP3.LUT R15, R15, R14, RZ, 0x3c, !PT ;  /* 0x0000000e0f0f8212 */ /* 0x000fca00078e3cff */
[----:B------:R-:W2:Y:S01]  /*1e900*/  @!P0 LDG.E.U16 R19, [R14.64] ;  /* 0x0000000a0e138981 */ /* 0x000ea2000c1e1500 */
[----:B-1----:R-:W-:-:S04]  /*1e910*/  SHF.R.U32.HI R3, RZ, 0x6, R3 ;  /* 0x00000006ff037819 */ /* 0x002fc80000011603 */
[----:B------:R-:W-:-:S04]  /*1e920*/  SGXT.U32 R3, R3, 0x1 ;  /* 0x000000010303781a */ /* 0x000fc80000000000 */
[C---:B0-----:R-:W-:Y:S02]  /*1e930*/  LOP3.LUT R2, R3.reuse, 0x7c, RZ, 0xfc, !PT ;  /* 0x0000007c03027812 */ /* 0x041fe400078efcff */
[----:B------:R-:W-:-:S04]  /*1e940*/  LOP3.LUT R3, R3, 0x7e, RZ, 0xfc, !PT ;  /* 0x0000007e03037812 */ /* 0x000fc800078efcff */
[----:B------:R-:W-:Y:S02]  /*1e950*/  ISETP.GE.AND P4, PT, R3, UR5, PT ;  /* 0x0000000503007c0c */ /* 0x000fe4000bf86270 */
[----:B------:R-:W3:Y:S04]  /*1e960*/  LDL.LU R3, [R1+0x24c4] ;  /* 0x0024c40001037983 */ /* 0x000ee80000300800 */
[----:B--2---:R0:W-:Y:S04]  /*1e970*/  STL [R1+0x3b8], R19 ;  /* 0x0003b81301007387 */ /* 0x0041e80000100800 */
[----:B0-----:R-:W2:Y:S04]  /*1e980*/  LDL.LU R19, [R1+0x24c0] ;  /* 0x0024c00001137983 */ /* 0x001ea80000300800 */
[----:B------:R-:W4:Y:S04]  /*1e990*/  LDL R14, [R1+0x428] ;  /* 0x00042800010e7983 */ /* 0x000f280000100800 */
[----:B------:R-:W4:Y:S01]  /*1e9a0*/  LDL R15, [R1+0x42c] ;  /* 0x00042c00010f7983 */ /* 0x000f220000100800 */
[----:B------:R-:W-:-:S03]  /*1e9b0*/  ISETP.GE.AND P2, PT, R2, UR5, PT ;  /* 0x0000000502007c0c */ /* 0x000fc6000bf46270 */
[----:B------:R-:W0:Y:S01]  /*1e9c0*/  S2R R2, SR_TID.X ;  /* 0x0000000000027919 */ /* 0x000e220000002100 */
[----:B------:R-:W-:Y:S02]  /*1e9d0*/  PRMT R13, RZ, 0x7610, R13 ;  /* 0x00007610ff0d7816 */ /* 0x000fe4000000000d */
[----:B0-----:R-:W-:-:S04]  /*1e9e0*/  LOP3.LUT R2, R2, 0x7f, RZ, 0xc0, !PT ;  /* 0x0000007f02027812 */ /* 0x001fc800078ec0ff */
[----:B------:R-:W-:Y:S02]  /*1e9f0*/  ISETP.GE.AND P0, PT, R2, UR5, PT ;  /* 0x0000000502007c0c */ /* 0x000fe4000bf06270 */
[----:B------:R-:W3:Y:S01]  /*1ea00*/  LDL.LU R2, [R1+0x24bc] ;  /* 0x0024bc0001027983 */ /* 0x000ee20000300800 */
[----:B----4-:R-:W-:-:S04]  /*1ea10*/  @!P1 LOP3.LUT R15, R15, R14, RZ, 0x3c, !PT ;  /* 0x0000000e0f0f9212 */ /* 0x010fc800078e3cff */
[----:B------:R-:W-:-:S04]  /*1ea20*/  @!P1 LOP3.LUT R14, R15, R14, RZ, 0x3c, !PT ;  /* 0x0000000e0f0e9212 */ /* 0x000fc800078e3cff */
[----:B------:R-:W-:-:S05]  /*1ea30*/  @!P1 LOP3.LUT R15, R15, R14, RZ, 0x3c, !PT ;  /* 0x0000000e0f0f9212 */ /* 0x000fca00078e3cff */
[----:B------:R0:W4:Y:S04]  /*1ea40*/  @!P1 LDG.E.U16 R13, [R14.64] ;  /* 0x0000000a0e0d9981 */ /* 0x000128000c1e1500 */
[----:B0-----:R-:W3:Y:S04]  /*1ea50*/  LDL R14, [R1+0x420] ;  /* 0x00042000010e7983 */ /* 0x001ee80000100800 */
[----:B------:R-:W3:Y:S01]  /*1ea60*/  LDL R15, [R1+0x424] ;  /* 0x00042400010f7983 */ /* 0x000ee20000100800 */
[----:B--2---:R-:W-:Y:S02]  /*1ea70*/  PRMT R19, RZ, 0x7610, R19 ;  /* 0x00007610ff137816 */ /* 0x004fe40000000013 */
[----:B---3--:R-:W-:-:S04]  /*1ea80*/  @!P3 LOP3.LUT R15, R15, R14, RZ, 0x3c, !PT ;  /* 0x0000000e0f0fb212 */ /* 0x008fc800078e3cff */
[----:B------:R-:W-:-:S04]  /*1ea90*/  @!P3 LOP3.LUT R14, R15, R14, RZ, 0x3c, !PT ;  /* 0x0000000e0f0eb212 */ /* 0x000fc800078e3cff */
[----:B------:R-:W-:-:S05]  /*1eaa0*/  @!P3 LOP3.LUT R15, R15, R14, RZ, 0x3c, !PT ;  /* 0x0000000e0f0fb212 */ /* 0x000fca00078e3cff */
[----:B------:R0:W2:Y:S04]  /*1eab0*/  @!P3 LDG.E.U16 R19, [R14.64] ;  /* 0x0000000a0e13b981 */ /* 0x0000a8000c1e1500 */
[----:B0-----:R-:W3:Y:S04]  /*1eac0*/  LDL R14, [R1+0x418] ;  /* 0x00041800010e7983 */ /* 0x001ee80000100800 */
[----:B------:R-:W3:Y:S01]  /*1ead0*/  LDL R15, [R1+0x41c] ;  /* 0x00041c00010f7983 */ /* 0x000ee20000100800 */
[----:B------:R-:W-:Y:S02]  /*1eae0*/  PRMT R3, RZ, 0x7610, R3 ;  /* 0x00007610ff037816 */ /* 0x000fe40000000003 */
[----:B---3--:R-:W-:-:S04]  /*1eaf0*/  @!P2 LOP3.LUT R15, R15, R14, RZ, 0x3c, !PT ;  /* 0x0000000e0f0fa212 */ /* 0x008fc800078e3cff */
[----:B------:R-:W-:-:S04]  /*1eb00*/  @!P2 LOP3.LUT R14, R15, R14, RZ, 0x3c, !PT ;  /* 0x0000000e0f0ea212 */ /* 0x000fc800078e3cff */
[----:B------:R-:W-:-:S05]  /*1eb10*/  @!P2 LOP3.LUT R15, R15, R14, RZ, 0x3c, !PT ;  /* 0x0000000e0f0fa212 */ /* 0x000fca00078e3cff */
[----:B------:R-:W3:Y:S04]  /*1eb20*/  @!P2 LDG.E.U16 R3, [R14.64] ;  /* 0x0000000a0e03a981 */ /* 0x000ee8000c1e1500 */
[----:B---3--:R0:W-:Y:S04]  /*1eb30*/  STL [R1+0x8], R3 ;  /* 0x0000080301007387 */ /* 0x0081e80000100800 */
[----:B0-----:R-:W3:Y:S04]  /*1eb40*/  LDL.LU R3, [R1+0x24b8] ;  /* 0x0024b80001037983 */ /* 0x001ee80000300800 */
[----:B------:R-:W2:Y:S04]  /*1eb50*/  LDL R14, [R1+0x410] ;  /* 0x00041000010e7983 */ /* 0x000ea80000100800 */
[----:B------:R-:W2:Y:S01]  /*1eb60*/  LDL R15, [R1+0x414] ;  /* 0x00041400010f7983 */ /* 0x000ea20000100800 */
[----:B------:R-:W-:-:S02]  /*1eb70*/  PRMT R2, RZ, 0x7610, R2 ;  /* 0x00007610ff027816 */ /* 0x000fc40000000002 */
[----:B--2---:R-:W-:-:S04]  /*1eb80*/  @!P4 LOP3.LUT R15, R15, R14, RZ, 0x3c, !PT ;  /* 0x0000000e0f0fc212 */ /* 0x004fc800078e3cff */
[----:B------:R-:W-:-:S04]  /*1eb90*/  @!P4 LOP3.LUT R14, R15, R14, RZ, 0x3c, !PT ;  /* 0x0000000e0f0ec212 */ /* 0x000fc800078e3cff */
[----:B------:R-:W-:-:S05]  /*1eba0*/  @!P4 LOP3.LUT R15, R15, R14, RZ, 0x3c, !PT ;  /* 0x0000000e0f0fc212 */ /* 0x000fca00078e3cff */
[----:B------:R-:W2:Y:S01]  /*1ebb0*/  @!P4 LDG.E.U16 R2, [R14.64] ;  /* 0x0000000a0e02c981 */ /* 0x000ea2000c1e1500 */
[----:B---3--:R-:W-:-:S03]  /*1ebc0*/  PRMT R3, RZ, 0x7610, R3 ;  /* 0x00007610ff037816 */ /* 0x008fc60000000003 */
[----:B------:R-:W-:Y:S06]  /*1ebd0*/  BAR.SYNC.DEFER_BLOCKING 0x0 ;  /* 0x0000000000007b1d */ /* 0x000fec0000010000 */
[----:B--2---:R0:W-:Y:S04]  /*1ebe0*/  STL [R1+0x3a0], R2 ;  /* 0x0003a00201007387 */ /* 0x0041e80000100800 */
[----:B0-----:R-:W2:Y:S04]  /*1ebf0*/  LDL.LU R2, [R1+0x24b4] ;  /* 0x0024b40001027983 */ /* 0x001ea80000300800 */
[----:B------:R-:W3:Y:S04]  /*1ec00*/  LDL R14, [R1+0xe04] ;  /* 0x000e0400010e7983 */ /* 0x000ee80000100800 */
[----:B------:R-:W3:Y:S02]  /*1ec10*/  LDL R15, [R1+0xe08] ;  /* 0x000e0800010f7983 */ /* 0x000ee40000100800 */
[----:B---3--:R-:W-:-:S04]  /*1ec20*/  @!P0 LOP3.LUT R15, R15, R14, RZ, 0x3c, !PT ;  /* 0x0000000e0f0f8212 */ /* 0x008fc800078e3cff */
[----:B------:R-:W-:-:S04]  /*1ec30*/  @!P0 LOP3.LUT R14, R15, R14, RZ, 0x3c, !PT ;  /* 0x0000000e0f0e8212 */ /* 0x000fc800078e3cff */
[----:B------:R-:W-:-:S05]  /*1ec40*/  @!P0 LOP3.LUT R15, R15, R14, RZ, 0x3c, !PT ;  /* 0x0000000e0f0f8212 */ /* 0x000fca00078e3cff */
[----:B------:R-:W3:Y:S04]  /*1ec50*/  @!P0 LDG.E.U16 R3, [R14.64] ;  /* 0x0000000a0e038981 */ /* 0x000ee8000c1e1500 */
[----:B---3--:R0:W-:Y:S04]  /*1ec60*/  STL [R1+0x3a4], R3 ;  /* 0x0003a40301007387 */ /* 0x0081e80000100800 */
[----:B0-----:R-:W3:Y:S04]  /*1ec70*/  LDL.LU R3, [R1+0x24b0] ;  /* 0x0024b00001037983 */ /* 0x001ee80000300800 */
[----:B------:R-:W3:Y:S04]  /*1ec80*/  LDL R14, [R1+0xde4] ;  /* 0x000de400010e7983 */ /* 0x000ee80000100800 */
[----:B------:R-:W3:Y:S01]  /*1ec90*/  LDL R15, [R1+0xde8] ;  /* 0x000de800010f7983 */ /* 0x000ee20000100800 */
[----:B--2---:R-:W-:-:S02]  /*1eca0*/  PRMT R2, RZ, 0x7610, R2 ;  /* 0x00007610ff027816 */ /* 0x004fc40000000002 */
[----:B---3--:R-:W-:-:S04]  /*1ecb0*/  @!P0 LOP3.LUT R15, R15, R14, RZ, 0x3c, !PT ;  /* 0x0000000e0f0f8212 */ /* 0x008fc800078e3cff */
[----:B------:R-:W-:-:S04]  /*1ecc0*/  @!P0 LOP3.LUT R14, R15, R14, RZ, 0x3c, !PT ;  /* 0x0000000e0f0e8212 */ /* 0x000fc800078e3cff */
[----:B------:R-:W-:-:S05]  /*1ecd0*/  @!P0 LOP3.LUT R15, R15, R14, RZ, 0x3c, !PT ;  /* 0x0000000e0f0f8212 */ /* 0x000fca00078e3cff */
[----:B------:R-:W2:Y:S04]  /*1ece0*/  @!P0 LDG.E.U16 R2, [R14.64] ;  /* 0x0000000a0e028981 */ /* 0x000ea8000c1e1500 */
[----:B--2---:R0:W-:Y:S04]  /*1ecf0*/  STL [R1+0x3ac], R2 ;  /* 0x0003ac0201007387 */ /* 0x0041e80000100800 */
[----:B0-----:R-:W2:Y:S04]  /*1ed00*/  LDL.LU R2, [R1+0x24ac] ;  /* 0x0024ac0001027983 */ /* 0x001ea80000300800 */
[----:B------:R-:W3:Y:S04]  /*1ed10*/  LDL R14, [R1+0xda4] ;  /* 0x000da400010e7983 */ /* 0x000ee80000100800 */
[----:B------:R-:W3:Y:S01]  /*1ed20*/  LDL R15, [R1+0xda8] ;  /* 0x000da800010f7983 */ /* 0x000ee20000100800 */
[----:B------:R-:W-:-:S02]  /*1ed30*/  PRMT R3, RZ, 0x7610, R3 ;  /* 0x00007610ff037816 */ /* 0x000fc40000000003 */
        /* <DEDUP_REMOVED lines=480> */
[----:B------:R0:W3:Y:S04]  /*20b40*/  @!P0 LDG.E.U16 R20, [R14.64] ;  /* 0x0000000a0e148981 */ /* 0x0000e8000c1e1500 */
[----:B0-----:R-:W3:Y:S04]  /*20b50*/  LDL R14, [R1+0x81c] ;  /* 0x00081c00010e7983 */ /* 0x001ee80000100800 */
[----:B------:R-:W3:Y:S01]  /*20b60*/  LDL R15, [R1+0x820] ;  /* 0x00082000010f7983 */ /* 0x000ee20000100800 */
[----:B--2---:R-:W-:Y:S02]  /*20b70*/  PRMT R2, RZ, 0x7610, R2 ;  /* 0x00007610ff027816 */ /* 0x004fe40000000002 */
[----:B---3--:R-:W-:-:S04]  /*20b80*/  @!P0 LOP3.LUT R15, R15, R14, RZ, 0x3c, !PT ;  /* 0x0000000e0f0f8212 */ /* 0x008fc800078e3cff */
[----:B------:R-:W-:-:S04]  /*20b90*/  @!P0 LOP3.LUT R14, R15, R14, RZ, 0x3c, !PT ;  /* 0x0000000e0f0e8212 */ /* 0x000fc800078e3cff */
[----:B------:R-:W-:-:S05]  /*20ba0*/  @!P0 LOP3.LUT R15, R15, R14, RZ, 0x3c, !PT ;  /* 0x0000000e0f0f8212 */ /* 0x000fca00078e3cff */
[----:B------:R-:W2:Y:S04]  /*20bb0*/  @!P0 LDG.E.U16 R2, [R14.64] ;  /* 0x0000000a0e028981 */ /* 0x000ea8000c1e1500 */
[----:B------:R0:W-:Y:S04]  /*20bc0*/  STL [R1+0xd0], R20 ;  /* 0x0000d01401007387 */ /* 0x0001e80000100800 */
[----:B0-----:R-:W3:Y:S04]  /*20bd0*/  LDL R20, [R1+0x6e0] ;  /* 0x0006e00001147983 */ /* 0x001ee80000100800 */
        /* <DEDUP_REMOVED lines=38> */
[----:B------:R-:W3:Y:S01]  /*20e40*/  LDL R15, [R1+0x6dc] ;  /* 0x0006dc00010f7983 */ /* 0x000ee20000100800 */
[----:B------:R-:W-:Y:S01]  /*20e50*/  @!P0 IMAD.MOV.U32 R14, RZ, RZ, R20 ;  /* 0x000000ffff0e8224 */ /* 0x000fe200078e0014 */
[----:B--2---:R-:W-:-:S06]  /*20e60*/  PRMT R2, RZ, 0x7610, R2 ;  /* 0x00007610ff027816 */ /* 0x004fcc0000000002 */
[----:B---3--:R0:W2:Y:S04]  /*20e70*/  @!P0 LDG.E.U16 R2, [R14.64] ;  /* 0x0000000a0e028981 */ /* 0x0080a8000c1e1500 */
[----:B0-----:R-:W3:Y:S04]  /*20e80*/  LDL R14, [R1+0x69c] ;  /* 0x00069c00010e7983 */ /* 0x001ee80000100800 */
[----:B--2---:R0:W-:Y:S04]  /*20e90*/  STL [R1+0xb8], R2 ;  /* 0x0000b80201007387 */ /* 0x0041e80000100800 */
[----:B------:R-:W3:Y:S01]  /*20ea0*/  LDL R15, [R1+0x6a0] ;  /* 0x0006a000010f7983 */ /* 0x000ee20000100800 */
[----:B------:R-:W-:-:S03]  /*20eb0*/  PRMT R24, RZ, 0x7610, R24 ;  /* 0x00007610ff187816 */ /* 0x000fc60000000018 */
[----:B------:R-:W1:Y:S04]  /*20ec0*/  S2R R20, SR_TID.X ;  /* 0x0000000000147919 */ /* 0x000e680000002100 */
[----:B0-----:R-:W0:Y:S01]  /*20ed0*/  S2R R2, SR_TID.X ;  /* 0x0000000000027919 */ /* 0x001e220000002100 */
[----:B---3--:R-:W-:-:S04]  /*20ee0*/  @!P0 LOP3.LUT R15, R15, R14, RZ, 0x3c, !PT ;  /* 0x0000000e0f0f8212 */ /* 0x008fc800078e3cff */
[----:B------:R-:W-:-:S04]  /*20ef0*/  @!P0 LOP3.LUT R14, R15, R14, RZ, 0x3c, !PT ;  /* 0x0000000e0f0e8212 */ /* 0x000fc800078e3cff */
[----:B------:R-:W-:-:S05]  /*20f00*/  @!P0 LOP3.LUT R15, R15, R14, RZ, 0x3c, !PT ;  /* 0x0000000e0f0f8212 */ /* 0x000fca00078e3cff */
[----:B------:R2:W3:Y:S01]  /*20f10*/  @!P0 LDG.E.U16 R24, [R14.64] ;  /* 0x0000000a0e188981 */ /* 0x0004e2000c1e1500 */
[----:B0-----:R-:W-:Y:S02]  /*20f20*/  LOP3.LUT R2, R2, 0x3f, RZ, 0xc0, !PT ;  /* 0x0000003f02027812 */ /* 0x001fe400078ec0ff */
[----:B-1----:R-:W-:-:S03]  /*20f30*/  LOP3.LUT P6, RZ, R20, 0x40, RZ, 0xc0, !PT ;  /* 0x0000004014ff7812 */ /* 0x002fc600078cc0ff */
[----:B------:R-:W-:Y:S01]  /*20f40*/  IMAD.SHL.U32 R2, R2, 0x2, RZ ;  /* 0x0000000202027824 */ /* 0x000fe200078e00ff */
[----:B--2---:R-:W2:Y:S04]  /*20f50*/  LDL R14, [R1+0x65c] ;  /* 0x00065c00010e7983 */ /* 0x004ea80000100800 */
[----:B------:R-:W2:Y:S04]  /*20f60*/  LDL R15, [R1+0x660] ;  /* 0x00066000010f7983 */ /* 0x000ea80000100800 */
[----:B---3--:R0:W-:Y:S02]  /*20f70*/  STL [R1+0xb4], R24 ;  /* 0x0000b41801007387 */ /* 0x0081e40000100800 */
[----:B0-----:R-:W-:-:S04]  /*20f80*/  SEL R24, RZ, 0x90, !P6 ;  /* 0x00000090ff187807 */ /* 0x001fc80007000000 */
[----:B------:R-:W-:Y:S02]  /*20f90*/  LOP3.LUT R24, R24, R2, RZ, 0x3c, !PT ;  /* 0x0000000218187212 */ /* 0x000fe400078e3cff */
[----:B------:R-:W3:Y:S01]  /*20fa0*/  LDL.LU R2, [R1+0x23c0] ;  /* 0x0023c00001027983 */ /* 0x000ee20000300800 */
[----:B--2---:R-:W-:-:S04]  /*20fb0*/  @!P0 LOP3.LUT R15, R15, R14, RZ, 0x3c, !PT ;  /* 0x0000000e0f0f8212 */ /* 0x004fc800078e3cff */
[----:B------:R-:W-:-:S04]  /*20fc0*/  @!P0 LOP3.LUT R14, R15, R14, RZ, 0x3c, !PT ;  /* 0x0000000e0f0e8212 */ /* 0x000fc800078e3cff */
[----:B------:R-:W-:Y:S02]  /*20fd0*/  @!P0 LOP3.LUT R15, R15, R14, RZ, 0x3c, !PT ;  /* 0x0000000e0f0f8212 */ /* 0x000fe400078e3cff */
[----:B---3--:R-:W-:-:S06]  /*20fe0*/  PRMT R2, RZ, 0x7610, R2 ;  /* 0x00007610ff027816 */ /* 0x008fcc0000000002 */
        /* <DEDUP_REMOVED lines=10> */
[----:B--2---:R0:W-:Y:S04]  /*21090*/  STS.U16 [R24+0x10000], R2 ;  /* 0x0100000218007388 */ /* 0x0041e80000000400 */
[----:B------:R-:W-:Y:S04]  /*210a0*/  STS.U16 [R24+0x10400], R3 ;  /* 0x0104000318007388 */ /* 0x000fe80000000400 */
[----:B0-----:R-:W2:Y:S04]  /*210b0*/  LDL R2, [R1+0xdd8] ;  /* 0x000dd80001027983 */ /* 0x001ea80000100800 */
[----:B---3--:R0:W-:Y:S04]  /*210c0*/  STL [R1+0xac], R28 ;  /* 0x0000ac1c01007387 */ /* 0x0081e80000100800 */
[----:B0-----:R-:W3:Y:S04]  /*210d0*/  LDL R28, [R1+0xd18] ;  /* 0x000d1800011c7983 */ /* 0x001ee80000100800 */
[----:B------:R-:W-:Y:S04]  /*210e0*/  STL [R1+0x2380], R14 ;  /* 0x0023800e01007387 */ /* 0x000fe80000100800 */
[----:B------:R-:W-:Y:S04]  /*210f0*/  STL [R1+0x2384], R14 ;  /* 0x0023840e01007387 */ /* 0x000fe80000100800 */
[----:B------:R-:W2:Y:S01]  /*21100*/  LDL R3, [R1+0xdd4] ;  /* 0x000dd40001037983 */ /* 0x000ea20000100800 */
[----:B------:R-:W-:-:S06]  /*21110*/  PRMT R4, RZ, 0x7610, R4 ;  /* 0x00007610ff047816 */ /* 0x000fcc0000000004 */
[----:B--2---:R-:W2:Y:S04]  /*21120*/  @!P0 LDG.E.U16 R4, [R2.64] ;  /* 0x0000000a02048981 */ /* 0x004ea8000c1e1500 */
        /* <DEDUP_REMOVED lines=8> */
[----:B------:R-:W2:Y:S04]  /*211b0*/  @!P0 LDG.E.U16 R5, [R2.64] ;  /* 0x0000000a02058981 */ /* 0x000ea8000c1e1500 */
        /* <DEDUP_REMOVED lines=9> */
[----:B------:R-:W-:-:S03]  /*21250*/  PRMT R11, RZ, 0x7610, R11 ;  /* 0x00007610ff0b7816 */ /* 0x000fc6000000000b */
[----:B--2---:R0:W-:Y:S04]  /*21260*/  STL [R1+0xa0], R12 ;  /* 0x0000a00c01007387 */ /* 0x0041e80000100800 */
[----:B0-----:R-:W2:Y:S04]  /*21270*/  LDL.LU R12, [R1+0x23b0] ;  /* 0x0023b000010c7983 */ /* 0x001ea80000300800 */
[----:B------:R-:W2:Y:S01]  /*21280*/  LDL R3, [R1+0xd14] ;  /* 0x000d140001037983 */ /* 0x000ea20000100800 */
[----:B---3--:R-:W-:-:S05]  /*21290*/  @!P0 IMAD.MOV.U32 R2, RZ, RZ, R28 ;  /* 0x000000ffff028224 */ /* 0x008fca00078e001c */
[----:B--2---:R-:W2:Y:S04]  /*212a0*/  @!P0 LDG.E.U16 R11, [R2.64] ;  /* 0x0000000a020b8981 */ /* 0x004ea8000c1e1500 */
[----:B------:R-:W-:Y:S04]  /*212b0*/  STL [R1+0x237c], R12 ;  /* 0x00237c0c01007387 */ /* 0x000fe80000100800 */
[----:B------:R-:W3:Y:S04]  /*212c0*/  LDL R28, [R1+0xc58] ;  /* 0x000c5800011c7983 */ /* 0x000ee80000100800 */
        /* <DEDUP_REMOVED lines=9> */
[----:B------:R-:W-:Y:S04]  /*21360*/  STL [R1+0x2360], R11 ;  /* 0x0023600b01007387 */ /* 0x000fe80000100800 */
[----:B------:R-:W-:Y:S04]  /*21370*/  STL [R1+0x2364], R11 ;  /* 0x0023640b01007387 */ /* 0x000fe80000100800 */
[----:B--2---:R0:W-:Y:S04]  /*21380*/  STL [R1+0x98], R10 ;  /* 0x0000980a01007387 */ /* 0x0041e80000100800 */
[----:B0-----:R-:W2:Y:S04]  /*21390*/  LDL.LU R10, [R1+0x23a8] ;  /* 0x0023a800010a7983 */ /* 0x001ea80000300800 */
[----:B------:R-:W-:Y:S04]  /*213a0*/  STS.U16 [R24+0x10800], R4 ;  /* 0x0108000418007388 */ /* 0x000fe80000000400 */
[----:B------:R-:W-:Y:S04]  /*213b0*/  STS.U16 [R24+0x10c00], R5 ;  /* 0x010c000518007388 */ /* 0x000fe80000000400 */
[----:B------:R-:W-:Y:S04]  /*213c0*/  STS.U16 [R24+0x11000], R12 ;  /* 0x0110000c18007388 */ /* 0x000fe80000000400 */
[----:B------:R-:W-:Y:S01]  /*213d0*/  STS.U16 [R24+0x11400], R11 ;  /* 0x0114000b18007388 */ /* 0x000fe20000000400 */
[----:B------:R-:W-:-:S03]  /*213e0*/  LOP3.LUT R20, R20, 0x3f, RZ, 0xc0, !PT ;  /* 0x0000003f14147812 */ /* 0x000fc600078ec0ff */
[----:B------:R-:W3:Y:S02]  /*213f0*/  LDL R2, [R1+0xc94] ;  /* 0x000c940001027983 */ /* 0x000ee40000100800 */
[----:B------:R-:W-:Y:S02]  /*21400*/  IMAD.SHL.U32 R20, R20, 0x2, RZ ;  /* 0x0000000214147824 */ /* 0x000fe400078e00ff */
[----:B------:R-:W3:Y:S04]  /*21410*/  LDL R3, [R1+0xc98] ;  /* 0x000c980001037983 */ /* 0x000ee80000100800 */
[----:B--2---:R0:W-:Y:S04]  /*21420*/  STS.U16 [R24+0x11800], R10 ;  /* 0x0118000a18007388 */ /* 0x0041e80000000400 */
[----:B0-----:R-:W0:Y:S04]  /*21430*/  S2R R10, SR_TID.X ;  /* 0x00000000000a7919 */ /* 0x001e280000002100 */
[----:B------:R-:W2:Y:S01]  /*21440*/  LDL.LU R24, [R1+0x23a4] ;  /* 0x0023a40001187983 */ /* 0x000ea20000300800 */
[----:B0-----:R-:W-:-:S04]  /*21450*/  LOP3.LUT P1, RZ, R10, 0x40, RZ, 0xc0, !PT ;  /* 0x000000400aff7812 */ /* 0x001fc8000782c0ff */
[----:B------:R-:W-:-:S04]  /*21460*/  SEL R10, RZ, 0x90, !P1 ;  /* 0x00000090ff0a7807 */ /* 0x000fc80004800000 */
[----:B------:R-:W-:Y:S02]  /*21470*/  LOP3.LUT R10, R10, R20, RZ, 0x3c, !PT ;  /* 0x000000140a0a7212 */ /* 0x000fe400078e3cff */
[----:B------:R-:W2:Y:S01]  /*21480*/  LDL.LU R20, [R1+0x23a0] ;  /* 0x0023a00001147983 */ /* 0x000ea20000300800 */
[----:B---3--:R-:W-:-:S04]  /*21490*/  @!P0 LOP3.LUT R3, R3, R2, RZ, 0x3c, !PT ;  /* 0x0000000203038212 */ /* 0x008fc800078e3cff */
[----:B------:R-:W-:-:S04]  /*214a0*/  @!P0 LOP3.LUT R2, R3, R2, RZ, 0x3c, !PT ;  /* 0x0000000203028212 */ /* 0x000fc800078e3cff */
[----:B------:R-:W-:Y:S02]  /*214b0*/  @!P0 LOP3.LUT R3, R3, R2, RZ, 0x3c, !PT ;  /* 0x0000000203038212 */ /* 0x000fe400078e3cff */
[----:B--2---:R-:W-:-:S06]  /*214c0*/  PRMT R20, RZ, 0x7610, R20 ;  /* 0x00007610ff147816 */ /* 0x004fcc0000000014 */
[----:B------:R-:W2:Y:S01]  /*214d0*/  @!P0 LDG.E.U16 R20, [R2.64] ;  /* 0x0000000a02148981 */ /* 0x000ea2000c1e1500 */
[----:B------:R-:W-:-:S03]  /*214e0*/  PRMT R14, RZ, 0x7610, R14 ;  /* 0x00007610ff0e7816 */ /* 0x000fc6000000000e */
[----:B--2---:R0:W-:Y:S04]  /*214f0*/  STL [R1+0x94], R20 ;  /* 0x0000941401007387 */ /* 0x0041e80000100800 */
[----:B0-----:R-:W2:Y:S04]  /*21500*/  LDL.LU R20, [R1+0x239c] ;  /* 0x00239c0001147983 */ /* 0x001ea80000300800 */
[----:B------:R-:W3:Y:S01]  /*21510*/  LDL R3, [R1+0xc54] ;  /* 0x000c540001037983 */ /* 0x000ee20000100800 */
[----:B------:R-:W-:-:S03]  /*21520*/  @!P0 IMAD.MOV.U32 R2, RZ, RZ, R28 ;  /* 0x000000ffff028224 */ /* 0x000fc600078e001c */
[----:B------:R-:W2:Y:S04]  /*21530*/  LDL R28, [R1+0xb94] ;  /* 0x000b9400011c7983 */ /* 0x000ea80000100800 */
[----:B---3--:R0:W3:Y:S04]  /*21540*/  @!P0 LDG.E.U16 R14, [R2.64] ;  /* 0x0000000a020e8981 */ /* 0x0080e8000c1e1500 */
[----:B0-----:R-:W3:Y:S04]  /*21550*/  LDL R2, [R1+0xc14] ;  /* 0x000c140001027983 */ /* 0x001ee80000100800 */
[----:B------:R-:W3:Y:S01]  /*21560*/  LDL R3, [R1+0xc18] ;  /* 0x000c180001037983 */ /* 0x000ee20000100800 */
[----:B--2---:R-:W-:-:S02]  /*21570*/  PRMT R20, RZ, 0x7610, R20 ;  /* 0x00007610ff147816 */ /* 0x004fc40000000014 */
        /* <DEDUP_REMOVED lines=14> */
[----:B------:R0:W2:Y:S04]  /*21660*/  @!P0 LDG.E.U16 R20, [R2.64] ;  /* 0x0000000a02148981 */ /* 0x0000a8000c1e1500 */
[----:B------:R-:W-:Y:S04]  /*21670*/  STS.U16 [R10+0x11c00], R9 ;  /* 0x011c00090a007388 */ /* 0x000fe80000000400 */
[----:B------:R-:W-:Y:S01]  /*21680*/  STS.U16 [R10+0x12000], R8 ;  /* 0x012000080a007388 */ /* 0x000fe20000000400 */
[----:B0-----:R-:W-:-:S03]  /*21690*/  @!P0 IMAD.MOV.U32 R2, RZ, RZ, R14 ;  /* 0x000000ffff028224 */ /* 0x001fc600078e000e */
[----:B------:R0:W-:Y:S01]  /*216a0*/  STS.U16 [R10+0x12400], R7 ;  /* 0x012400070a007388 */ /* 0x0001e20000000400 */
[----:B------:R-:W-:-:S03]  /*216b0*/  @!P0 IMAD.MOV.U32 R3, RZ, RZ, R28 ;  /* 0x000000ffff038224 */ /* 0x000fc600078e001c */
[----:B------:R-:W-:Y:S01]  /*216c0*/  STS.U16 [R10+0x12800], R18 ;  /* 0x012800120a007388 */ /* 0x000fe20000000400 */
[----:B0-----:R-:W-:-:S06]  /*216d0*/  PRMT R7, RZ, 0x7610, R7 ;  /* 0x00007610ff077816 */ /* 0x001fcc0000000007 */
[----:B------:R0:W3:Y:S04]  /*216e0*/  @!P0 LDG.E.U16 R7, [R2.64] ;  /* 0x0000000a02078981 */ /* 0x0000e8000c1e1500 */
[----:B--2---:R1:W-:Y:S04]  /*216f0*/  STL [R1+0x88], R20 ;  /* 0x0000881401007387 */ /* 0x0043e80000100800 */
[----:B-1----:R-:W2:Y:S04]  /*21700*/  LDL.LU R20, [R1+0x2394] ;  /* 0x0023940001147983 */ /* 0x002ea80000300800 */
[----:B------:R-:W-:Y:S04]  /*21710*/  STL [R1+0x234c], R18 ;  /* 0x00234c1201007387 */ /* 0x000fe80000100800 */
[----:B------:R-:W-:Y:S04]  /*21720*/  STL [R1+0x2350], R18 ;  /* 0x0023501201007387 */ /* 0x000fe80000100800 */
[----:B------:R-:W-:Y:S04]  /*21730*/  STL [R1+0x2354], R18 ;  /* 0x0023541201007387 */ /* 0x000fe80000100800 */
[----:B------:R-:W-:Y:S04]  /*21740*/  STL [R1+0x2358], R18 ;  /* 0x0023581201007387 */ /* 0x000fe80000100800 */
[----:B------:R1:W-:Y:S04]  /*21750*/  STL [R1+0x235c], R18 ;  /* 0x00235c1201007387 */ /* 0x0003e80000100800 */
[----:B0-----:R-:W2:Y:S01]  /*21760*/  LDL R3, [R1+0xb54] ;  /* 0x000b540001037983 */ /* 0x001ea20000100800 */
[----:B------:R-:W-:-:S03]  /*21770*/  PRMT R15, RZ, 0x7610, R15 ;  /* 0x00007610ff0f7816 */ /* 0x000fc6000000000f */
[----:B------:R-:W2:Y:S04]  /*21780*/  LDL R28, [R1+0xad8] ;  /* 0x000ad800011c7983 */ /* 0x000ea80000100800 */
[----:B-1----:R-:W2:Y:S04]  /*21790*/  LDL R18, [R1+0xb58] ;  /* 0x000b580001127983 */ /* 0x002ea80000100800 */
[----:B------:R-:W4:Y:S04]  /*217a0*/  LDL R14, [R1+0xa94] ;  /* 0x000a9400010e7983 */ /* 0x000f280000100800 */
[----:B---3--:R0:W-:Y:S04]  /*217b0*/  STL [R1+0x84], R7 ;  /* 0x0000840701007387 */ /* 0x0081e80000100800 */
[----:B------:R-:W-:Y:S04]  /*217c0*/  STS.U16 [R10+0x12c00], R17 ;  /* 0x012c00110a007388 */ /* 0x000fe80000000400 */
[----:B0-----:R-:W3:Y:S04]  /*217d0*/  LDL R7, [R1+0xa98] ;  /* 0x000a980001077983 */ /* 0x001ee80000100800 */
[----:B------:R-:W-:Y:S04]  /*217e0*/  STL [R1+0x2368], R17 ;  /* 0x0023681101007387 */ /* 0x000fe80000100800 */
[----:B------:R0:W-:Y:S04]  /*217f0*/  STL [R1+0x236c], R17 ;  /* 0x00236c1101007387 */ /* 0x0001e80000100800 */
[----:B0-----:R-:W3:Y:S01]  /*21800*/  LDL R17, [R1+0xad4] ;  /* 0x000ad40001117983 */ /* 0x001ee20000100800 */
[----:B--2---:R-:W-:-:S03]  /*21810*/  @!P0 IMAD.MOV.U32 R2, RZ, RZ, R18 ;  /* 0x000000ffff028224 */ /* 0x004fc600078e0012 */
[----:B------:R-:W2:Y:S04]  /*21820*/  LDL.LU R18, [R1+0x28] ;  /* 0x0000280001127983 */ /* 0x000ea80000300800 */
[----:B------:R0:W2:Y:S04]  /*21830*/  @!P0 LDG.E.U16 R15, [R2.64] ;  /* 0x0000000a020f8981 */ /* 0x0000a8000c1e1500 */
[----:B0-----:R-:W2:Y:S04]  /*21840*/  LDL R2, [R1+0xb14] ;  /* 0x000b140001027983 */ /* 0x001ea80000100800 */
[----:B------:R-:W2:Y:S01]  /*21850*/  LDL R3, [R1+0xb18] ;  /* 0x000b180001037983 */ /* 0x000ea20000100800 */
[----:B------:R-:W-:-:S02]  /*21860*/  PRMT R20, RZ, 0x7610, R20 ;  /* 0x00007610ff147816 */ /* 0x000fc40000000014 */
[----:B------:R-:W-:Y:S02]  /*21870*/  PRMT R4, RZ, 0x7610, R4 ;  /* 0x00007610ff047816 */ /* 0x000fe40000000004 */
[----:B------:R-:W-:Y:S01]  /*21880*/  PRMT R9, RZ, 0x7610, R9 ;  /* 0x00007610ff097816 */ /* 0x000fe20000000009 */
[----:B------:R-:W-:Y:S01]  /*21890*/  STS.U16 [R10+0x13000], R6 ;  /* 0x013000060a007388 */ /* 0x000fe20000000400 */
[----:B--2---:R-:W-:-:S04]  /*218a0*/  @!P0 LOP3.LUT R3, R3, R2, RZ, 0x3c, !PT ;  /* 0x0000000203038212 */ /* 0x004fc800078e3cff */
[----:B------:R-:W-:-:S04]  /*218b0*/  @!P0 LOP3.LUT R2, R3, R2, RZ, 0x3c, !PT ;  /* 0x0000000203028212 */ /* 0x000fc800078e3cff */
[----:B------:R-:W-:-:S05]  /*218c0*/  @!P0 LOP3.LUT R3, R3, R2, RZ, 0x3c, !PT ;  /* 0x0000000203038212 */ /* 0x000fca00078e3cff */
[----:B------:R0:W2:Y:S02]  /*218d0*/  @!P0 LDG.E.U16 R20, [R2.64] ;  /* 0x0000000a02148981 */ /* 0x0000a4000c1e1500 */
[----:B0-----:R-:W-:Y:S02]  /*218e0*/  @!P0 IMAD.MOV.U32 R2, RZ, RZ, R28 ;  /* 0x000000ffff028224 */ /* 0x001fe400078e001c */
[----:B---3--:R-:W-:-:S05]  /*218f0*/  @!P0 IMAD.MOV.U32 R3, RZ, RZ, R17 ;  /* 0x000000ffff038224 */ /* 0x008fca00078e0011 */
[----:B------:R0:W3:Y:S02]  /*21900*/  @!P0 LDG.E.U16 R4, [R2.64] ;  /* 0x0000000a02048981 */ /* 0x0000e4000c1e1500 */
[----:B0-----:R-:W-:Y:S02]  /*21910*/  @!P0 IMAD.MOV.U32 R2, RZ, RZ, R7 ;  /* 0x000000ffff028224 */ /* 0x001fe400078e0007 */
[----:B----4-:R-:W-:-:S05]  /*21920*/  @!P0 IMAD.MOV.U32 R3, RZ, RZ, R14 ;  /* 0x000000ffff038224 */ /* 0x010fca00078e000e */
[----:B------:R0:W4:Y:S04]  /*21930*/  @!P0 LDG.E.U16 R9, [R2.64] ;  /* 0x0000000a02098981 */ /* 0x000128000c1e1500 */
[----:B------:R-:W-:Y:S04]  /*21940*/  STS.U16 [R10+0x13400], R16 ;  /* 0x013400100a007388 */ /* 0x000fe80000000400 */
[----:B------:R-:W-:Y:S04]  /*21950*/  STS.U16 [R10+0x13800], R0 ;  /* 0x013800000a007388 */ /* 0x000fe80000000400 */
[----:B------:R-:W1:Y:S04]  /*21960*/  S2R R28, SR_TID.X ;  /* 0x00000000001c7919 */ /* 0x000e680000002100 */
[----:B------:R0:W-:Y:S04]  /*21970*/  STS.U16 [R10+0x13c00], R13 ;  /* 0x013c000d0a007388 */ /* 0x0001e80000000400 */
[----:B0-----:R-:W0:Y:S04]  /*21980*/  S2R R10, SR_TID.X ;  /* 0x00000000000a7919 */ /* 0x001e280000002100 */
[----:B------:R1:W-:Y:S02]  /*21990*/  STL [R1+0x80], R15 ;  /* 0x0000800f01007387 */ /* 0x0003e40000100800 */
[----:B-1----:R-:W-:-:S02]  /*219a0*/  LOP3.LUT R28, R28, 0x3f, RZ, 0xc0, !PT ;  /* 0x0000003f1c1c7812 */ /* 0x002fc400078ec0ff */
[----:B------:R-:W4:Y:S03]  /*219b0*/  LDL.LU R15, [R1+0x20] ;  /* 0x00002000010f7983 */ /* 0x000f260000300800 */
[----:B------:R-:W-:Y:S01]  /*219c0*/  IMAD.SHL.U32 R28, R28, 0x2, RZ ;  /* 0x000000021c1c7824 */ /* 0x000fe200078e00ff */
[----:B0-----:R-:W-:-:S04]  /*219d0*/  LOP3.LUT P1, RZ, R10, 0x40, RZ, 0xc0, !PT ;  /* 0x000000400aff7812 */ /* 0x001fc8000782c0ff */
[----:B------:R-:W-:-:S04]  /*219e0*/  SEL R17, RZ, 0x90, !P1 ;  /* 0x00000090ff117807 */ /* 0x000fc80004800000 */
[----:B------:R-:W-:Y:S01]  /*219f0*/  LOP3.LUT R17, R17, R28, RZ, 0x3c, !PT ;  /* 0x0000001c11117212 */ /* 0x000fe200078e3cff */
[----:B--2---:R0:W-:Y:S04]  /*21a00*/  STL [R1+0x7c], R20 ;  /* 0x00007c1401007387 */ /* 0x0041e80000100800 */
[----:B0-----:R-:W2:Y:S04]  /*21a10*/  LDL.LU R20, [R1+0x2390] ;  /* 0x0023900001147983 */ /* 0x001ea80000300800 */
[----:B---3--:R0:W-:Y:S04]  /*21a20*/  STL [R1+0x78], R4 ;  /* 0x0000780401007387 */ /* 0x0081e80000100800 */
[----:B0-----:R-:W3:Y:S04]  /*21a30*/  LDL.LU R4, [R1+0xc] ;  /* 0x00000c0001047983 */ /* 0x001ee80000300800 */
[----:B------:R-:W2:Y:S04]  /*21a40*/  LDL R2, [R1+0xa54] ;  /* 0x000a540001027983 */ /* 0x000ea80000100800 */
[----:B------:R-:W2:Y:S04]  /*21a50*/  LDL R3, [R1+0xa58] ;  /* 0x000a580001037983 */ /* 0x000ea80000100800 */
[----:B------:R-:W3:Y:S04]  /*21a60*/  LDL R14, [R1+0xa14] ;  /* 0x000a1400010e7983 */ /* 0x000ee80000100800 */
[----:B------:R-:W3:Y:S04]  /*21a70*/  LDL R7, [R1+0xa18] ;  /* 0x000a180001077983 */ /* 0x000ee80000100800 */
[----:B----4-:R0:W-:Y:S04]  /*21a80*/  STL [R1+0x74], R9 ;  /* 0x0000740901007387 */ /* 0x0101e80000100800 */
[----:B0-----:R-:W4:Y:S04]  /*21a90*/  LDL.LU R9, [R1+0x4] ;  /* 0x0000040001097983 */ /* 0x001f280000300800 */
[----:B------:R-:W-:Y:S04]  /*21aa0*/  STL [R1+0x2370], R13 ;  /* 0x0023700d01007387 */ /* 0x000fe80000100800 */
[----:B------:R-:W-:Y:S04]  /*21ab0*/  STL [R1+0x2374], R13 ;  /* 0x0023740d01007387 */ /* 0x000fe80000100800 */
[----:B------:R-:W-:Y:S04]  /*21ac0*/  STL [R1+0x2378], R13 ;  /* 0x0023780d01007387 */ /* 0x000fe80000100800 */
[----:B------:R-:W3:Y:S01]  /*21ad0*/  LDL.LU R28, [R1+0x238c] ;  /* 0x00238c00011c7983 */ /* 0x000ee20000300800 */
[----:B--2---:R-:W-:-:S04]  /*21ae0*/  @!P0 LOP3.LUT R3, R3, R2, RZ, 0x3c, !PT ;  /* 0x0000000203038212 */ /* 0x004fc800078e3cff */
[----:B------:R-:W-:-:S04]  /*21af0*/  @!P0 LOP3.LUT R2, R3, R2, RZ, 0x3c, !PT ;  /* 0x0000000203028212 */ /* 0x000fc800078e3cff */
[----:B------:R-:W-:Y:S02]  /*21b00*/  @!P0 LOP3.LUT R3, R3, R2, RZ, 0x3c, !PT ;  /* 0x0000000203038212 */ /* 0x000fe400078e3cff */
[----:B---3--:R-:W-:-:S06]  /*21b10*/  PRMT R28, RZ, 0x7610, R28 ;  /* 0x00007610ff1c7816 */ /* 0x008fcc000000001c */
[----:B------:R0:W2:Y:S01]  /*21b20*/  @!P0 LDG.E.U16 R28, [R2.64] ;  /* 0x0000000a021c8981 */ /* 0x0000a2000c1e1500 */
[----:B------:R-:W-:Y:S01]  /*21b30*/  PRMT R6, RZ, 0x7610, R6 ;  /* 0x00007610ff067816 */ /* 0x000fe20000000006 */
[----:B0-----:R-:W-:Y:S02]  /*21b40*/  @!P0 IMAD.MOV.U32 R2, RZ, RZ, R7 ;  /* 0x000000ffff028224 */ /* 0x001fe400078e0007 */
[----:B------:R-:W-:-:S05]  /*21b50*/  @!P0 IMAD.MOV.U32 R3, RZ, RZ, R14 ;  /* 0x000000ffff038224 */ /* 0x000fca00078e000e */
[----:B------:R0:W3:Y:S04]  /*21b60*/  @!P0 LDG.E.U16 R6, [R2.64] ;  /* 0x0000000a02068981 */ /* 0x0000e8000c1e1500 */
[----:B--2---:R1:W-:Y:S04]  /*21b70*/  STL [R1+0x70], R28 ;  /* 0x0000701c01007387 */ /* 0x0043e80000100800 */
[----:B-1----:R-:W2:Y:S04]  /*21b80*/  LDL.LU R28, [R1+0x2388] ;  /* 0x00238800011c7983 */ /* 0x002ea80000300800 */
[----:B0-----:R-:W2:Y:S04]  /*21b90*/  LDL R2, [R1+0x9d4] ;  /* 0x0009d40001027983 */ /* 0x001ea80000100800 */
[----:B------:R-:W2:Y:S01]  /*21ba0*/  LDL R3, [R1+0x9d8] ;  /* 0x0009d80001037983 */ /* 0x000ea20000100800 */
[----:B------:R-:W-:-:S02]  /*21bb0*/  LOP3.LUT R17, R17, 0x20, RZ, 0x3c, !PT ;  /* 0x0000002011117812 */ /* 0x000fc400078e3cff */
[----:B------:R-:W-:Y:S01]  /*21bc0*/  PRMT R5, RZ, 0x7610, R5 ;  /* 0x00007610ff057816 */ /* 0x000fe20000000005 */
[----:B------:R-:W4:Y:S04]  /*21bd0*/  LDL R14, [R1+0x958] ;  /* 0x00095800010e7983 */ /* 0x000f280000100800 */
[----:B------:R0:W-:Y:S04]  /*21be0*/  STS.U16 [R17+0x10100], R18 ;  /* 0x0101001211007388 */ /* 0x0001e80000000400 */
[----:B------:R-:W4:Y:S04]  /*21bf0*/  LDL R7, [R1+0x914] ;  /* 0x0009140001077983 */ /* 0x000f280000100800 */
[----:B------:R-:W-:Y:S04]  /*21c00*/  STS.U16 [R17+0x10500], R15 ;  /* 0x0105000f11007388 */ /* 0x000fe80000000400 */
[----:B0-----:R-:W4:Y:S04]  /*21c10*/  LDL R18, [R1+0x954] ;  /* 0x0009540001127983 */ /* 0x001f280000100800 */
[----:B---3--:R0:W-:Y:S04]  /*21c20*/  STL [R1+0x6c], R6 ;  /* 0x00006c0601007387 */ /* 0x0081e80000100800 */
[----:B0-----:R-:W3:Y:S04]  /*21c30*/  LDL R6, [R1+0x918] ;  /* 0x0009180001067983 */ /* 0x001ee80000100800 */
[----:B------:R-:W3:Y:S01]  /*21c40*/  LDL.LU R15, [R1] ;  /* 0x00000000010f7983 */ /* 0x000ee20000300800 */
[----:B--2---:R-:W-:-:S04]  /*21c50*/  @!P0 LOP3.LUT R3, R3, R2, RZ, 0x3c, !PT ;  /* 0x0000000203038212 */ /* 0x004fc800078e3cff */
[----:B------:R-:W-:-:S04]  /*21c60*/  @!P0 LOP3.LUT R2, R3, R2, RZ, 0x3c, !PT ;  /* 0x0000000203028212 */ /* 0x000fc800078e3cff */
[----:B------:R-:W-:-:S05]  /*21c70*/  @!P0 LOP3.LUT R3, R3, R2, RZ, 0x3c, !PT ;  /* 0x0000000203038212 */ /* 0x000fca00078e3cff */
[----:B------:R0:W2:Y:S04]  /*21c80*/  @!P0 LDG.E.U16 R5, [R2.64] ;  /* 0x0000000a02058981 */ /* 0x0000a8000c1e1500 */
[----:B0-----:R-:W2:Y:S04]  /*21c90*/  LDL R2, [R1+0x994] ;  /* 0x0009940001027983 */ /* 0x001ea80000100800 */
[----:B------:R-:W2:Y:S01]  /*21ca0*/  LDL R3, [R1+0x998] ;  /* 0x0009980001037983 */ /* 0x000ea20000100800 */
[----:B------:R-:W-:-:S03]  /*21cb0*/  PRMT R8, RZ, 0x7610, R8 ;  /* 0x00007610ff087816 */ /* 0x000fc60000000008 */
[----:B------:R0:W-:Y:S01]  /*21cc0*/  STS.U16 [R17+0x10900], R4 ;  /* 0x0109000411007388 */ /* 0x0001e20000000400 */
[----:B--2---:R-:W-:-:S04]  /*21cd0*/  @!P0 LOP3.LUT R3, R3, R2, RZ, 0x3c, !PT ;  /* 0x0000000203038212 */ /* 0x004fc800078e3cff */
[----:B------:R-:W-:-:S04]  /*21ce0*/  @!P0 LOP3.LUT R2, R3, R2, RZ, 0x3c, !PT ;  /* 0x0000000203028212 */ /* 0x000fc800078e3cff */
[----:B------:R-:W-:-:S05]  /*21cf0*/  @!P0 LOP3.LUT R3, R3, R2, RZ, 0x3c, !PT ;  /* 0x0000000203038212 */ /* 0x000fca00078e3cff */
[----:B------:R1:W2:Y:S04]  /*21d00*/  @!P0 LDG.E.U16 R8, [R2.64] ;  /* 0x0000000a02088981 */ /* 0x0002a8000c1e1500 */
[----:B------:R1:W-:Y:S04]  /*21d10*/  STL [R1+0x68], R5 ;  /* 0x0000680501007387 */ /* 0x0003e80000100800 */
[----:B0-----:R-:W2:Y:S04]  /*21d20*/  LDL R4, [R1+0x8d8] ;  /* 0x0008d80001047983 */ /* 0x001ea80000100800 */
[----:B-1----:R-:W2:Y:S01]  /*21d30*/  LDL R5, [R1+0x8d4] ;  /* 0x0008d40001057983 */ /* 0x002ea20000100800 */
[----:B------:R-:W-:-:S03]  /*21d40*/  PRMT R13, RZ, 0x7610, R13 ;  /* 0x00007610ff0d7816 */ /* 0x000fc6000000000d */
[----:B----4-:R0:W-:Y:S01]  /*21d50*/  STS.U16 [R17+0x10d00], R9 ;  /* 0x010d000911007388 */ /* 0x0101e20000000400 */
[----:B------:R-:W-:Y:S02]  /*21d60*/  @!P0 IMAD.MOV.U32 R2, RZ, RZ, R14 ;  /* 0x000000ffff028224 */ /* 0x000fe400078e000e */
[----:B------:R-:W-:Y:S01]  /*21d70*/  @!P0 IMAD.MOV.U32 R3, RZ, RZ, R18 ;  /* 0x000000ffff038224 */ /* 0x000fe200078e0012 */
[----:B------:R-:W-:-:S04]  /*21d80*/  PRMT R12, RZ, 0x7610, R12 ;  /* 0x00007610ff0c7816 */ /* 0x000fc8000000000c */
[----:B------:R3:W4:Y:S04]  /*21d90*/  @!P0 LDG.E.U16 R13, [R2.64] ;  /* 0x0000000a020d8981 */ /* 0x000728000c1e1500 */
[----:B0-----:R-:W4:Y:S01]  /*21da0*/  LDL R9, [R1+0x894] ;  /* 0x0008940001097983 */ /* 0x001f220000100800 */
[----:B---3--:R-:W-:Y:S02]  /*21db0*/  @!P0 IMAD.MOV.U32 R2, RZ, RZ, R6 ;  /* 0x000000ffff028224 */ /* 0x008fe400078e0006 */
[----:B------:R-:W-:-:S05]  /*21dc0*/  @!P0 IMAD.MOV.U32 R3, RZ, RZ, R7 ;  /* 0x000000ffff038224 */ /* 0x000fca00078e0007 */
[----:B------:R0:W3:Y:S04]  /*21dd0*/  @!P0 LDG.E.U16 R12, [R2.64] ;  /* 0x0000000a020c8981 */ /* 0x0000e8000c1e1500 */
[----:B--2---:R1:W-:Y:S04]  /*21de0*/  STL [R1+0x64], R8 ;  /* 0x0000640801007387 */ /* 0x0043e80000100800 */
[----:B------:R-:W2:Y:S04]  /*21df0*/  LDL R7, [R1+0x854] ;  /* 0x0008540001077983 */ /* 0x000ea80000100800 */
[----:B------:R-:W2:Y:S04]  /*21e00*/  LDL R6, [R1+0x858] ;  /* 0x0008580001067983 */ /* 0x000ea80000100800 */
[----:B-1----:R-:W2:Y:S01]  /*21e10*/  LDL R8, [R1+0x898] ;  /* 0x0008980001087983 */ /* 0x002ea20000100800 */
[----:B0-----:R-:W-:-:S02]  /*21e20*/  @!P0 IMAD.MOV.U32 R2, RZ, RZ, R4 ;  /* 0x000000ffff028224 */ /* 0x001fc400078e0004 */
[----:B------:R-:W-:Y:S01]  /*21e30*/  @!P0 IMAD.MOV.U32 R3, RZ, RZ, R5 ;  /* 0x000000ffff038224 */ /* 0x000fe200078e0005 */
[----:B------:R-:W3:Y:S04]  /*21e40*/  LDL R4, [R1+0x818] ;  /* 0x0008180001047983 */ /* 0x000ee80000100800 */
[----:B------:R-:W3:Y:S01]  /*21e50*/  LDL R5, [R1+0x814] ;  /* 0x0008140001057983 */ /* 0x000ee20000100800 */
[----:B------:R-:W-:-:S03]  /*21e60*/  PRMT R11, RZ, 0x7610, R11 ;  /* 0x00007610ff0b7816 */ /* 0x000fc6000000000b */
[----:B------:R0:W-:Y:S04]  /*21e70*/  STS.U16 [R17+0x11100], R28 ;  /* 0x0111001c11007388 */ /* 0x0001e80000000400 */
[----:B------:R4:W3:Y:S01]  /*21e80*/  @!P0 LDG.E.U16 R11, [R2.64] ;  /* 0x0000000a020b8981 */ /* 0x0008e2000c1e1500 */
[----:B0-----:R-:W-:Y:S01]  /*21e90*/  PRMT R28, RZ, 0x7610, R28 ;  /* 0x00007610ff1c7816 */ /* 0x001fe2000000001c */
[----:B----4-:R-:W-:Y:S02]  /*21ea0*/  @!P0 IMAD.MOV.U32 R3, RZ, RZ, R9 ;  /* 0x000000ffff038224 */ /* 0x010fe400078e0009 */
[----:B------:R-:W-:Y:S04]  /*21eb0*/  STS.U16 [R17+0x11500], R20 ;  /* 0x0115001411007388 */ /* 0x000fe80000000400 */
[----:B------:R0:W-:Y:S04]  /*21ec0*/  STS.U16 [R17+0x11900], R24 ;  /* 0x0119001811007388 */ /* 0x0001e80000000400 */
[----:B------:R-:W4:Y:S01]  /*21ed0*/  LDL R9, [R1+0x7d4] ;  /* 0x0007d40001097983 */ /* 0x000f220000100800 */
[----:B0-----:R-:W-:-:S02]  /*21ee0*/  PRMT R24, RZ, 0x7610, R24 ;  /* 0x00007610ff187816 */ /* 0x001fc40000000018 */
[----:B------:R-:W-:Y:S01]  /*21ef0*/  PRMT R20, RZ, 0x7610, R20 ;  /* 0x00007610ff147816 */ /* 0x000fe20000000014 */
[----:B--2---:R-:W-:Y:S02]  /*21f00*/  @!P0 IMAD.MOV.U32 R2, RZ, RZ, R8 ;  /* 0x000000ffff028224 */ /* 0x004fe400078e0008 */
[----:B------:R-:W2:Y:S04]  /*21f10*/  LDL R8, [R1+0x7d8] ;  /* 0x0007d80001087983 */ /* 0x000ea80000100800 */
[----:B------:R0:W2:Y:S02]  /*21f20*/  @!P0 LDG.E.U16 R28, [R2.64] ;  /* 0x0000000a021c8981 */ /* 0x0000a4000c1e1500 */
[----:B0-----:R-:W-:Y:S02]  /*21f30*/  @!P0 IMAD.MOV.U32 R2, RZ, RZ, R6 ;  /* 0x000000ffff028224 */ /* 0x001fe400078e0006 */
[----:B------:R-:W-:-:S05]  /*21f40*/  @!P0 IMAD.MOV.U32 R3, RZ, RZ, R7 ;  /* 0x000000ffff038224 */ /* 0x000fca00078e0007 */
[----:B------:R3:W2:Y:S02]  /*21f50*/  @!P0 LDG.E.U16 R24, [R2.64] ;  /* 0x0000000a02188981 */ /* 0x0006a4000c1e1500 */
[----:B---3--:R-:W-:Y:S02]  /*21f60*/  @!P0 IMAD.MOV.U32 R2, RZ, RZ, R4 ;  /* 0x000000ffff028224 */ /* 0x008fe400078e0004 */
[----:B------:R-:W-:-:S05]  /*21f70*/  @!P0 IMAD.MOV.U32 R3, RZ, RZ, R5 ;  /* 0x000000ffff038224 */ /* 0x000fca00078e0005 */
[----:B------:R4:W3:Y:S02]  /*21f80*/  @!P0 LDG.E.U16 R20, [R2.64] ;  /* 0x0000000a02148981 */ /* 0x0008e4000c1e1500 */
[----:B----4-:R-:W-:Y:S02]  /*21f90*/  @!P0 IMAD.MOV.U32 R3, RZ, RZ, R9 ;  /* 0x000000ffff038224 */ /* 0x010fe400078e0009 */
[----:B--2---:R-:W-:Y:S04]  /*21fa0*/  STL [R1+0x2308], R28 ;  /* 0x0023081c01007387 */ /* 0x004fe80000100800 */
[----:B------:R-:W2:Y:S04]  /*21fb0*/  LDL R7, [R1+0x794] ;  /* 0x0007940001077983 */ /* 0x000ea80000100800 */
[----:B------:R-:W4:Y:S01]  /*21fc0*/  LDL R6, [R1+0x798] ;  /* 0x0007980001067983 */ /* 0x000f220000100800 */
[----:B------:R-:W-:-:S03]  /*21fd0*/  @!P0 IMAD.MOV.U32 R2, RZ, RZ, R8 ;  /* 0x000000ffff028224 */ /* 0x000fc600078e0008 */
[----:B------:R-:W-:Y:S04]  /*21fe0*/  STL [R1+0x230c], R24 ;  /* 0x00230c1801007387 */ /* 0x000fe80000100800 */
[----:B------:R-:W4:Y:S04]  /*21ff0*/  LDL R5, [R1+0x754] ;  /* 0x0007540001057983 */ /* 0x000f280000100800 */
[----:B------:R-:W4:Y:S04]  /*22000*/  LDL R4, [R1+0x758] ;  /* 0x0007580001047983 */ /* 0x000f280000100800 */
[----:B------:R-:W-:Y:S04]  /*22010*/  STL [R1+0x60], R13 ;  /* 0x0000600d01007387 */ /* 0x000fe80000100800 */
[----:B---3--:R-:W-:Y:S04]  /*22020*/  STL [R1+0x2310], R20 ;  /* 0x0023101401007387 */ /* 0x008fe80000100800 */
[----:B------:R-:W3:Y:S04]  /*22030*/  LDL R9, [R1+0x714] ;  /* 0x0007140001097983 */ /* 0x000ee80000100800 */
[----:B------:R-:W-:Y:S04]  /*22040*/  STL [R1+0xc], R12 ;  /* 0x00000c0c01007387 */ /* 0x000fe80000100800 */
[----:B------:R-:W3:Y:S01]  /*22050*/  LDL R8, [R1+0x718] ;  /* 0x0007180001087983 */ /* 0x000ee20000100800 */
[----:B------:R-:W-:-:S02]  /*22060*/  PRMT R16, RZ, 0x7610, R16 ;  /* 0x00007610ff107816 */ /* 0x000fc40000000010 */
[----:B------:R-:W-:-:S04]  /*22070*/  PRMT R0, RZ, 0x7610, R0 ;  /* 0x00007610ff007816 */ /* 0x000fc80000000000 */
[----:B------:R2:W3:Y:S02]  /*22080*/  @!P0 LDG.E.U16 R16, [R2.64] ;  /* 0x0000000a02108981 */ /* 0x0004e4000c1e1500 */
[----:B--2---:R-:W-:Y:S02]  /*22090*/  @!P0 IMAD.MOV.U32 R3, RZ, RZ, R7 ;  /* 0x000000ffff038224 */ /* 0x004fe400078e0007 */
[----:B----4-:R-:W-:-:S05]  /*220a0*/  @!P0 IMAD.MOV.U32 R2, RZ, RZ, R6 ;  /* 0x000000ffff028224 */ /* 0x010fca00078e0006 */
[----:B------:R0:W2:Y:S02]  /*220b0*/  @!P0 LDG.E.U16 R0, [R2.64] ;  /* 0x0000000a02008981 */ /* 0x0000a4000c1e1500 */
[----:B0-----:R-:W-:Y:S02]  /*220c0*/  PRMT R2, RZ, 0x7610, R2 ;  /* 0x00007610ff027816 */ /* 0x001fe40000000002 */
[----:B------:R-:W-:-:S04]  /*220d0*/  PRMT R3, RZ, 0x7610, R3 ;  /* 0x00007610ff037816 */ /* 0x000fc80000000003 */
[----:B------:R3:W4:Y:S02]  /*220e0*/  @!P0 LDG.E.U16 R2, [R4.64] ;  /* 0x0000000a04028981 */ /* 0x000724000c1e1500 */
[----:B---3--:R-:W-:Y:S02]  /*220f0*/  @!P0 IMAD.MOV.U32 R5, RZ, RZ, R9 ;  /* 0x000000ffff058224 */ /* 0x008fe400078e0009 */
[----:B------:R-:W-:-:S05]  /*22100*/  @!P0 IMAD.MOV.U32 R4, RZ, RZ, R8 ;  /* 0x000000ffff048224 */ /* 0x000fca00078e0008 */
[----:B------:R-:W3:Y:S04]  /*22110*/  @!P0 LDG.E.U16 R3, [R4.64] ;  /* 0x0000000a04038981 */ /* 0x000ee8000c1e1500 */
[----:B------:R-:W-:Y:S04]  /*22120*/  STL [R1+0x2314], R16 ;  /* 0x0023141001007387 */ /* 0x000fe80000100800 */
[----:B------:R-:W-:Y:S04]  /*22130*/  STL [R1+0x4], R11 ;  /* 0x0000040b01007387 */ /* 0x000fe80000100800 */
[----:B------:R-:W3:Y:S04]  /*22140*/  LDL R7, [R1+0x6d4] ;  /* 0x0006d40001077983 */ /* 0x000ee80000100800 */
[----:B------:R-:W3:Y:S04]  /*22150*/  LDL R6, [R1+0x6d8] ;  /* 0x0006d80001067983 */ /* 0x000ee80000100800 */
[----:B------:R0:W-:Y:S04]  /*22160*/  STS.U16 [R17+0x11d00], R15 ;  /* 0x011d000f11007388 */ /* 0x0001e80000000400 */
[----:B--2---:R-:W-:Y:S04]  /*22170*/  STL [R1+0x2318], R0 ;  /* 0x0023180001007387 */ /* 0x004fe80000100800 */
[----:B0-----:R-:W2:Y:S04]  /*22180*/  LDL R15, [R1+0x694] ;  /* 0x00069400010f7983 */ /* 0x001ea80000100800 */
[----:B------:R-:W2:Y:S04]  /*22190*/  LDL R13, [R1+0x698] ;  /* 0x00069800010d7983 */ /* 0x000ea80000100800 */
[----:B----4-:R0:W-:Y:S04]  /*221a0*/  STL [R1+0x231c], R2 ;  /* 0x00231c0201007387 */ /* 0x0101e80000100800 */
[----:B------:R-:W4:Y:S04]  /*221b0*/  LDL.LU R14, [R1+0x50] ;  /* 0x00005000010e7983 */ /* 0x000f280000300800 */
[----:B------:R-:W4:Y:S04]  /*221c0*/  LDL.LU R11, [R1+0x4c] ;  /* 0x00004c00010b7983 */ /* 0x000f280000300800 */
[----:B---3--:R-:W-:Y:S04]  /*221d0*/  STL [R1+0x2320], R3 ;  /* 0x0023200301007387 */ /* 0x008fe80000100800 */
[----:B------:R-:W3:Y:S04]  /*221e0*/  LDL R9, [R1+0x654] ;  /* 0x0006540001097983 */ /* 0x000ee80000100800 */
[----:B------:R-:W3:Y:S01]  /*221f0*/  LDL R8, [R1+0x658] ;  /* 0x0006580001087983 */ /* 0x000ee20000100800 */
[----:B------:R-:W-:-:S02]  /*22200*/  PRMT R4, RZ, 0x7610, R4 ;  /* 0x00007610ff047816 */ /* 0x000fc40000000004 */
[----:B------:R-:W-:Y:S02]  /*22210*/  PRMT R5, RZ, 0x7610, R5 ;  /* 0x00007610ff057816 */ /* 0x000fe40000000005 */
[----:B------:R-:W-:Y:S01]  /*22220*/  LOP3.LUT R10, R10, 0x3f, RZ, 0xc0, !PT ;  /* 0x0000003f0a0a7812 */ /* 0x000fe200078ec0ff */
[----:B------:R-:W-:Y:S04]  /*22230*/  STS.U16 [R17+0x12100], R29 ;  /* 0x0121001d11007388 */ /* 0x000fe80000000400 */
[----:B------:R2:W4:Y:S04]  /*22240*/  @!P0 LDG.E.U16 R4, [R6.64] ;  /* 0x0000000a06048981 */ /* 0x000528000c1e1500 */
[----:B------:R-:W4:Y:S01]  /*22250*/  LDL.LU R12, [R1+0x48] ;  /* 0x00004800010c7983 */ /* 0x000f220000300800 */
[----:B--2---:R-:W-:-:S02]  /*22260*/  @!P0 IMAD.MOV.U32 R7, RZ, RZ, R15 ;  /* 0x000000ffff078224 */ /* 0x004fc400078e000f */
[----:B------:R-:W-:-:S05]  /*22270*/  @!P0 IMAD.MOV.U32 R6, RZ, RZ, R13 ;  /* 0x000000ffff068224 */ /* 0x000fca00078e000d */
[----:B------:R1:W2:Y:S02]  /*22280*/  @!P0 LDG.E.U16 R5, [R6.64] ;  /* 0x0000000a06058981 */ /* 0x0002a4000c1e1500 */
[----:B-1----:R-:W-:-:S06]  /*22290*/  PRMT R6, RZ, 0x7610, R6 ;  /* 0x00007610ff067816 */ /* 0x002fcc0000000006 */
[----:B---3--:R1:W3:Y:S04]  /*222a0*/  @!P0 LDG.E.U16 R6, [R8.64] ;  /* 0x0000000a08068981 */ /* 0x0082e8000c1e1500 */
[----:B------:R-:W0:Y:S01]  /*222b0*/  S2R R15, SR_TID.X ;  /* 0x00000000000f7919 */ /* 0x000e220000002100 */
[----:B------:R-:W-:-:S03]  /*222c0*/  IMAD.SHL.U32 R10, R10, 0x2, RZ ;  /* 0x000000020a0a7824 */ /* 0x000fc600078e00ff */
[----:B------:R-:W-:Y:S04]  /*222d0*/  STS.U16 [R17+0x12500], R27 ;  /* 0x0125001b11007388 */ /* 0x000fe80000000400 */
[----:B------:R-:W-:Y:S04]  /*222e0*/  STS.U16 [R17+0x12900], R26 ;  /* 0x0129001a11007388 */ /* 0x000fe80000000400 */
[----:B------:R-:W-:Y:S04]  /*222f0*/  STS.U16 [R17+0x12d00], R25 ;  /* 0x012d001911007388 */ /* 0x000fe80000000400 */
[----:B------:R-:W-:Y:S01]  /*22300*/  STS.U16 [R17+0x13100], R23 ;  /* 0x0131001711007388 */ /* 0x000fe20000000400 */
[----:B0-----:R-:W-:-:S03]  /*22310*/  LOP3.LUT P1, RZ, R15, 0x40, RZ, 0xc0, !PT ;  /* 0x000000400fff7812 */ /* 0x001fc6000782c0ff */
[----:B----4-:R-:W-:Y:S01]  /*22320*/  STL [R1+0x2324], R4 ;  /* 0x0023240401007387 */ /* 0x010fe20000100800 */
[----:B------:R-:W-:-:S03]  /*22330*/  SEL R2, RZ, 0x90, !P1 ;  /* 0x00000090ff027807 */ /* 0x000fc60004800000 */
[----:B------:R-:W-:Y:S04]  /*22340*/  STS.U16 [R17+0x13500], R22 ;  /* 0x0135001611007388 */ /* 0x000fe80000000400 */
[----:B------:R-:W4:Y:S01]  /*22350*/  LDL.LU R13, [R1+0x44] ;  /* 0x00004400010d7983 */ /* 0x000f220000300800 */
[----:B------:R-:W-:-:S03]  /*22360*/  LOP3.LUT R2, R2, R10, RZ, 0x3c, !PT ;  /* 0x0000000a02027212 */ /* 0x000fc600078e3cff */
[----:B------:R-:W-:Y:S04]  /*22370*/  STS.U16 [R17+0x13900], R21 ;  /* 0x0139001511007388 */ /* 0x000fe80000000400 */
[----:B------:R0:W-:Y:S01]  /*22380*/  STS.U16 [R17+0x13d00], R19 ;  /* 0x013d001311007388 */ /* 0x0001e20000000400 */
[----:B------:R-:W-:-:S05]  /*22390*/  LOP3.LUT R2, R2, 0x40, RZ, 0x3c, !PT ;  /* 0x0000004002027812 */ /* 0x000fca00078e3cff */
[----:B------:R0:W-:Y:S04]  /*223a0*/  STS.U16 [R2+0x10200], R14 ;  /* 0x0102000e02007388 */ /* 0x0001e80000000400 */
[----:B--2---:R-:W-:Y:S04]  /*223b0*/  STL [R1+0x2328], R5 ;  /* 0x0023280501007387 */ /* 0x004fe80000100800 */
[----:B------:R-:W2:Y:S04]  /*223c0*/  LDL.LU R18, [R1+0x40] ;  /* 0x0000400001127983 */ /* 0x000ea80000300800 */
[----:B0-----:R-:W2:Y:S04]  /*223d0*/  LDL.LU R17, [R1+0x3c] ;  /* 0x00003c0001117983 */ /* 0x001ea80000300800 */
[----:B------:R-:W2:Y:S04]  /*223e0*/  LDL.LU R10, [R1+0x38] ;  /* 0x00003800010a7983 */ /* 0x000ea80000300800 */
[----:B-1----:R-:W2:Y:S04]  /*223f0*/  LDL R8, [R1+0x620] ;  /* 0x0006200001087983 */ /* 0x002ea80000100800 */
[----:B------:R-:W2:Y:S04]  /*22400*/  LDL R9, [R1+0xdfc] ;  /* 0x000dfc0001097983 */ /* 0x000ea80000100800 */
[----:B---3--:R-:W-:Y:S04]  /*22410*/  STL [R1+0x232c], R6 ;  /* 0x00232c0601007387 */ /* 0x008fe80000100800 */
        /* <DEDUP_REMOVED lines=15> */
[----:B------:R1:W-:Y:S04]  /*22510*/  STS.U16 [R2+0x10600], R11 ;  /* 0x0106000b02007388 */ /* 0x0003e80000000400 */
[----:B-1----:R-:W3:Y:S04]  /*22520*/  LDL.LU R11, [R1+0x34] ;  /* 0x00003400010b7983 */ /* 0x002ee80000300800 */
[----:B0-----:R-:W3:Y:S04]  /*22530*/  LDL R8, [R1+0xd8c] ;  /* 0x000d8c0001087983 */ /* 0x001ee80000100800 */
[----:B------:R-:W3:Y:S04]  /*22540*/  LDL R9, [R1+0xd90] ;  /* 0x000d900001097983 */ /* 0x000ee80000100800 */
[----:B------:R-:W-:Y:S04]  /*22550*/  STS.U16 [R2+0x10a00], R12 ;  /* 0x010a000c02007388 */ /* 0x000fe80000000400 */
[----:B--2---:R0:W-:Y:S04]  /*22560*/  STL [R1+0x58], R14 ;  /* 0x0000580e01007387 */ /* 0x0041e80000100800 */
[----:B0-----:R-:W2:Y:S04]  /*22570*/  LDL.LU R14, [R1+0x30] ;  /* 0x00003000010e7983 */ /* 0x001ea80000300800 */
[----:B------:R-:W2:Y:S01]  /*22580*/  LDL.LU R12, [R1+0x237c] ;  /* 0x00237c00010c7983 */ /* 0x000ea20000300800 */
[----:B---3--:R-:W-:-:S04]  /*22590*/  @!P0 LOP3.LUT R9, R9, R8, RZ, 0x3c, !PT ;  /* 0x0000000809098212 */ /* 0x008fc800078e3cff */
[----:B------:R-:W-:-:S04]  /*225a0*/  @!P0 LOP3.LUT R8, R9, R8, RZ, 0x3c, !PT ;  /* 0x0000000809088212 */ /* 0x000fc800078e3cff */
[----:B------:R-:W-:Y:S02]  /*225b0*/  @!P0 LOP3.LUT R9, R9, R8, RZ, 0x3c, !PT ;  /* 0x0000000809098212 */ /* 0x000fe400078e3cff */
[----:B--2---:R-:W-:-:S06]  /*225c0*/  PRMT R12, RZ, 0x7610, R12 ;  /* 0x00007610ff0c7816 */ /* 0x004fcc000000000c */
[----:B------:R0:W2:Y:S04]  /*225d0*/  @!P0 LDG.E.U16 R12, [R8.64] ;  /* 0x0000000a080c8981 */ /* 0x0000a8000c1e1500 */
[----:B----4-:R-:W-:Y:S04]  /*225e0*/  STS.U16 [R2+0x10e00], R13 ;  /* 0x010e000d02007388 */ /* 0x010fe80000000400 */
[----:B0-----:R-:W3:Y:S04]  /*225f0*/  LDL R8, [R1+0xd4c] ;  /* 0x000d4c0001087983 */ /* 0x001ee80000100800 */
[----:B------:R-:W3:Y:S04]  /*22600*/  LDL R9, [R1+0xd50] ;  /* 0x000d500001097983 */ /* 0x000ee80000100800 */
[----:B--2---:R0:W-:Y:S04]  /*22610*/  STL [R1+0x54], R12 ;  /* 0x0000540c01007387 */ /* 0x0041e80000100800 */
[----:B0-----:R-:W2:Y:S04]  /*22620*/  LDL.LU R12, [R1+0x2c] ;  /* 0x00002c00010c7983 */ /* 0x001ea80000300800 */
[----:B------:R-:W4:Y:S01]  /*22630*/  LDL.LU R13, [R1+0x2378] ;  /* 0x00237800010d7983 */ /* 0x000f220000300800 */
[----:B---3--:R-:W-:-:S04]  /*22640*/  @!P0 LOP3.LUT R9, R9, R8, RZ, 0x3c, !PT ;  /* 0x0000000809098212 */ /* 0x008fc800078e3cff */
[----:B------:R-:W-:-:S04]  /*22650*/  @!P0 LOP3.LUT R8, R9, R8, RZ, 0x3c, !PT ;  /* 0x0000000809088212 */ /* 0x000fc800078e3cff */
[----:B------:R-:W-:Y:S02]  /*22660*/  @!P0 LOP3.LUT R9, R9, R8, RZ, 0x3c, !PT ;  /* 0x0000000809098212 */ /* 0x000fe400078e3cff */
[----:B----4-:R-:W-:-:S06]  /*22670*/  PRMT R13, RZ, 0x7610, R13 ;  /* 0x00007610ff0d7816 */ /* 0x010fcc000000000d */
[----:B------:R-:W3:Y:S04]  /*22680*/  @!P0 LDG.E.U16 R13, [R8.64] ;  /* 0x0000000a080d8981 */ /* 0x000ee8000c1e1500 */
[----:B---3--:R0:W-:Y:S04]  /*22690*/  STL [R1+0x50], R13 ;  /* 0x0000500d01007387 */ /* 0x0081e80000100800 */
[----:B0-----:R-:W3:Y:S04]  /*226a0*/  LDL.LU R13, [R1+0x2374] ;  /* 0x00237400010d7983 */ /* 0x001ee80000300800 */
[----:B------:R-:W4:Y:S04]  /*226b0*/  LDL R8, [R1+0xd0c] ;  /* 0x000d0c0001087983 */ /* 0x000f280000100800 */
[----:B------:R-:W4:Y:S01]  /*226c0*/  LDL R9, [R1+0xd10] ;  /* 0x000d100001097983 */ /* 0x000f220000100800 */
[----:B---3--:R-:W-:-:S02]  /*226d0*/  PRMT R13, RZ, 0x7610, R13 ;  /* 0x00007610ff0d7816 */ /* 0x008fc4000000000d */
[----:B----4-:R-:W-:-:S04]  /*226e0*/  @!P0 LOP3.LUT R9, R9, R8, RZ, 0x3c, !PT ;  /* 0x0000000809098212 */ /* 0x010fc800078e3cff */
[----:B------:R-:W-:-:S04]  /*226f0*/  @!P0 LOP3.LUT R8, R9, R8, RZ, 0x3c, !PT ;  /* 0x0000000809088212 */ /* 0x000fc800078e3cff */
[----:B------:R-:W-:-:S05]  /*22700*/  @!P0 LOP3.LUT R9, R9, R8, RZ, 0x3c, !PT ;  /* 0x0000000809098212 */ /* 0x000fca00078e3cff */
[----:B------:R-:W3:Y:S04]  /*22710*/  @!P0 LDG.E.U16 R13, [R8.64] ;  /* 0x0000000a080d8981 */ /* 0x000ee8000c1e1500 */
[----:B------:R0:W-:Y:S04]  /*22720*/  STS.U16 [R2+0x11200], R18 ;  /* 0x0112001202007388 */ /* 0x0001e80000000400 */
[----:B0-----:R-:W4:Y:S04]  /*22730*/  LDL.LU R18, [R1+0x24] ;  /* 0x0000240001127983 */ /* 0x001f280000300800 */
[----:B---3--:R0:W-:Y:S04]  /*22740*/  STL [R1+0x4c], R13 ;  /* 0x00004c0d01007387 */ /* 0x0081e80000100800 */
[----:B0-----:R-:W3:Y:S04]  /*22750*/  LDL.LU R13, [R1+0x2370] ;  /* 0x00237000010d7983 */ /* 0x001ee80000300800 */
[----:B------:R-:W2:Y:S04]  /*22760*/  LDL R8, [R1+0xccc] ;  /* 0x000ccc0001087983 */ /* 0x000ea80000100800 */
[----:B------:R-:W2:Y:S04]  /*22770*/  LDL R9, [R1+0xcd0] ;  /* 0x000cd00001097983 */ /* 0x000ea80000100800 */
[----:B------:R0:W-:Y:S04]  /*22780*/  STS.U16 [R2+0x11600], R17 ;  /* 0x0116001102007388 */ /* 0x0001e80000000400 */
[----:B0-----:R-:W4:Y:S01]  /*22790*/  LDL.LU R17, [R1+0x236c] ;  /* 0x00236c0001117983 */ /* 0x001f220000300800 */
[----:B---3--:R-:W-:-:S02]  /*227a0*/  PRMT R13, RZ, 0x7610, R13 ;  /* 0x00007610ff0d7816 */ /* 0x008fc4000000000d */
[----:B--2---:R-:W-:-:S04]  /*227b0*/  @!P0 LOP3.LUT R9, R9, R8, RZ, 0x3c, !PT ;  /* 0x0000000809098212 */ /* 0x004fc800078e3cff */
[----:B------:R-:W-:-:S04]  /*227c0*/  @!P0 LOP3.LUT R8, R9, R8, RZ, 0x3c, !PT ;  /* 0x0000000809088212 */ /* 0x000fc800078e3cff */
[----:B------:R-:W-:-:S05]  /*227d0*/  @!P0 LOP3.LUT R9, R9, R8, RZ, 0x3c, !PT ;  /* 0x0000000809098212 */ /* 0x000fca00078e3cff */
[----:B------:R0:W2:Y:S04]  /*227e0*/  @!P0 LDG.E.U16 R13, [R8.64] ;  /* 0x0000000a080d8981 */ /* 0x0000a8000c1e1500 */
[----:B0-----:R-:W3:Y:S04]  /*227f0*/  LDL R8, [R1+0xc8c] ;  /* 0x000c8c0001087983 */ /* 0x001ee80000100800 */
[----:B------:R-:W3:Y:S01]  /*22800*/  LDL R9, [R1+0xc90] ;  /* 0x000c900001097983 */ /* 0x000ee20000100800 */
[----:B----4-:R-:W-:Y:S02]  /*22810*/  PRMT R17, RZ, 0x7610, R17 ;  /* 0x00007610ff117816 */ /* 0x010fe40000000011 */
[----:B---3--:R-:W-:-:S04]  /*22820*/  @!P0 LOP3.LUT R9, R9, R8, RZ, 0x3c, !PT ;  /* 0x0000000809098212 */ /* 0x008fc800078e3cff */
[----:B------:R-:W-:-:S04]  /*22830*/  @!P0 LOP3.LUT R8, R9, R8, RZ, 0x3c, !PT ;  /* 0x0000000809088212 */ /* 0x000fc800078e3cff */
[----:B------:R-:W-:-:S05]  /*22840*/  @!P0 LOP3.LUT R9, R9, R8, RZ, 0x3c, !PT ;  /* 0x0000000809098212 */ /* 0x000fca00078e3cff */
[----:B------:R-:W3:Y:S04]  /*22850*/  @!P0 LDG.E.U16 R17, [R8.64] ;  /* 0x0000000a08118981 */ /* 0x000ee8000c1e1500 */
[----:B--2---:R0:W-:Y:S04]  /*22860*/  STL [R1+0x48], R13 ;  /* 0x0000480d01007387 */ /* 0x0041e80000100800 */
[----:B------:R1:W-:Y:S04]  /*22870*/  STS.U16 [R2+0x11a00], R10 ;  /* 0x011a000a02007388 */ /* 0x0003e80000000400 */
[----:B0-----:R-:W2:Y:S04]  /*22880*/  LDL R13, [R1+0xbd0] ;  /* 0x000bd000010d7983 */ /* 0x001ea80000100800 */
[----:B-1----:R-:W4:Y:S04]  /*22890*/  LDL.LU R10, [R1+0x18] ;  /* 0x00001800010a7983 */ /* 0x002f280000300800 */
[----:B---3--:R0:W-:Y:S04]  /*228a0*/  STL [R1+0x44], R17 ;  /* 0x0000441101007387 */ /* 0x0081e80000100800 */
[----:B0-----:R-:W3:Y:S04]  /*228b0*/  LDL.LU R17, [R1+0x2368] ;  /* 0x0023680001117983 */ /* 0x001ee80000300800 */
[----:B------:R-:W2:Y:S04]  /*228c0*/  LDL R8, [R1+0xc4c] ;  /* 0x000c4c0001087983 */ /* 0x000ea80000100800 */
[----:B------:R-:W2:Y:S01]  /*228d0*/  LDL R9, [R1+0xc50] ;  /* 0x000c500001097983 */ /* 0x000ea20000100800 */
[----:B------:R-:W-:-:S03]  /*228e0*/  PRMT R24, RZ, 0x7610, R24 ;  /* 0x00007610ff187816 */ /* 0x000fc60000000018 */
[----:B------:R0:W-:Y:S04]  /*228f0*/  STS.U16 [R2+0x11e00], R11 ;  /* 0x011e000b02007388 */ /* 0x0001e80000000400 */
[----:B0-----:R-:W3:Y:S01]  /*22900*/  LDL.LU R11, [R1+0x2364] ;  /* 0x00236400010b7983 */ /* 0x001ee20000300800 */
[----:B--2---:R-:W-:-:S04]  /*22910*/  @!P0 LOP3.LUT R9, R9, R8, RZ, 0x3c, !PT ;  /* 0x0000000809098212 */ /* 0x004fc800078e3cff */
[----:B------:R-:W-:-:S04]  /*22920*/  @!P0 LOP3.LUT R8, R9, R8, RZ, 0x3c, !PT ;  /* 0x0000000809088212 */ /* 0x000fc800078e3cff */
[----:B------:R-:W-:-:S05]  /*22930*/  @!P0 LOP3.LUT R9, R9, R8, RZ, 0x3c, !PT ;  /* 0x0000000809098212 */ /* 0x000fca00078e3cff */
[----:B------:R0:W2:Y:S04]  /*22940*/  @!P0 LDG.E.U16 R24, [R8.64] ;  /* 0x0000000a08188981 */ /* 0x0000a8000c1e1500 */
[----:B0-----:R-:W2:Y:S04]  /*22950*/  LDL R8, [R1+0xc0c] ;  /* 0x000c0c0001087983 */ /* 0x001ea80000100800 */
[----:B------:R-:W2:Y:S01]  /*22960*/  LDL R9, [R1+0xc10] ;  /* 0x000c100001097983 */ /* 0x000ea20000100800 */
[----:B---3--:R-:W-:Y:S02]  /*22970*/  PRMT R11, RZ, 0x7610, R11 ;  /* 0x00007610ff0b7816 */ /* 0x008fe4000000000b */
[----:B--2---:R-:W-:-:S04]  /*22980*/  @!P0 LOP3.LUT R9, R9, R8, RZ, 0x3c, !PT ;  /* 0x0000000809098212 */ /* 0x004fc800078e3cff */
[----:B------:R-:W-:-:S04]  /*22990*/  @!P0 LOP3.LUT R8, R9, R8, RZ, 0x3c, !PT ;  /* 0x0000000809088212 */ /* 0x000fc800078e3cff */
[----:B------:R-:W-:-:S05]  /*229a0*/  @!P0 LOP3.LUT R9, R9, R8, RZ, 0x3c, !PT ;  /* 0x0000000809098212 */ /* 0x000fca00078e3cff */
[----:B------:R-:W2:Y:S04]  /*229b0*/  @!P0 LDG.E.U16 R11, [R8.64] ;  /* 0x0000000a080b8981 */ /* 0x000ea8000c1e1500 */
[----:B------:R0:W-:Y:S04]  /*229c0*/  STS.U16 [R2+0x12200], R14 ;  /* 0x0122000e02007388 */ /* 0x0001e80000000400 */
[----:B0-----:R-:W3:Y:S04]  /*229d0*/  LDL R14, [R1+0xb50] ;  /* 0x000b5000010e7983 */ /* 0x001ee80000100800 */
[----:B------:R0:W-:Y:S04]  /*229e0*/  STL [R1+0x40], R24 ;  /* 0x0000401801007387 */ /* 0x0001e80000100800 */
[----:B0-----:R-:W3:Y:S04]  /*229f0*/  LDL.LU R24, [R1+0x10] ;  /* 0x0000100001187983 */ /* 0x001ee80000300800 */
[----:B--2---:R0:W-:Y:S04]  /*22a00*/  STL [R1+0x3c], R11 ;  /* 0x00003c0b01007387 */ /* 0x0041e80000100800 */
[----:B0-----:R-:W2:Y:S04]  /*22a10*/  LDL.LU R11, [R1+0x2360] ;  /* 0x00236000010b7983 */ /* 0x001ea80000300800 */
[----:B------:R-:W3:Y:S01]  /*22a20*/  LDL R9, [R1+0xbcc] ;  /* 0x000bcc0001097983 */ /* 0x000ee20000100800 */
[----:B------:R-:W-:Y:S01]  /*22a30*/  @!P0 IMAD.MOV.U32 R8, RZ, RZ, R13 ;  /* 0x000000ffff088224 */ /* 0x000fe200078e000d */
[----:B--2---:R-:W-:-:S06]  /*22a40*/  PRMT R11, RZ, 0x7610, R11 ;  /* 0x00007610ff0b7816 */ /* 0x004fcc000000000b */
[----:B---3--:R0:W2:Y:S04]  /*22a50*/  @!P0 LDG.E.U16 R11, [R8.64] ;  /* 0x0000000a080b8981 */ /* 0x0080a8000c1e1500 */
[----:B------:R1:W-:Y:S04]  /*22a60*/  STS.U16 [R2+0x12600], R12 ;  /* 0x0126000c02007388 */ /* 0x0003e80000000400 */
[----:B-1----:R-:W3:Y:S04]  /*22a70*/  LDL.LU R12, [R1+0x8] ;  /* 0x00000800010c7983 */ /* 0x002ee80000300800 */
[----:B0-----:R-:W3:Y:S04]  /*22a80*/  LDL R8, [R1+0xb8c] ;  /* 0x000b8c0001087983 */ /* 0x001ee80000100800 */
[----:B------:R-:W3:Y:S04]  /*22a90*/  LDL R9, [R1+0xb90] ;  /* 0x000b900001097983 */ /* 0x000ee80000100800 */
[----:B------:R-:W4:Y:S04]  /*22aa0*/  LDL R13, [R1+0xacc] ;  /* 0x000acc00010d7983 */ /* 0x000f280000100800 */
[----:B------:R-:W-:Y:S04]  /*22ab0*/  STS.U16 [R2+0x12a00], R18 ;  /* 0x012a001202007388 */ /* 0x000fe80000000400 */
[----:B--2---:R0:W-:Y:S04]  /*22ac0*/  STL [R1+0x38], R11 ;  /* 0x0000380b01007387 */ /* 0x0041e80000100800 */
[----:B0-----:R-:W2:Y:S04]  /*22ad0*/  LDL R11, [R1+0xad0] ;  /* 0x000ad000010b7983 */ /* 0x001ea80000100800 */
[----:B------:R-:W2:Y:S01]  /*22ae0*/  LDL.LU R18, [R1+0x235c] ;  /* 0x00235c0001127983 */ /* 0x000ea20000300800 */
[----:B---3--:R-:W-:-:S04]  /*22af0*/  @!P0 LOP3.LUT R9, R9, R8, RZ, 0x3c, !PT ;  /* 0x0000000809098212 */ /* 0x008fc800078e3cff */
[----:B------:R-:W-:-:S04]  /*22b00*/  @!P0 LOP3.LUT R8, R9, R8, RZ, 0x3c, !PT ;  /* 0x0000000809088212 */ /* 0x000fc800078e3cff */
[----:B------:R-:W-:Y:S02]  /*22b10*/  @!P0 LOP3.LUT R9, R9, R8, RZ, 0x3c, !PT ;  /* 0x0000000809098212 */ /* 0x000fe400078e3cff */
[----:B--2---:R-:W-:-:S06]  /*22b20*/  PRMT R18, RZ, 0x7610, R18 ;  /* 0x00007610ff127816 */ /* 0x004fcc0000000012 */
[----:B------:R-:W2:Y:S04]  /*22b30*/  @!P0 LDG.E.U16 R18, [R8.64] ;  /* 0x0000000a08128981 */ /* 0x000ea8000c1e1500 */
[----:B--2---:R0:W-:Y:S04]  /*22b40*/  STL [R1+0x34], R18 ;  /* 0x0000341201007387 */ /* 0x0041e80000100800 */
[----:B0-----:R-:W2:Y:S04]  /*22b50*/  LDL.LU R18, [R1+0x2358] ;  /* 0x0023580001127983 */ /* 0x001ea80000300800 */
[----:B------:R-:W3:Y:S04]  /*22b60*/  LDL.LU R8, [R1+0x1c] ;  /* 0x00001c0001087983 */ /* 0x000ee80000300800 */
[----:B------:R-:W4:Y:S01]  /*22b70*/  LDL R9, [R1+0xb4c] ;  /* 0x000b4c0001097983 */ /* 0x000f220000100800 */
[----:B--2---:R-:W-:-:S03]  /*22b80*/  PRMT R18, RZ, 0x7610, R18 ;  /* 0x00007610ff127816 */ /* 0x004fc60000000012 */
[----:B---3--:R0:W-:Y:S02]  /*22b90*/  STS.U16 [R2+0x12e00], R8 ;  /* 0x012e000802007388 */ /* 0x0081e40000000400 */
[----:B0-----:R-:W-:Y:S02]  /*22ba0*/  @!P0 IMAD.MOV.U32 R8, RZ, RZ, R14 ;  /* 0x000000ffff088224 */ /* 0x001fe400078e000e */
[----:B------:R-:W2:Y:S04]  /*22bb0*/  LDL R14, [R1+0xa90] ;  /* 0x000a9000010e7983 */ /* 0x000ea80000100800 */
[----:B----4-:R-:W3:Y:S04]  /*22bc0*/  @!P0 LDG.E.U16 R18, [R8.64] ;  /* 0x0000000a08128981 */ /* 0x010ee8000c1e1500 */
        /* <DEDUP_REMOVED lines=13> */
[----:B------:R-:W2:Y:S01]  /*22ca0*/  LDL.LU R9, [R1+0x14] ;  /* 0x0000140001097983 */ /* 0x000ea20000300800 */
[----:B------:R-:W-:Y:S01]  /*22cb0*/  PRMT R5, RZ, 0x7610, R5 ;  /* 0x00007610ff057816 */ /* 0x000fe20000000005 */
[----:B------:R-:W-:Y:S01]  /*22cc0*/  @!P0 IMAD.MOV.U32 R8, RZ, RZ, R11 ;  /* 0x000000ffff088224 */ /* 0x000fe200078e000b */
[----:B------:R-:W-:Y:S01]  /*22cd0*/  PRMT R4, RZ, 0x7610, R4 ;  /* 0x00007610ff047816 */ /* 0x000fe20000000004 */
[----:B------:R-:W3:Y:S04]  /*22ce0*/  LDL R11, [R1+0xa4c] ;  /* 0x000a4c00010b7983 */ /* 0x000ee80000100800 */
[----:B--2---:R0:W-:Y:S02]  /*22cf0*/  STS.U16 [R2+0x13600], R9 ;  /* 0x0136000902007388 */ /* 0x0041e40000000400 */
[----:B0-----:R-:W-:-:S05]  /*22d00*/  @!P0 IMAD.MOV.U32 R9, RZ, RZ, R13 ;  /* 0x000000ffff098224 */ /* 0x001fca00078e000d */
[----:B------:R0:W2:Y:S04]  /*22d10*/  @!P0 LDG.E.U16 R5, [R8.64] ;  /* 0x0000000a08058981 */ /* 0x0000a8000c1e1500 */
[----:B0-----:R-:W3:Y:S01]  /*22d20*/  LDL R9, [R1+0xa8c] ;  /* 0x000a8c0001097983 */ /* 0x001ee20000100800 */
[----:B------:R-:W-:-:S03]  /*22d30*/  @!P0 IMAD.MOV.U32 R8, RZ, RZ, R14 ;  /* 0x000000ffff088224 */ /* 0x000fc600078e000e */
[----:B------:R0:W-:Y:S04]  /*22d40*/  STS.U16 [R2+0x13a00], R24 ;  /* 0x013a001802007388 */ /* 0x0001e80000000400 */
[----:B0-----:R-:W0:Y:S04]  /*22d50*/  S2R R24, SR_TID.X ;  /* 0x0000000000187919 */ /* 0x001e280000002100 */
[----:B--2---:R1:W-:Y:S04]  /*22d60*/  STL [R1+0x28], R5 ;  /* 0x0000280501007387 */ /* 0x0043e80000100800 */
[----:B---3--:R2:W3:Y:S04]  /*22d70*/  @!P0 LDG.E.U16 R4, [R8.64] ;  /* 0x0000000a08048981 */ /* 0x0084e8000c1e1500 */
[----:B-1----:R-:W4:Y:S01]  /*22d80*/  LDL R5, [R1+0xa50] ;  /* 0x000a500001057983 */ /* 0x002f220000100800 */
[----:B------:R-:W-:-:S02]  /*22d90*/  LOP3.LUT R15, R15, 0x3f, RZ, 0xc0, !PT ;  /* 0x0000003f0f0f7812 */ /* 0x000fc400078ec0ff */
[----:B0-----:R-:W-:Y:S01]  /*22da0*/  LOP3.LUT P1, RZ, R24, 0x40, RZ, 0xc0, !PT ;  /* 0x0000004018ff7812 */ /* 0x001fe2000782c0ff */
[----:B------:R-:W4:Y:S01]  /*22db0*/  LDL.LU R13, [R1+0x3fc] ;  /* 0x0003fc00010d7983 */ /* 0x000f220000300800 */
[----:B------:R-:W-:Y:S01]  /*22dc0*/  PRMT R28, RZ, 0x7610, R28 ;  /* 0x00007610ff1c7816 */ /* 0x000fe2000000001c */
[----:B------:R-:W-:Y:S02]  /*22dd0*/  IMAD.SHL.U32 R15, R15, 0x2, RZ ;  /* 0x000000020f0f7824 */ /* 0x000fe400078e00ff */
[----:B------:R-:W4:Y:S01]  /*22de0*/  LDL.LU R14, [R1+0x3f8] ;  /* 0x0003f800010e7983 */ /* 0x000f220000300800 */
[----:B--2---:R-:W-:-:S03]  /*22df0*/  @!P0 IMAD.MOV.U32 R9, RZ, RZ, R11 ;  /* 0x000000ffff098224 */ /* 0x004fc600078e000b */
[----:B------:R0:W-:Y:S04]  /*22e00*/  STS.U16 [R2+0x13e00], R12 ;  /* 0x013e000c02007388 */ /* 0x0001e80000000400 */
[----:B0-----:R-:W2:Y:S04]  /*22e10*/  LDL R12, [R1+0x9cc] ;  /* 0x0009cc00010c7983 */ /* 0x001ea80000100800 */
[----:B------:R-:W2:Y:S04]  /*22e20*/  LDL R2, [R1+0x9d0] ;  /* 0x0009d00001027983 */ /* 0x000ea80000100800 */
[----:B---3--:R0:W-:Y:S01]  /*22e30*/  STL [R1+0x24], R4 ;  /* 0x0000240401007387 */ /* 0x0081e20000100800 */
[----:B----4-:R-:W-:-:S05]  /*22e40*/  @!P0 IMAD.MOV.U32 R8, RZ, RZ, R5 ;  /* 0x000000ffff088224 */ /* 0x010fca00078e0005 */
[----:B------:R1:W3:Y:S01]  /*22e50*/  @!P0 LDG.E.U16 R28, [R8.64] ;  /* 0x0000000a081c8981 */ /* 0x0002e2000c1e1500 */
[----:B0-----:R-:W-:-:S04]  /*22e60*/  SEL R4, RZ, 0x90, !P1 ;  /* 0x00000090ff047807 */ /* 0x001fc80004800000 */
[----:B------:R-:W-:Y:S02]  /*22e70*/  LOP3.LUT R4, R4, R15, RZ, 0x3c, !PT ;  /* 0x0000000f04047212 */ /* 0x000fe400078e3cff */
[----:B------:R-:W4:Y:S04]  /*22e80*/  LDL.LU R15, [R1+0x3f4] ;  /* 0x0003f400010f7983 */ /* 0x000f280000300800 */
[----:B-1----:R-:W2:Y:S04]  /*22e90*/  LDL R8, [R1+0xa0c] ;  /* 0x000a0c0001087983 */ /* 0x002ea80000100800 */
[----:B------:R-:W2:Y:S01]  /*22ea0*/  LDL R9, [R1+0xa10] ;  /* 0x000a100001097983 */ /* 0x000ea20000100800 */
[----:B------:R-:W-:-:S02]  /*22eb0*/  PRMT R18, RZ, 0x7610, R18 ;  /* 0x00007610ff127816 */ /* 0x000fc40000000012 */
[----:B------:R-:W-:Y:S01]  /*22ec0*/  LOP3.LUT R4, R4, 0x60, RZ, 0x3c, !PT ;  /* 0x0000006004047812 */ /* 0x000fe200078e3cff */
[----:B------:R-:W3:Y:S04]  /*22ed0*/  LDL R11, [R1+0x98c] ;  /* 0x00098c00010b7983 */ /* 0x000ee80000100800 */
[----:B------:R-:W3:Y:S01]  /*22ee0*/  LDL R5, [R1+0x990] ;  /* 0x0009900001057983 */ /* 0x000ee20000100800 */
[----:B--2---:R-:W-:-:S04]  /*22ef0*/  @!P0 LOP3.LUT R9, R9, R8, RZ, 0x3c, !PT ;  /* 0x0000000809098212 */ /* 0x004fc800078e3cff */
[----:B------:R-:W-:-:S04]  /*22f00*/  @!P0 LOP3.LUT R8, R9, R8, RZ, 0x3c, !PT ;  /* 0x0000000809088212 */ /* 0x000fc800078e3cff */
[----:B------:R-:W-:-:S05]  /*22f10*/  @!P0 LOP3.LUT R9, R9, R8, RZ, 0x3c, !PT ;  /* 0x0000000809098212 */ /* 0x000fca00078e3cff */
[----:B------:R-:W2:Y:S04]  /*22f20*/  @!P0 LDG.E.U16 R18, [R8.64] ;  /* 0x0000000a08128981 */ /* 0x000ea8000c1e1500 */
[----:B---3--:R0:W-:Y:S04]  /*22f30*/  STL [R1+0x20], R28 ;  /* 0x0000201c01007387 */ /* 0x0081e80000100800 */
[----:B------:R1:W-:Y:S04]  /*22f40*/  STS.U16 [R4+0x10300], R10 ;  /* 0x0103000a04007388 */ /* 0x0003e80000000400 */
[----:B0-----:R-:W3:Y:S04]  /*22f50*/  LDL.LU R28, [R1+0x3f0] ;  /* 0x0003f000011c7983 */ /* 0x001ee80000300800 */
[----:B-1----:R-:W3:Y:S04]  /*22f60*/  LDL.LU R10, [R1+0x3ec] ;  /* 0x0003ec00010a7983 */ /* 0x002ee80000300800 */
[----:B--2---:R0:W-:Y:S04]  /*22f70*/  STL [R1+0x1c], R18 ;  /* 0x00001c1201007387 */ /* 0x0041e80000100800 */
[----:B0-----:R-:W2:Y:S04]  /*22f80*/  LDL.LU R18, [R1+0x234c] ;  /* 0x00234c0001127983 */ /* 0x001ea80000300800 */
[----:B------:R-:W2:Y:S01]  /*22f90*/  LDL.LU R9, [R1+0x400] ;  /* 0x0004000001097983 */ /* 0x000ea20000300800 */
[----:B------:R-:W-:Y:S01]  /*22fa0*/  PRMT R0, RZ, 0x7610, R0 ;  /* 0x00007610ff007816 */ /* 0x000fe20000000000 */
[----:B------:R-:W-:-:S02]  /*22fb0*/  @!P0 IMAD.MOV.U32 R8, RZ, RZ, R2 ;  /* 0x000000ffff088224 */ /* 0x000fc400078e0002 */
[----:B--2---:R0:W-:Y:S02]  /*22fc0*/  STS.U16 [R4+0x10700], R9 ;  /* 0x0107000904007388 */ /* 0x0041e40000000400 */
[----:B0-----:R-:W-:Y:S01]  /*22fd0*/  @!P0 IMAD.MOV.U32 R9, RZ, RZ, R12 ;  /* 0x000000ffff098224 */ /* 0x001fe200078e000c */
[----:B------:R-:W-:Y:S01]  /*22fe0*/  PRMT R3, RZ, 0x7610, R3 ;  /* 0x00007610ff037816 */ /* 0x000fe20000000003 */
[----:B------:R-:W2:Y:S04]  /*22ff0*/  LDL.LU R12, [R1+0x3e8] ;  /* 0x0003e800010c7983 */ /* 0x000ea80000300800 */
[----:B------:R0:W2:Y:S04]  /*23000*/  @!P0 LDG.E.U16 R0, [R8.64] ;  /* 0x0000000a08008981 */ /* 0x0000a8000c1e1500 */
[----:B------:R-:W3:Y:S01]  /*23010*/  LDL R2, [R1+0x90c] ;  /* 0x00090c0001027983 */ /* 0x000ee20000100800 */
[----:B0-----:R-:W-:-:S02]  /*23020*/  @!P0 IMAD.MOV.U32 R8, RZ, RZ, R5 ;  /* 0x000000ffff088224 */ /* 0x001fc400078e0005 */
[----:B------:R-:W-:-:S05]  /*23030*/  @!P0 IMAD.MOV.U32 R9, RZ, RZ, R11 ;  /* 0x000000ffff098224 */ /* 0x000fca00078e000b */
[----:B------:R0:W3:Y:S04]  /*23040*/  @!P0 LDG.E.U16 R3, [R8.64] ;  /* 0x0000000a08038981 */ /* 0x0000e8000c1e1500 */
[----:B--2---:R1:W-:Y:S04]  /*23050*/  STL [R1+0x18], R0 ;  /* 0x0000180001007387 */ /* 0x0043e80000100800 */
[----:B0-----:R-:W2:Y:S04]  /*23060*/  LDL R8, [R1+0x94c] ;  /* 0x00094c0001087983 */ /* 0x001ea80000100800 */
[----:B------:R-:W2:Y:S04]  /*23070*/  LDL R9, [R1+0x950] ;  /* 0x0009500001097983 */ /* 0x000ea80000100800 */
[----:B-1----:R-:W2:Y:S04]  /*23080*/  LDL R0, [R1+0x910] ;  /* 0x0009100001007983 */ /* 0x002ea80000100800 */
[----:B------:R0:W-:Y:S04]  /*23090*/  STS.U16 [R4+0x10b00], R13 ;  /* 0x010b000d04007388 */ /* 0x0001e80000000400 */
[----:B------:R-:W2:Y:S01]  /*230a0*/  LDL R11, [R1+0x8d0] ;  /* 0x0008d000010b7983 */ /* 0x000ea20000100800 */
[----:B------:R-:W-:-:S03]  /*230b0*/  PRMT R20, RZ, 0x7610, R20 ;  /* 0x00007610ff147816 */ /* 0x000fc60000000014 */
[----:B------:R-:W2:Y:S04]  /*230c0*/  LDL R5, [R1+0x88c] ;  /* 0x00088c0001057983 */ /* 0x000ea80000100800 */
[----:B0-----:R-:W2:Y:S04]  /*230d0*/  LDL R13, [R1+0x8cc] ;  /* 0x0008cc00010d7983 */ /* 0x001ea80000100800 */
[----:B---3--:R0:W-:Y:S04]  /*230e0*/  STL [R1+0x14], R3 ;  /* 0x0000140301007387 */ /* 0x0081e80000100800 */
[----:B------:R1:W-:Y:S04]  /*230f0*/  STS.U16 [R4+0x10f00], R14 ;  /* 0x010f000e04007388 */ /* 0x0003e80000000400 */
[----:B0-----:R-:W3:Y:S04]  /*23100*/  LDL R3, [R1+0x890] ;  /* 0x0008900001037983 */ /* 0x001ee80000100800 */
[----:B-1----:R-:W3:Y:S04]  /*23110*/  LDL.LU R14, [R1+0x3e4] ;  /* 0x0003e400010e7983 */ /* 0x002ee80000300800 */
[----:B----4-:R0:W-:Y:S04]  /*23120*/  STS.U16 [R4+0x11300], R15 ;  /* 0x0113000f04007388 */ /* 0x0101e80000000400 */
[----:B0-----:R-:W4:Y:S01]  /*23130*/  LDL.LU R15, [R1+0x3e0] ;  /* 0x0003e000010f7983 */ /* 0x001f220000300800 */
[----:B--2---:R-:W-:-:S04]  /*23140*/  @!P0 LOP3.LUT R9, R9, R8, RZ, 0x3c, !PT ;  /* 0x0000000809098212 */ /* 0x004fc800078e3cff */
[----:B------:R-:W-:-:S04]  /*23150*/  @!P0 LOP3.LUT R8, R9, R8, RZ, 0x3c, !PT ;  /* 0x0000000809088212 */ /* 0x000fc800078e3cff */
[----:B------:R-:W-:-:S05]  /*23160*/  @!P0 LOP3.LUT R9, R9, R8, RZ, 0x3c, !PT ;  /* 0x0000000809098212 */ /* 0x000fca00078e3cff */
[----:B------:R0:W2:Y:S02]  /*23170*/  @!P0 LDG.E.U16 R20, [R8.64] ;  /* 0x0000000a08148981 */ /* 0x0000a4000c1e1500 */
[----:B0-----:R-:W-:Y:S02]  /*23180*/  @!P0 IMAD.MOV.U32 R8, RZ, RZ, R0 ;  /* 0x000000ffff088224 */ /* 0x001fe400078e0000 */
[----:B------:R-:W-:Y:S01]  /*23190*/  @!P0 IMAD.MOV.U32 R9, RZ, RZ, R2 ;  /* 0x000000ffff098224 */ /* 0x000fe200078e0002 */
[----:B------:R-:W2:Y:S04]  /*231a0*/  LDL R0, [R1+0x850] ;  /* 0x0008500001007983 */ /* 0x000ea80000100800 */
[----:B------:R-:W4:Y:S01]  /*231b0*/  LDL R2, [R1+0x84c] ;  /* 0x00084c0001027983 */ /* 0x000f220000100800 */
[----:B------:R-:W-:-:S02]  /*231c0*/  PRMT R16, RZ, 0x7610, R16 ;  /* 0x00007610ff107816 */ /* 0x000fc40000000010 */
[----:B------:R-:W-:-:S04]  /*231d0*/  PRMT R6, RZ, 0x7610, R6 ;  /* 0x00007610ff067816 */ /* 0x000fc80000000006 */
[----:B------:R0:W4:Y:S01]  /*231e0*/  @!P0 LDG.E.U16 R16, [R8.64] ;  /* 0x0000000a08108981 */ /* 0x000122000c1e1500 */
[----:B------:R-:W-:Y:S01]  /*231f0*/  PRMT R26, RZ, 0x7610, R26 ;  /* 0x00007610ff1a7816 */ /* 0x000fe2000000001a */
[----:B0-----:R-:W-:Y:S02]  /*23200*/  @!P0 IMAD.MOV.U32 R8, RZ, RZ, R11 ;  /* 0x000000ffff088224 */ /* 0x001fe400078e000b */
[----:B------:R-:W-:Y:S01]  /*23210*/  @!P0 IMAD.MOV.U32 R9, RZ, RZ, R13 ;  /* 0x000000ffff098224 */ /* 0x000fe200078e000d */
[----:B------:R-:W-:Y:S01]  /*23220*/  PRMT R22, RZ, 0x7610, R22 ;  /* 0x00007610ff167816 */ /* 0x000fe20000000016 */
[----:B------:R-:W-:Y:S04]  /*23230*/  STS.U16 [R4+0x11700], R28 ;  /* 0x0117001c04007388 */ /* 0x000fe80000000400 */
[----:B------:R3:W4:Y:S04]  /*23240*/  @!P0 LDG.E.U16 R6, [R8.64] ;  /* 0x0000000a08068981 */ /* 0x000728000c1e1500 */
[----:B------:R-:W4:Y:S01]  /*23250*/  LDL.LU R11, [R1+0x3dc] ;  /* 0x0003dc00010b7983 */ /* 0x000f220000300800 */
[----:B---3--:R-:W-:-:S02]  /*23260*/  @!P0 IMAD.MOV.U32 R8, RZ, RZ, R3 ;  /* 0x000000ffff088224 */ /* 0x008fc400078e0003 */
[----:B------:R-:W-:Y:S01]  /*23270*/  @!P0 IMAD.MOV.U32 R9, RZ, RZ, R5 ;  /* 0x000000ffff098224 */ /* 0x000fe200078e0005 */
[----:B------:R0:W-:Y:S04]  /*23280*/  STS.U16 [R4+0x11b00], R10 ;  /* 0x011b000a04007388 */ /* 0x0001e80000000400 */
[----:B------:R2:W3:Y:S04]  /*23290*/  @!P0 LDG.E.U16 R26, [R8.64] ;  /* 0x0000000a081a8981 */ /* 0x0004e8000c1e1500 */
[----:B------:R-:W3:Y:S04]  /*232a0*/  LDL R5, [R1+0x810] ;  /* 0x0008100001057983 */ /* 0x000ee80000100800 */
[----:B0-----:R-:W3:Y:S04]  /*232b0*/  LDL R10, [R1+0x80c] ;  /* 0x00080c00010a7983 */ /* 0x001ee80000100800 */
[----:B------:R-:W3:Y:S01]  /*232c0*/  LDL.LU R28, [R1+0x3d8] ;  /* 0x0003d800011c7983 */ /* 0x000ee20000300800 */
[----:B--2---:R-:W-:-:S02]  /*232d0*/  @!P0 IMAD.MOV.U32 R8, RZ, RZ, R0 ;  /* 0x000000ffff088224 */ /* 0x004fc400078e0000 */
[----:B----4-:R-:W-:-:S05]  /*232e0*/  @!P0 IMAD.MOV.U32 R9, RZ, RZ, R2 ;  /* 0x000000ffff098224 */ /* 0x010fca00078e0002 */
[----:B------:R0:W2:Y:S01]  /*232f0*/  @!P0 LDG.E.U16 R22, [R8.64] ;  /* 0x0000000a08168981 */ /* 0x0000a2000c1e1500 */
[----:B------:R-:W-:-:S03]  /*23300*/  PRMT R18, RZ, 0x7610, R18 ;  /* 0x00007610ff127816 */ /* 0x000fc60000000012 */
[----:B------:R-:W-:Y:S04]  /*23310*/  STS.U16 [R4+0x11f00], R12 ;  /* 0x011f000c04007388 */ /* 0x000fe80000000400 */
[----:B---3--:R-:W-:Y:S04]  /*23320*/  STL [R1+0x22b4], R26 ;  /* 0x0022b41a01007387 */ /* 0x008fe80000100800 */
[----:B------:R1:W-:Y:S04]  /*23330*/  STL [R1], R6 ;  /* 0x0000000601007387 */ /* 0x0003e80000100800 */
[----:B------:R-:W3:Y:S01]  /*23340*/  LDL R3, [R1+0x7d0] ;  /* 0x0007d00001037983 */ /* 0x000ee20000100800 */
[----:B0-----:R-:W-:-:S03]  /*23350*/  @!P0 IMAD.MOV.U32 R8, RZ, RZ, R5 ;  /* 0x000000ffff088224 */ /* 0x001fc600078e0005 */
[----:B------:R-:W4:Y:S04]  /*23360*/  LDL R0, [R1+0x790] ;  /* 0x0007900001007983 */ /* 0x000f280000100800 */
[----:B-1----:R-:W4:Y:S01]  /*23370*/  LDL R6, [R1+0x7cc] ;  /* 0x0007cc0001067983 */ /* 0x002f220000100800 */
[----:B------:R-:W-:-:S03]  /*23380*/  @!P0 IMAD.MOV.U32 R9, RZ, RZ, R10 ;  /* 0x000000ffff098224 */ /* 0x000fc600078e000a */
[----:B------:R-:W4:Y:S04]  /*23390*/  LDL.LU R12, [R1+0x3d4] ;  /* 0x0003d400010c7983 */ /* 0x000f280000300800 */
[----:B------:R3:W4:Y:S04]  /*233a0*/  @!P0 LDG.E.U16 R18, [R8.64] ;  /* 0x0000000a08128981 */ /* 0x000728000c1e1500 */
[----:B--2---:R-:W-:Y:S04]  /*233b0*/  STL [R1+0x22b8], R22 ;  /* 0x0022b81601007387 */ /* 0x004fe80000100800 */
[----:B------:R-:W-:Y:S04]  /*233c0*/  STL [R1+0x10], R20 ;  /* 0x0000101401007387 */ /* 0x000fe80000100800 */
[----:B------:R-:W2:Y:S01]  /*233d0*/  LDL R2, [R1+0x78c] ;  /* 0x00078c0001027983 */ /* 0x000ea20000100800 */
[----:B------:R-:W-:-:S03]  /*233e0*/  PRMT R7, RZ, 0x7610, R7 ;  /* 0x00007610ff077816 */ /* 0x000fc60000000007 */
[----:B------:R0:W-:Y:S04]  /*233f0*/  STS.U16 [R4+0x12300], R14 ;  /* 0x0123000e04007388 */ /* 0x0001e80000000400 */
[----:B------:R1:W-:Y:S04]  /*23400*/  STS.U16 [R4+0x12700], R15 ;  /* 0x0127000f04007388 */ /* 0x0003e80000000400 */
[----:B------:R2:W-:Y:S04]  /*23410*/  STS.U16 [R4+0x12b00], R11 ;  /* 0x012b000b04007388 */ /* 0x0005e80000000400 */
[----:B0-----:R-:W2:Y:S01]  /*23420*/  LDL.LU R14, [R1+0x3d0] ;  /* 0x0003d000010e7983 */ /* 0x001ea20000300800 */
[----:B---3--:R-:W-:-:S02]  /*23430*/  @!P0 IMAD.MOV.U32 R8, RZ, RZ, R3 ;  /* 0x000000ffff088224 */ /* 0x008fc400078e0003 */
[----:B----4-:R-:W-:Y:S02]  /*23440*/  @!P0 IMAD.MOV.U32 R9, RZ, RZ, R6 ;  /* 0x000000ffff098224 */ /* 0x010fe400078e0006 */
[----:B------:R-:W-:-:S03]  /*23450*/  @!P0 IMAD.MOV.U32 R10, RZ, RZ, R0 ;  /* 0x000000ffff0a8224 */ /* 0x000fc600078e0000 */
[----:B------:R0:W3:Y:S04]  /*23460*/  @!P0 LDG.E.U16 R7, [R8.64] ;  /* 0x0000000a08078981 */ /* 0x0000e8000c1e1500 */
[----:B------:R-:W-:Y:S01]  /*23470*/  STL [R1+0x22bc], R18 ;  /* 0x0022bc1201007387 */ /* 0x000fe20000100800 */
[----:B0-----:R-:W-:-:S03]  /*23480*/  PRMT R8, RZ, 0x7610, R8 ;  /* 0x00007610ff087816 */ /* 0x001fc60000000008 */
[----:B------:R-:W-:Y:S04]  /*23490*/  STL [R1+0x8], R16 ;  /* 0x0000081001007387 */ /* 0x000fe80000100800 */
[----:B------:R-:W4:Y:S04]  /*234a0*/  LDL R5, [R1+0x750] ;  /* 0x0007500001057983 */ /* 0x000f280000100800 */
[----:B------:R-:W4:Y:S04]  /*234b0*/  LDL R13, [R1+0x74c] ;  /* 0x00074c00010d7983 */ /* 0x000f280000100800 */
[----:B-1----:R-:W4:Y:S04]  /*234c0*/  LDL.LU R15, [R1+0x3b8] ;  /* 0x0003b800010f7983 */ /* 0x002f280000300800 */
[----:B------:R-:W4:Y:S04]  /*234d0*/  LDL R6, [R1+0x70c] ;  /* 0x00070c0001067983 */ /* 0x000f280000100800 */
[----:B------:R-:W4:Y:S01]  /*234e0*/  LDL R3, [R1+0x710] ;  /* 0x0007100001037983 */ /* 0x000f220000100800 */
[----:B--2---:R-:W-:-:S05]  /*234f0*/  @!P0 IMAD.MOV.U32 R11, RZ, RZ, R2 ;  /* 0x000000ffff0b8224 */ /* 0x004fca00078e0002 */
[----:B------:R4:W2:Y:S04]  /*23500*/  @!P0 LDG.E.U16 R8, [R10.64] ;  /* 0x0000000a0a088981 */ /* 0x0008a8000c1e1500 */
[----:B---3--:R0:W-:Y:S04]  /*23510*/  STL [R1+0x22c0], R7 ;  /* 0x0022c00701007387 */ /* 0x0081e80000100800 */
[----:B------:R-:W3:Y:S04]  /*23520*/  LDL R2, [R1+0x6cc] ;  /* 0x0006cc0001027983 */ /* 0x000ee80000100800 */
[----:B------:R-:W3:Y:S04]  /*23530*/  LDL R0, [R1+0x6d0] ;  /* 0x0006d00001007983 */ /* 0x000ee80000100800 */
[----:B------:R-:W3:Y:S01]  /*23540*/  LDL.LU R20, [R1+0x3a0] ;  /* 0x0003a00001147983 */ /* 0x000ee20000300800 */
[----:B----4-:R-:W-:-:S03]  /*23550*/  @!P0 IMAD.MOV.U32 R10, RZ, RZ, R5 ;  /* 0x000000ffff0a8224 */ /* 0x010fc600078e0005 */
[----:B--2---:R-:W-:Y:S04]  /*23560*/  STL [R1+0x22c4], R8 ;  /* 0x0022c40801007387 */ /* 0x004fe80000100800 */
[----:B0-----:R-:W2:Y:S04]  /*23570*/  LDL R7, [R1+0x68c] ;  /* 0x00068c0001077983 */ /* 0x001ea80000100800 */
[----:B------:R-:W4:Y:S01]  /*23580*/  LDL R5, [R1+0x690] ;  /* 0x0006900001057983 */ /* 0x000f220000100800 */
[----:B------:R-:W-:Y:S01]  /*23590*/  PRMT R9, RZ, 0x7610, R9 ;  /* 0x00007610ff097816 */ /* 0x000fe20000000009 */
[----:B------:R-:W-:-:S02]  /*235a0*/  @!P0 IMAD.MOV.U32 R11, RZ, RZ, R13 ;  /* 0x000000ffff0b8224 */ /* 0x000fc400078e000d */
[----:B------:R-:W-:Y:S01]  /*235b0*/  STS.U16 [R4+0x12f00], R28 ;  /* 0x012f001c04007388 */ /* 0x000fe20000000400 */
[----:B------:R-:W-:-:S03]  /*235c0*/  @!P0 IMAD.MOV.U32 R13, RZ, RZ, R6 ;  /* 0x000000ffff0d8224 */ /* 0x000fc600078e0006 */
[----:B------:R0:W4:Y:S04]  /*235d0*/  @!P0 LDG.E.U16 R9, [R10.64] ;  /* 0x0000000a0a098981 */ /* 0x000128000c1e1500 */
[----:B------:R1:W-:Y:S01]  /*235e0*/  STS.U16 [R4+0x13300], R12 ;  /* 0x0133000c04007388 */ /* 0x0003e20000000400 */
[----:B0-----:R-:W-:Y:S01]  /*235f0*/  PRMT R10, RZ, 0x7610, R10 ;  /* 0x00007610ff0a7816 */ /* 0x001fe2000000000a */
[----:B-1----:R-:W-:Y:S01]  /*23600*/  @!P0 IMAD.MOV.U32 R12, RZ, RZ, R3 ;  /* 0x000000ffff0c8224 */ /* 0x002fe200078e0003 */
[----:B------:R-:W-:-:S04]  /*23610*/  PRMT R11, RZ, 0x7610, R11 ;  /* 0x00007610ff0b7816 */ /* 0x000fc8000000000b */
[----:B------:R3:W4:Y:S04]  /*23620*/  @!P0 LDG.E.U16 R10, [R12.64] ;  /* 0x0000000a0c0a8981 */ /* 0x000728000c1e1500 */
[----:B------:R-:W-:Y:S04]  /*23630*/  STS.U16 [R4+0x13700], R14 ;  /* 0x0137000e04007388 */ /* 0x000fe80000000400 */
[----:B------:R2:W-:Y:S01]  /*23640*/  STS.U16 [R4+0x13b00], R15 ;  /* 0x013b000f04007388 */ /* 0x0005e20000000400 */
[----:B---3--:R-:W-:Y:S02]  /*23650*/  @!P0 IMAD.MOV.U32 R13, RZ, RZ, R2 ;  /* 0x000000ffff0d8224 */ /* 0x008fe400078e0002 */
[----:B------:R-:W-:-:S05]  /*23660*/  @!P0 IMAD.MOV.U32 R12, RZ, RZ, R0 ;  /* 0x000000ffff0c8224 */ /* 0x000fca00078e0000 */
[----:B------:R0:W3:Y:S02]  /*23670*/  @!P0 LDG.E.U16 R11, [R12.64] ;  /* 0x0000000a0c0b8981 */ /* 0x0000e4000c1e1500 */
[----:B0-----:R-:W-:Y:S01]  /*23680*/  PRMT R12, RZ, 0x7610, R12 ;  /* 0x00007610ff0c7816 */ /* 0x001fe2000000000c */
[----:B--2---:R-:W-:Y:S02]  /*23690*/  @!P0 IMAD.MOV.U32 R15, RZ, RZ, R7 ;  /* 0x000000ffff0f8224 */ /* 0x004fe400078e0007 */
[----:B----4-:R-:W-:-:S05]  /*236a0*/  @!P0 IMAD.MOV.U32 R14, RZ, RZ, R5 ;  /* 0x000000ffff0e8224 */ /* 0x010fca00078e0005 */
[----:B------:R-:W2:Y:S04]  /*236b0*/  @!P0 LDG.E.U16 R12, [R14.64] ;  /* 0x0000000a0e0c8981 */ /* 0x000ea8000c1e1500 */
[----:B------:R-:W-:Y:S04]  /*236c0*/  STL [R1+0x22c8], R9 ;  /* 0x0022c80901007387 */ /* 0x000fe80000100800 */
[----:B------:R-:W4:Y:S04]  /*236d0*/  LDL.LU R28, [R1+0x3a4] ;  /* 0x0003a400011c7983 */ /* 0x000f280000300800 */
[----:B------:R-:W-:Y:S04]  /*236e0*/  STL [R1+0x22cc], R10 ;  /* 0x0022cc0a01007387 */ /* 0x000fe80000100800 */
[----:B------:R-:W4:Y:S04]  /*236f0*/  LDL R2, [R1+0x64c] ;  /* 0x00064c0001027983 */ /* 0x000f280000100800 */
[----:B------:R-:W4:Y:S04]  /*23700*/  LDL R0, [R1+0x650] ;  /* 0x0006500001007983 */ /* 0x000f280000100800 */
[----:B------:R-:W4:Y:S04]  /*23710*/  LDL.LU R6, [R1+0x3ac] ;  /* 0x0003ac0001067983 */ /* 0x000f280000300800 */
[----:B------:R0:W-:Y:S04]  /*23720*/  STS.U16 [R4+0x13f00], R20 ;  /* 0x013f001404007388 */ /* 0x0001e80000000400 */
[----:B---3--:R-:W-:Y:S04]  /*23730*/  STL [R1+0x22d0], R11 ;  /* 0x0022d00b01007387 */ /* 0x008fe80000100800 */
[----:B------:R-:W3:Y:S04]  /*23740*/  LDL.LU R3, [R1+0x3b4] ;  /* 0x0003b40001037983 */ /* 0x000ee80000300800 */
[----:B------:R-:W3:Y:S04]  /*23750*/  LDL R8, [R1+0x61c] ;  /* 0x00061c0001087983 */ /* 0x000ee80000100800 */
[----:B------:R-:W3:Y:S04]  /*23760*/  LDL R7, [R1+0xdf8] ;  /* 0x000df80001077983 */ /* 0x000ee80000100800 */
[----:B--2---:R-:W-:Y:S04]  /*23770*/  STL [R1+0x22d4], R12 ;  /* 0x0022d40c01007387 */ /* 0x004fe80000100800 */
[----:B------:R-:W2:Y:S04]  /*23780*/  LDL.LU R26, [R1+0x3c4] ;  /* 0x0003c400011a7983 */ /* 0x000ea80000300800 */
[----:B------:R-:W2:Y:S04]  /*23790*/  LDL R5, [R1+0xdc4] ;  /* 0x000dc40001057983 */ /* 0x000ea80000100800 */
[----:B0-----:R-:W2:Y:S01]  /*237a0*/  LDL R4, [R1+0xdc8] ;  /* 0x000dc80001047983 */ /* 0x001ea20000100800 */
[----:B------:R-:W-:-:S02]  /*237b0*/  PRMT R13, RZ, 0x7610, R13 ;  /* 0x00007610ff0d7816 */ /* 0x000fc4000000000d */
[----:B------:R-:W-:Y:S01]  /*237c0*/  PRMT R17, RZ, 0x7610, R17 ;  /* 0x00007610ff117816 */ /* 0x000fe20000000011 */
[----:B----4-:R-:W-:Y:S01]  /*237d0*/  @!P0 IMAD.MOV.U32 R15, RZ, RZ, R2 ;  /* 0x000000ffff0f8224 */ /* 0x010fe200078e0002 */
[----:B------:R-:W-:Y:S01]  /*237e0*/  PRMT R19, RZ, 0x7610, R19 ;  /* 0x00007610ff137816 */ /* 0x000fe20000000013 */
[----:B------:R-:W4:Y:S01]  /*237f0*/  LDL R2, [R1+0xd84] ;  /* 0x000d840001027983 */ /* 0x000f220000100800 */
[----:B------:R-:W-:-:S03]  /*23800*/  @!P0 IMAD.MOV.U32 R14, RZ, RZ, R0 ;  /* 0x000000ffff0e8224 */ /* 0x000fc600078e0000 */
[----:B------:R-:W4:Y:S04]  /*23810*/  LDL R0, [R1+0xd88] ;  /* 0x000d880001007983 */ /* 0x000f280000100800 */
[----:B------:R3:W4:Y:S01]  /*23820*/  @!P0 LDG.E.U16 R13, [R14.64] ;  /* 0x0000000a0e0d8981 */ /* 0x000722000c1e1500 */
[----:B------:R-:W-:-:S03]  /*23830*/  LOP3.LUT R24, R24, 0x7f, RZ, 0xc0, !PT ;  /* 0x0000007f18187812 */ /* 0x000fc600078ec0ff */
[----:B------:R-:W4:Y:S01]  /*23840*/  LDL.LU R16, [R1+0x3b0] ;  /* 0x0003b00001107983 */ /* 0x000f220000300800 */
[----:B---3--:R-:W-:-:S03]  /*23850*/  @!P0 IMAD.MOV.U32 R15, RZ, RZ, R8 ;  /* 0x000000ffff0f8224 */ /* 0x008fc600078e0008 */
[----:B------:R-:W3:Y:S01]  /*23860*/  LDL.LU R20, [R1+0x3c0] ;  /* 0x0003c00001147983 */ /* 0x000ee20000300800 */
[----:B------:R-:W-:-:S05]  /*23870*/  @!P0 IMAD.MOV.U32 R14, RZ, RZ, R7 ;  /* 0x000000ffff0e8224 */ /* 0x000fca00078e0007 */
[----:B------:R2:W3:Y:S02]  /*23880*/  @!P0 LDG.E.U16 R17, [R14.64] ;  /* 0x0000000a0e118981 */ /* 0x0004e4000c1e1500 */
[----:B--2---:R-:W-:Y:S02]  /*23890*/  @!P0 IMAD.MOV.U32 R15, RZ, RZ, R5 ;  /* 0x000000ffff0f8224 */ /* 0x004fe400078e0005 */
[----:B------:R-:W-:-:S05]  /*238a0*/  @!P0 IMAD.MOV.U32 R14, RZ, RZ, R4 ;  /* 0x000000ffff0e8224 */ /* 0x000fca00078e0004 */
[----:B------:R0:W2:Y:S01]  /*238b0*/  @!P0 LDG.E.U16 R19, [R14.64] ;  /* 0x0000000a0e138981 */ /* 0x0000a2000c1e1500 */
[----:B------:R-:W-:-:S05]  /*238c0*/  IMAD.SHL.U32 R18, R24, 0x2, RZ ;  /* 0x0000000218127824 */ /* 0x000fca00078e00ff */
[----:B------:R1:W-:Y:S04]  /*238d0*/  STS.U16 [R18], R28 ;  /* 0x0000001c12007388 */ /* 0x0003e80000000400 */
[----:B------:R0:W-:Y:S04]  /*238e0*/  STS.U16 [R18+0x800], R6 ;  /* 0x0008000612007388 */ /* 0x0001e80000000400 */
[----:B----4-:R-:W-:Y:S04]  /*238f0*/  STL [R1+0x22d8], R13 ;  /* 0x0022d80d01007387 */ /* 0x010fe80000100800 */
[----:B-1----:R-:W4:Y:S04]  /*23900*/  LDL.LU R28, [R1+0x3c8] ;  /* 0x0003c800011c7983 */ /* 0x002f280000300800 */
[----:B------:R-:W4:Y:S04]  /*23910*/  LDL R8, [R1+0xd44] ;  /* 0x000d440001087983 */ /* 0x000f280000100800 */
[----:B------:R-:W4:Y:S04]  /*23920*/  LDL R7, [R1+0xd48] ;  /* 0x000d480001077983 */ /* 0x000f280000100800 */
[----:B------:R1:W-:Y:S04]  /*23930*/  STS.U16 [R18+0x1000], R3 ;  /* 0x0010000312007388 */ /* 0x0003e80000000400 */
[----:B---3--:R-:W-:Y:S04]  /*23940*/  STL [R1+0x22b0], R17 ;  /* 0x0022b01101007387 */ /* 0x008fe80000100800 */
[----:B0-----:R-:W3:Y:S04]  /*23950*/  LDL R6, [R1+0xd04] ;  /* 0x000d040001067983 */ /* 0x001ee80000100800 */
[----:B------:R-:W3:Y:S01]  /*23960*/  LDL R5, [R1+0xd08] ;  /* 0x000d080001057983 */ /* 0x000ee20000100800 */
[----:B------:R-:W-:-:S02]  /*23970*/  @!P0 IMAD.MOV.U32 R14, RZ, RZ, R0 ;  /* 0x000000ffff0e8224 */ /* 0x000fc400078e0000 */
[----:B------:R-:W-:Y:S01]  /*23980*/  @!P0 IMAD.MOV.U32 R15, RZ, RZ, R2 ;  /* 0x000000ffff0f8224 */ /* 0x000fe200078e0002 */
[----:B--2---:R0:W-:Y:S04]  /*23990*/  STL [R1+0x22dc], R19 ;  /* 0x0022dc1301007387 */ /* 0x0041e80000100800 */
[----:B------:R-:W2:Y:S04]  /*239a0*/  LDL R4, [R1+0xcc4] ;  /* 0x000cc40001047983 */ /* 0x000ea80000100800 */
[----:B-1----:R-:W2:Y:S04]  /*239b0*/  LDL R3, [R1+0xcc8] ;  /* 0x000cc80001037983 */ /* 0x002ea80000100800 */
[----:B------:R-:W2:Y:S04]  /*239c0*/  LDL R2, [R1+0xc84] ;  /* 0x000c840001027983 */ /* 0x000ea80000100800 */
[----:B------:R-:W2:Y:S01]  /*239d0*/  LDL R0, [R1+0xc88] ;  /* 0x000c880001007983 */ /* 0x000ea20000100800 */
[----:B------:R-:W-:-:S02]  /*239e0*/  PRMT R21, RZ, 0x7610, R21 ;  /* 0x00007610ff157816 */ /* 0x000fc40000000015 */
[----:B------:R-:W-:-:S04]  /*239f0*/  PRMT R23, RZ, 0x7610, R23 ;  /* 0x00007610ff177816 */ /* 0x000fc80000000017 */
[----:B------:R4:W2:Y:S01]  /*23a00*/  @!P0 LDG.E.U16 R21, [R14.64] ;  /* 0x0000000a0e158981 */ /* 0x0008a2000c1e1500 */
[----:B------:R-:W-:Y:S01]  /*23a10*/  PRMT R25, RZ, 0x7610, R25 ;  /* 0x00007610ff197816 */ /* 0x000fe20000000019 */
[----:B----4-:R-:W-:Y:S02]  /*23a20*/  @!P0 IMAD.MOV.U32 R14, RZ, RZ, R7 ;  /* 0x000000ffff0e8224 */ /* 0x010fe400078e0007 */
[----:B------:R-:W-:-:S05]  /*23a30*/  @!P0 IMAD.MOV.U32 R15, RZ, RZ, R8 ;  /* 0x000000ffff0f8224 */ /* 0x000fca00078e0008 */
[----:B------:R3:W4:Y:S01]  /*23a40*/  @!P0 LDG.E.U16 R23, [R14.64] ;  /* 0x0000000a0e178981 */ /* 0x000722000c1e1500 */
[----:B------:R-:W-:Y:S01]  /*23a50*/  PRMT R27, RZ, 0x7610, R27 ;  /* 0x00007610ff1b7816 */ /* 0x000fe2000000001b */
[----:B---3--:R-:W-:Y:S02]  /*23a60*/  @!P0 IMAD.MOV.U32 R15, RZ, RZ, R6 ;  /* 0x000000ffff0f8224 */ /* 0x008fe400078e0006 */
[----:B------:R-:W-:-:S05]  /*23a70*/  @!P0 IMAD.MOV.U32 R14, RZ, RZ, R5 ;  /* 0x000000ffff0e8224 */ /* 0x000fca00078e0005 */
[----:B------:R2:W3:Y:S01]  /*23a80*/  @!P0 LDG.E.U16 R25, [R14.64] ;  /* 0x0000000a0e198981 */ /* 0x0004e2000c1e1500 */
[----:B------:R-:W-:Y:S01]  /*23a90*/  PRMT R29, RZ, 0x7610, R29 ;  /* 0x00007610ff1d7816 */ /* 0x000fe2000000001d */
[----:B--2---:R-:W-:Y:S02]  /*23aa0*/  @!P0 IMAD.MOV.U32 R15, RZ, RZ, R4 ;  /* 0x000000ffff0f8224 */ /* 0x004fe400078e0004 */
[----:B------:R-:W-:-:S05]  /*23ab0*/  @!P0 IMAD.MOV.U32 R14, RZ, RZ, R3 ;  /* 0x000000ffff0e8224 */ /* 0x000fca00078e0003 */
[----:B------:R1:W2:Y:S02]  /*23ac0*/  @!P0 LDG.E.U16 R27, [R14.64] ;  /* 0x0000000a0e1b8981 */ /* 0x0002a4000c1e1500 */
[----:B-1----:R-:W-:Y:S02]  /*23ad0*/  @!P0 IMAD.MOV.U32 R14, RZ, RZ, R0 ;  /* 0x000000ffff0e8224 */ /* 0x002fe400078e0000 */
[----:B------:R-:W-:-:S05]  /*23ae0*/  @!P0 IMAD.MOV.U32 R15, RZ, RZ, R2 ;  /* 0x000000ffff0f8224 */ /* 0x000fca00078e0002 */
[----:B------:R-:W2:Y:S04]  /*23af0*/  @!P0 LDG.E.U16 R29, [R14.64] ;  /* 0x0000000a0e1d8981 */ /* 0x000ea8000c1e1500 */
[----:B------:R-:W-:Y:S04]  /*23b00*/  STL [R1+0x22e0], R21 ;  /* 0x0022e01501007387 */ /* 0x000fe80000100800 */
[----:B----4-:R-:W-:Y:S04]  /*23b10*/  STL [R1+0x22e4], R23 ;  /* 0x0022e41701007387 */ /* 0x010fe80000100800 */
[----:B------:R1:W-:Y:S04]  /*23b20*/  STS.U16 [R18+0x1800], R26 ;  /* 0x0018001a12007388 */ /* 0x0003e80000000400 */
[----:B---3--:R-:W-:Y:S04]  /*23b30*/  STL [R1+0x22e8], R25 ;  /* 0x0022e81901007387 */ /* 0x008fe80000100800 */
[----:B------:R3:W-:Y:S04]  /*23b40*/  STS.U16 [R18+0x2000], R16 ;  /* 0x0020001012007388 */ /* 0x0007e80000000400 */
[----:B------:R4:W-:Y:S04]  /*23b50*/  STS.U16 [R18+0x2800], R20 ;  /* 0x0028001412007388 */ /* 0x0009e80000000400 */
[----:B------:R0:W-:Y:S04]  /*23b60*/  STS.U16 [R18+0x3000], R28 ;  /* 0x0030001c12007388 */ /* 0x0001e80000000400 */
[----:B--2---:R-:W-:Y:S04]  /*23b70*/  STL [R1+0x22ec], R27 ;  /* 0x0022ec1b01007387 */ /* 0x004fe80000100800 */
[----:B------:R-:W-:Y:S04]  /*23b80*/  STL [R1+0x2330], R18 ;  /* 0x0023301201007387 */ /* 0x000fe80000100800 */
[----:B0-----:R-:W2:Y:S04]  /*23b90*/  LDL.LU R19, [R1+0x3cc] ;  /* 0x0003cc0001137983 */ /* 0x001ea80000300800 */
[----:B------:R-:W2:Y:S04]  /*23ba0*/  LDL.LU R17, [R1+0x3bc] ;  /* 0x0003bc0001117983 */ /* 0x000ea80000300800 */
        /* <DEDUP_REMOVED lines=8> */
[----:B-1----:R-:W2:Y:S04]  /*23c30*/  LDL.LU R26, [R1+0x168] ;  /* 0x00016800011a7983 */ /* 0x002ea80000300800 */
[----:B------:R-:W2:Y:S04]  /*23c40*/  LDL.LU R6, [R1+0x164] ;  /* 0x0001640001067983 */ /* 0x000ea80000300800 */
[----:B------:R-:W2:Y:S04]  /*23c50*/  LDL.LU R5, [R1+0x160] ;  /* 0x0001600001057983 */ /* 0x000ea80000300800 */
[----:B------:R-:W2:Y:S04]  /*23c60*/  LDL.LU R4, [R1+0x15c] ;  /* 0x00015c0001047983 */ /* 0x000ea80000300800 */
[----:B------:R-:W2:Y:S04]  /*23c70*/  LDL.LU R3, [R1+0x158] ;  /* 0x0001580001037983 */ /* 0x000ea80000300800 */
[----:B------:R-:W2:Y:S04]  /*23c80*/  LDL.LU R2, [R1+0x154] ;  /* 0x0001540001027983 */ /* 0x000ea80000300800 */
[----:B------:R-:W2:Y:S04]  /*23c90*/  LDL.LU R0, [R1+0x150] ;  /* 0x0001500001007983 */ /* 0x000ea80000300800 */
[----:B---3--:R-:W3:Y:S04]  /*23ca0*/  LDL.LU R16, [R1+0x14c] ;  /* 0x00014c0001107983 */ /* 0x008ee80000300800 */
[----:B----4-:R-:W4:Y:S04]  /*23cb0*/  LDL.LU R20, [R1+0x148] ;  /* 0x0001480001147983 */ /* 0x010f280000300800 */
[----:B------:R-:W3:Y:S04]  /*23cc0*/  LDL.LU R28, [R1+0x144] ;  /* 0x00014400011c7983 */ /* 0x000ee80000300800 */
        /* <DEDUP_REMOVED lines=60> */
[----:B0-----:R-:W-:-:S03]  /*24090*/  IMAD.SHL.U32 R14, R24, 0x2, RZ ;  /* 0x00000002180e7824 */ /* 0x001fc600078e00ff */
        /* <DEDUP_REMOVED lines=9> */
[----:B--2---:R-:W-:Y:S04]  /*24130*/  STS.U16 [R14+0x3800], R19 ;  /* 0x003800130e007388 */ /* 0x004fe80000000400 */
[----:B------:R-:W-:Y:S04]  /*24140*/  STL [R1+0x2248], R15 ;  /* 0x0022480f01007387 */ /* 0x000fe80000100800 */
[----:B------:R-:W-:Y:S04]  /*24150*/  STS.U16 [R14+0x4000], R17 ;  /* 0x004000110e007388 */ /* 0x000fe80000000400 */
        /* <DEDUP_REMOVED lines=23> */
[----:B------:R0:W-:Y:S04]  /*242d0*/  STS.U16 [R14+0xa000], R4 ;  /* 0x00a000040e007388 */ /* 0x0001e80000000400 */
[----:B0-----:R-:W2:Y:S04]  /*242e0*/  LDL.LU R4, [R1+0x13c] ;  /* 0x00013c0001047983 */ /* 0x001ea80000300800 */
[----:B------:R-:W-:Y:S04]  /*242f0*/  STS.U16 [R14+0xa800], R3 ;  /* 0x00a800030e007388 */ /* 0x000fe80000000400 */
[----:B--2---:R0:W-:Y:S04]  /*24300*/  STL [R1+0x2348], R4 ;  /* 0x0023480401007387 */ /* 0x0041e80000100800 */
        /* <DEDUP_REMOVED lines=20> */
[----:B------:R0:W-:Y:S04]  /*24450*/  STS.U16 [R14+0xb000], R2 ;  /* 0x00b000020e007388 */ /* 0x0001e80000000400 */
[----:B------:R-:W2:Y:S01]  /*24460*/  LDL.LU R3, [R1+0xec] ;  /* 0x0000ec0001037983 */ /* 0x000ea20000300800 */
[----:B------:R-:W-:-:S03]  /*24470*/  IMAD.SHL.U32 R7, R24, 0x2, RZ ;  /* 0x0000000218077824 */ /* 0x000fc600078e00ff */
[----:B------:R1:W-:Y:S04]  /*24480*/  STS.U16 [R14+0xb800], R0 ;  /* 0x00b800000e007388 */ /* 0x0003e80000000400 */
[----:B0-----:R-:W2:Y:S04]  /*24490*/  LDL.LU R2, [R1+0xe8] ;  /* 0x0000e80001027983 */ /* 0x001ea80000300800 */
[----:B---3--:R0:W-:Y:S04]  /*244a0*/  STS.U16 [R14+0xc000], R16 ;  /* 0x00c000100e007388 */ /* 0x0081e80000000400 */
[----:B-1----:R-:W3:Y:S04]  /*244b0*/  LDL.LU R0, [R1+0xe4] ;  /* 0x0000e40001007983 */ /* 0x002ee80000300800 */
[----:B----4-:R1:W-:Y:S04]  /*244c0*/  STS.U16 [R14+0xc800], R20 ;  /* 0x00c800140e007388 */ /* 0x0103e80000000400 */
[----:B0-----:R-:W4:Y:S04]  /*244d0*/  LDL.LU R16, [R1+0xe0] ;  /* 0x0000e00001107983 */ /* 0x001f280000300800 */
[----:B------:R0:W-:Y:S04]  /*244e0*/  STS.U16 [R14+0xd000], R28 ;  /* 0x00d0001c0e007388 */ /* 0x0001e80000000400 */
[----:B-1----:R-:W3:Y:S04]  /*244f0*/  LDL.LU R20, [R1+0xdc] ;  /* 0x0000dc0001147983 */ /* 0x002ee80000300800 */
[----:B------:R-:W3:Y:S04]  /*24500*/  LDL.LU R24, [R1+0xd8] ;  /* 0x0000d80001187983 */ /* 0x000ee80000300800 */
[----:B0-----:R-:W3:Y:S04]  /*24510*/  LDL.LU R28, [R1+0xd4] ;  /* 0x0000d400011c7983 */ /* 0x001ee80000300800 */
[----:B--2---:R0:W-:Y:S04]  /*24520*/  STS.U16 [R14+0xd800], R4 ;  /* 0x00d800040e007388 */ /* 0x0041e80000000400 */
[----:B0-----:R-:W2:Y:S04]  /*24530*/  LDL.LU R4, [R1+0x2348] ;  /* 0x0023480001047983 */ /* 0x001ea80000300800 */
[----:B------:R-:W-:Y:S04]  /*24540*/  STL [R1+0x2334], R7 ;  /* 0x0023340701007387 */ /* 0x000fe80000100800 */
[----:B------:R-:W-:Y:S04]  /*24550*/  STL [R1+0x2338], R14 ;  /* 0x0023380e01007387 */ /* 0x000fe80000100800 */
[----:B--2---:R-:W-:Y:S04]  /*24560*/  STS.U16 [R14+0xe000], R4 ;  /* 0x00e000040e007388 */ /* 0x004fe80000000400 */
[----:B------:R-:W-:Y:S04]  /*24570*/  STS.U16 [R14+0xe800], R15 ;  /* 0x00e8000f0e007388 */ /* 0x000fe80000000400 */
[----:B------:R-:W-:Y:S04]  /*24580*/  STS.U16 [R14+0xf000], R29 ;  /* 0x00f0001d0e007388 */ /* 0x000fe80000000400 */
[----:B------:R0:W-:Y:S04]  /*24590*/  STS.U16 [R14+0xf800], R18 ;  /* 0x00f800120e007388 */ /* 0x0001e80000000400 */
[----:B0-----:R-:W2:Y:S04]  /*245a0*/  LDL.LU R14, [R1+0xc4] ;  /* 0x0000c400010e7983 */ /* 0x001ea80000300800 */
[----:B--2---:R0:W-:Y:S04]  /*245b0*/  STL [R1+0x233c], R14 ;  /* 0x00233c0e01007387 */ /* 0x0041e80000100800 */
[----:B0-----:R-:W2:Y:S04]  /*245c0*/  LDL.LU R14, [R1+0xc8] ;  /* 0x0000c800010e7983 */ /* 0x001ea80000300800 */
[----:B--2---:R0:W-:Y:S04]  /*245d0*/  STL [R1+0x2340], R14 ;  /* 0x0023400e01007387 */ /* 0x0041e80000100800 */
[----:B0-----:R-:W2:Y:S01]  /*245e0*/  LDL.LU R14, [R1+0xcc] ;  /* 0x0000cc00010e7983 */ /* 0x001ea20000300800 */
[----:B------:R-:W-:-:S05]  /*245f0*/  LOP3.LUT R4, R7, 0x10, RZ, 0x3c, !PT ;  /* 0x0000001007047812 */ /* 0x000fca00078e3cff */
[----:B------:R-:W-:Y:S04]  /*24600*/  STS.U16 [R4+0x100], R27 ;  /* 0x0001001b04007388 */ /* 0x000fe80000000400 */
[----:B------:R-:W-:Y:S04]  /*24610*/  STS.U16 [R4+0x900], R25 ;  /* 0x0009001904007388 */ /* 0x000fe80000000400 */
[----:B------:R-:W-:Y:S04]  /*24620*/  STS.U16 [R4+0x1100], R23 ;  /* 0x0011001704007388 */ /* 0x000fe80000000400 */
[----:B------:R-:W-:Y:S04]  /*24630*/  STS.U16 [R4+0x1900], R21 ;  /* 0x0019001504007388 */ /* 0x000fe80000000400 */
[----:B------:R-:W-:Y:S04]  /*24640*/  STS.U16 [R4+0x2100], R19 ;  /* 0x0021001304007388 */ /* 0x000fe80000000400 */
[----:B------:R-:W-:Y:S04]  /*24650*/  STS.U16 [R4+0x2900], R17 ;  /* 0x0029001104007388 */ /* 0x000fe80000000400 */
[----:B------:R-:W-:Y:S04]  /*24660*/  STS.U16 [R4+0x3100], R13 ;  /* 0x0031000d04007388 */ /* 0x000fe80000000400 */
[----:B--2---:R0:W-:Y:S04]  /*24670*/  STL [R1+0x2344], R14 ;  /* 0x0023440e01007387 */ /* 0x0041e80000100800 */
[----:B0-----:R-:W2:Y:S04]  /*24680*/  LDL.LU R14, [R1+0xd0] ;  /* 0x0000d000010e7983 */ /* 0x001ea80000300800 */
[----:B------:R-:W-:Y:S04]  /*24690*/  STS.U16 [R4+0x3900], R12 ;  /* 0x0039000c04007388 */ /* 0x000fe80000000400 */
[----:B------:R-:W-:Y:S04]  /*246a0*/  STS.U16 [R4+0x4100], R11 ;  /* 0x0041000b04007388 */ /* 0x000fe80000000400 */
[----:B------:R-:W-:Y:S04]  /*246b0*/  STS.U16 [R4+0x4900], R10 ;  /* 0x0049000a04007388 */ /* 0x000fe80000000400 */
[----:B------:R-:W-:Y:S04]  /*246c0*/  STS.U16 [R4+0x5100], R9 ;  /* 0x0051000904007388 */ /* 0x000fe80000000400 */
[----:B------:R-:W-:Y:S04]  /*246d0*/  STS.U16 [R4+0x5900], R8 ;  /* 0x0059000804007388 */ /* 0x000fe80000000400 */
[----:B------:R-:W-:Y:S04]  /*246e0*/  STS.U16 [R4+0x6100], R22 ;  /* 0x0061001604007388 */ /* 0x000fe80000000400 */
[----:B------:R-:W-:Y:S04]  /*246f0*/  STS.U16 [R4+0x6900], R26 ;  /* 0x0069001a04007388 */ /* 0x000fe80000000400 */
[----:B------:R-:W2:Y:S04]  /*24700*/  LDL.LU R7, [R1+0xc0] ;  /* 0x0000c00001077983 */ /* 0x000ea80000300800 */
[----:B------:R0:W-:Y:S04]  /*24710*/  STS.U16 [R4+0x7100], R6 ;  /* 0x0071000604007388 */ /* 0x0001e80000000400 */
[----:B------:R-:W2:Y:S04]  /*24720*/  LDL.LU R18, [R1+0xbc] ;  /* 0x0000bc0001127983 */ /* 0x000ea80000300800 */
[----:B------:R1:W-:Y:S04]  /*24730*/  STS.U16 [R4+0x7900], R5 ;  /* 0x0079000504007388 */ /* 0x0003e80000000400 */
[----:B0-----:R-:W2:Y:S04]  /*24740*/  LDL.LU R6, [R1+0xb8] ;  /* 0x0000b80001067983 */ /* 0x001ea80000300800 */
[----:B------:R0:W-:Y:S04]  /*24750*/  STS.U16 [R4+0x8100], R3 ;  /* 0x0081000304007388 */ /* 0x0001e80000000400 */
[----:B-1----:R-:W2:Y:S04]  /*24760*/  LDL.LU R5, [R1+0xb4] ;  /* 0x0000b40001057983 */ /* 0x002ea80000300800 */
        /* <DEDUP_REMOVED lines=8> */
[----:B------:R1:W-:Y:S04]  /*247f0*/  STS.U16 [R4+0xa900], R24 ;  /* 0x00a9001804007388 */ /* 0x0003e80000000400 */
[----:B0-----:R-:W3:Y:S04]  /*24800*/  LDL.LU R20, [R1+0xa0] ;  /* 0x0000a00001147983 */ /* 0x001ee80000300800 */
[----:B------:R0:W-:Y:S04]  /*24810*/  STS.U16 [R4+0xb100], R28 ;  /* 0x00b1001c04007388 */ /* 0x0001e80000000400 */
[----:B-1----:R-:W3:Y:S04]  /*24820*/  LDL.LU R24, [R1+0x9c] ;  /* 0x00009c0001187983 */ /* 0x002ee80000300800 */
[----:B0-----:R-:W3:Y:S04]  /*24830*/  LDL.LU R28, [R1+0x98] ;  /* 0x00009800011c7983 */ /* 0x001ee80000300800 */
        /* <DEDUP_REMOVED lines=16> */
[----:B--2---:R0:W-:Y:S04]  /*24940*/  STS.U16 [R4+0xb900], R14 ;  /* 0x00b9000e04007388 */ /* 0x0041e80000000400 */
[----:B0-----:R-:W2:Y:S04]  /*24950*/  LDL.LU R14, [R1+0x2344] ;  /* 0x00234400010e7983 */ /* 0x001ea80000300800 */
[----:B--2---:R0:W-:Y:S04]  /*24960*/  STS.U16 [R4+0xc100], R14 ;  /* 0x00c1000e04007388 */ /* 0x0041e80000000400 */
[----:B0-----:R-:W2:Y:S04]  /*24970*/  LDL.LU R14, [R1+0x2340] ;  /* 0x00234000010e7983 */ /* 0x001ea80000300800 */
[----:B--2---:R0:W-:Y:S04]  /*24980*/  STS.U16 [R4+0xc900], R14 ;  /* 0x00c9000e04007388 */ /* 0x0041e80000000400 */
[----:B0-----:R-:W2:Y:S04]  /*24990*/  LDL.LU R14, [R1+0x233c] ;  /* 0x00233c00010e7983 */ /* 0x001ea80000300800 */
[----:B--2---:R0:W-:Y:S04]  /*249a0*/  STS.U16 [R4+0xd100], R14 ;  /* 0x00d1000e04007388 */ /* 0x0041e80000000400 */
[----:B------:R1:W-:Y:S04]  /*249b0*/  STS.U16 [R4+0xd900], R7 ;  /* 0x00d9000704007388 */ /* 0x0003e80000000400 */
[----:B0-----:R-:W2:Y:S04]  /*249c0*/  LDL.LU R14, [R1+0x2338] ;  /* 0x00233800010e7983 */ /* 0x001ea80000300800 */
[----:B-1----:R-:W2:Y:S04]  /*249d0*/  LDL.LU R7, [R1+0x2334] ;  /* 0x0023340001077983 */ /* 0x002ea80000300800 */
[----:B------:R0:W-:Y:S04]  /*249e0*/  STS.U16 [R4+0xe100], R18 ;  /* 0x00e1001204007388 */ /* 0x0001e80000000400 */
[----:B------:R1:W-:Y:S04]  /*249f0*/  STS.U16 [R4+0xe900], R6 ;  /* 0x00e9000604007388 */ /* 0x0003e80000000400 */
[----:B------:R3:W-:Y:S04]  /*24a00*/  STS.U16 [R4+0xf100], R5 ;  /* 0x00f1000504007388 */ /* 0x0007e80000000400 */
[----:B0-----:R-:W4:Y:S04]  /*24a10*/  LDL.LU R18, [R1+0x2330] ;  /* 0x0023300001127983 */ /* 0x001f280000300800 */
[----:B-1----:R-:W4:Y:S04]  /*24a20*/  LDL.LU R6, [R1+0x232c] ;  /* 0x00232c0001067983 */ /* 0x002f280000300800 */
[----:B---3--:R-:W3:Y:S04]  /*24a30*/  LDL.LU R5, [R1+0x2328] ;  /* 0x0023280001057983 */ /* 0x008ee80000300800 */
[----:B------:R0:W-:Y:S04]  /*24a40*/  STS.U16 [R4+0xf900], R3 ;  /* 0x00f9000304007388 */ /* 0x0001e80000000400 */
[----:B0-----:R-:W3:Y:S04]  /*24a50*/  LDL.LU R4, [R1+0x2324] ;  /* 0x0023240001047983 */ /* 0x001ee80000300800 */
[----:B------:R-:W3:Y:S01]  /*24a60*/  LDL.LU R3, [R1+0x2320] ;  /* 0x0023200001037983 */ /* 0x000ee20000300800 */
[----:B--2---:R-:W-:-:S05]  /*24a70*/  LOP3.LUT R7, R7, 0x20, RZ, 0x3c, !PT ;  /* 0x0000002007077812 */ /* 0x004fca00078e3cff */
[----:B------:R0:W-:Y:S04]  /*24a80*/  STS.U16 [R7+0x200], R2 ;  /* 0x0002000207007388 */ /* 0x0001e80000000400 */
[----:B----4-:R1:W-:Y:S04]  /*24a90*/  STS.U16 [R7+0xa00], R0 ;  /* 0x000a000007007388 */ /* 0x0103e80000000400 */
[----:B------:R2:W-:Y:S04]  /*24aa0*/  STS.U16 [R7+0x1200], R16 ;  /* 0x0012001007007388 */ /* 0x0005e80000000400 */
[----:B0-----:R-:W2:Y:S04]  /*24ab0*/  LDL.LU R2, [R1+0x231c] ;  /* 0x00231c0001027983 */ /* 0x001ea80000300800 */
[----:B-1----:R-:W3:Y:S04]  /*24ac0*/  LDL.LU R0, [R1+0x2318] ;  /* 0x0023180001007983 */ /* 0x002ee80000300800 */
[----:B--2---:R-:W2:Y:S04]  /*24ad0*/  LDL.LU R16, [R1+0x2314] ;  /* 0x0023140001107983 */ /* 0x004ea80000300800 */
[----:B------:R0:W-:Y:S04]  /*24ae0*/  STS.U16 [R7+0x1a00], R20 ;  /* 0x001a001407007388 */ /* 0x0001e80000000400 */
[----:B------:R1:W-:Y:S04]  /*24af0*/  STS.U16 [R7+0x2200], R24 ;  /* 0x0022001807007388 */ /* 0x0003e80000000400 */
[----:B------:R1:W-:Y:S04]  /*24b00*/  STS.U16 [R7+0x2a00], R28 ;  /* 0x002a001c07007388 */ /* 0x0003e80000000400 */
[----:B0-----:R-:W2:Y:S04]  /*24b10*/  LDL.LU R20, [R1+0x2310] ;  /* 0x0023100001147983 */ /* 0x001ea80000300800 */
[----:B-1----:R-:W2:Y:S04]  /*24b20*/  LDL.LU R24, [R1+0x230c] ;  /* 0x00230c0001187983 */ /* 0x002ea80000300800 */
[----:B------:R-:W2:Y:S04]  /*24b30*/  LDL.LU R28, [R1+0x2308] ;  /* 0x00230800011c7983 */ /* 0x000ea80000300800 */
[----:B------:R0:W-:Y:S04]  /*24b40*/  STS.U16 [R7+0x3200], R15 ;  /* 0x0032000f07007388 */ /* 0x0001e80000000400 */
[----:B0-----:R-:W2:Y:S04]  /*24b50*/  LDL.LU R15, [R1+0x50] ;  /* 0x00005000010f7983 */ /* 0x001ea80000300800 */
[----:B--2---:R0:W-:Y:S04]  /*24b60*/  STL [R1+0x22f8], R15 ;  /* 0x0022f80f01007387 */ /* 0x0041e80000100800 */
[----:B0-----:R-:W2:Y:S04]  /*24b70*/  LDL.LU R15, [R1+0x54] ;  /* 0x00005400010f7983 */ /* 0x001ea80000300800 */
[----:B--2---:R0:W-:Y:S04]  /*24b80*/  STL [R1+0x22fc], R15 ;  /* 0x0022fc0f01007387 */ /* 0x0041e80000100800 */
[----:B0-----:R-:W2:Y:S04]  /*24b90*/  LDL.LU R15, [R1+0x58] ;  /* 0x00005800010f7983 */ /* 0x001ea80000300800 */
[----:B--2---:R0:W-:Y:S04]  /*24ba0*/  STL [R1+0x2300], R15 ;  /* 0x0023000f01007387 */ /* 0x0041e80000100800 */
[----:B0-----:R-:W2:Y:S04]  /*24bb0*/  LDL.LU R15, [R1+0x5c] ;  /* 0x00005c00010f7983 */ /* 0x001ea80000300800 */
[----:B------:R0:W-:Y:S04]  /*24bc0*/  STS.U16 [R7+0x3a00], R29 ;  /* 0x003a001d07007388 */ /* 0x0001e80000000400 */
[----:B------:R1:W-:Y:S04]  /*24bd0*/  STS.U16 [R7+0x4200], R27 ;  /* 0x0042001b07007388 */ /* 0x0003e80000000400 */
[----:B------:R0:W-:Y:S04]  /*24be0*/  STS.U16 [R7+0x4a00], R25 ;  /* 0x004a001907007388 */ /* 0x0001e80000000400 */
[----:B------:R-:W-:Y:S04]  /*24bf0*/  STS.U16 [R7+0x5200], R23 ;  /* 0x0052001707007388 */ /* 0x000fe80000000400 */
        /* <DEDUP_REMOVED lines=12> */
[----:B0-----:R-:W4:Y:S04]  /*24cc0*/  LDL.LU R29, [R1+0x4c] ;  /* 0x00004c00011d7983 */ /* 0x001f280000300800 */
[----:B-1----:R-:W4:Y:S04]  /*24cd0*/  LDL.LU R27, [R1+0x48] ;  /* 0x00004800011b7983 */ /* 0x002f280000300800 */
[----:B------:R-:W4:Y:S01]  /*24ce0*/  LDL.LU R25, [R1+0x44] ;  /* 0x0000440001197983 */ /* 0x000f220000300800 */
[----:B--2---:R-:W-:-:S03]  /*24cf0*/  LOP3.LUT R15, R18, 0x20, RZ, 0x3c, !PT ;  /* 0x00000020120f7812 */ /* 0x004fc600078e3cff */
        /* <DEDUP_REMOVED lines=9> */
[----:B------:R-:W-:Y:S04]  /*24d90*/  STS.U16 [R15+0xb200], R28 ;  /* 0x00b2001c0f007388 */ /* 0x000fe80000000400 */
[----:B------:R-:W2:Y:S04]  /*24da0*/  LDL.LU R7, [R1+0x1c] ;  /* 0x00001c0001077983 */ /* 0x000ea80000300800 */
[----:B------:R-:W-:Y:S04]  /*24db0*/  STS.U16 [R15+0xba00], R24 ;  /* 0x00ba00180f007388 */ /* 0x000fe80000000400 */
[----:B------:R-:W2:Y:S04]  /*24dc0*/  LDL.LU R18, [R1+0x18] ;  /* 0x0000180001127983 */ /* 0x000ea80000300800 */
[----:B------:R-:W-:Y:S04]  /*24dd0*/  STS.U16 [R15+0xc200], R20 ;  /* 0x00c200140f007388 */ /* 0x000fe80000000400 */
[----:B------:R-:W2:Y:S04]  /*24de0*/  LDL.LU R22, [R1+0x14] ;  /* 0x0000140001167983 */ /* 0x000ea80000300800 */
[----:B------:R-:W-:Y:S04]  /*24df0*/  STS.U16 [R15+0xca00], R16 ;  /* 0x00ca00100f007388 */ /* 0x000fe80000000400 */
[----:B------:R-:W2:Y:S04]  /*24e00*/  LDL.LU R26, [R1+0x10] ;  /* 0x00001000011a7983 */ /* 0x000ea80000300800 */
[----:B---3--:R-:W-:Y:S04]  /*24e10*/  STS.U16 [R15+0xd200], R0 ;  /* 0x00d200000f007388 */ /* 0x008fe80000000400 */
[----:B------:R-:W-:Y:S04]  /*24e20*/  STL [R1+0x2164], R28 ;  /* 0x0021641c01007387 */ /* 0x000fe80000100800 */
[----:B------:R0:W-:Y:S04]  /*24e30*/  STS.U16 [R15+0xda00], R2 ;  /* 0x00da00020f007388 */ /* 0x0001e80000000400 */
[----:B------:R-:W-:Y:S04]  /*24e40*/  STL [R1+0x2168], R28 ;  /* 0x0021681c01007387 */ /* 0x000fe80000100800 */
[----:B------:R1:W-:Y:S04]  /*24e50*/  STS.U16 [R15+0xe200], R3 ;  /* 0x00e200030f007388 */ /* 0x0003e80000000400 */
[----:B------:R-:W-:Y:S04]  /*24e60*/  STL [R1+0x22a8], R28 ;  /* 0x0022a81c01007387 */ /* 0x000fe80000100800 */
[----:B------:R-:W-:Y:S04]  /*24e70*/  STS.U16 [R15+0xea00], R4 ;  /* 0x00ea00040f007388 */ /* 0x000fe80000000400 */
[----:B0-----:R-:W3:Y:S04]  /*24e80*/  LDL.LU R2, [R1] ;  /* 0x0000000001027983 */ /* 0x001ee80000300800 */
[----:B------:R-:W-:Y:S04]  /*24e90*/  STS.U16 [R15+0xf200], R5 ;  /* 0x00f200050f007388 */ /* 0x000fe80000000400 */
[----:B-1----:R-:W2:Y:S04]  /*24ea0*/  LDL.LU R3, [R1+0x8] ;  /* 0x0000080001037983 */ /* 0x002ea80000300800 */
[----:B------:R0:W-:Y:S04]  /*24eb0*/  STS.U16 [R15+0xfa00], R6 ;  /* 0x00fa00060f007388 */ /* 0x0001e80000000400 */
[----:B0-----:R-:W2:Y:S01]  /*24ec0*/  LDL.LU R15, [R1+0x2304] ;  /* 0x00230400010f7983 */ /* 0x001ea20000300800 */
[----:B------:R-:W-:-:S05]  /*24ed0*/  LOP3.LUT R17, R14, 0x30, RZ, 0x3c, !PT ;  /* 0x000000300e117812 */ /* 0x000fca00078e3cff */
[----:B--2---:R0:W-:Y:S04]  /*24ee0*/  STS.U16 [R17+0x300], R15 ;  /* 0x0003000f11007388 */ /* 0x0041e80000000400 */
[----:B0-----:R-:W2:Y:S04]  /*24ef0*/  LDL.LU R15, [R1+0x2300] ;  /* 0x00230000010f7983 */ /* 0x001ea80000300800 */
[----:B--2---:R0:W-:Y:S04]  /*24f00*/  STS.U16 [R17+0xb00], R15 ;  /* 0x000b000f11007388 */ /* 0x0041e80000000400 */
[----:B0-----:R-:W2:Y:S04]  /*24f10*/  LDL.LU R15, [R1+0x22fc] ;  /* 0x0022fc00010f7983 */ /* 0x001ea80000300800 */
[----:B--2---:R0:W-:Y:S04]  /*24f20*/  STS.U16 [R17+0x1300], R15 ;  /* 0x0013000f11007388 */ /* 0x0041e80000000400 */
[----:B0-----:R-:W2:Y:S04]  /*24f30*/  LDL.LU R15, [R1+0x22f8] ;  /* 0x0022f800010f7983 */ /* 0x001ea80000300800 */
[----:B--2---:R0:W-:Y:S04]  /*24f40*/  STS.U16 [R17+0x1b00], R15 ;  /* 0x001b000f11007388 */ /* 0x0041e80000000400 */
[----:B----4-:R1:W-:Y:S04]  /*24f50*/  STS.U16 [R17+0x2300], R29 ;  /* 0x0023001d11007388 */ /* 0x0103e80000000400 */
[----:B------:R2:W-:Y:S04]  /*24f60*/  STS.U16 [R17+0x2b00], R27 ;  /* 0x002b001b11007388 */ /* 0x0005e80000000400 */
[----:B0-----:R-:W4:Y:S04]  /*24f70*/  LDL.LU R15, [R1+0x22f4] ;  /* 0x0022f400010f7983 */ /* 0x001f280000300800 */
[----:B-1----:R-:W4:Y:S04]  /*24f80*/  LDL.LU R29, [R1+0x22f0] ;  /* 0x0022f000011d7983 */ /* 0x002f280000300800 */
[----:B--2---:R-:W2:Y:S04]  /*24f90*/  LDL.LU R27, [R1+0x22ec] ;  /* 0x0022ec00011b7983 */ /* 0x004ea80000300800 */
[----:B------:R0:W-:Y:S04]  /*24fa0*/  STS.U16 [R17+0x3300], R25 ;  /* 0x0033001911007388 */ /* 0x0001e80000000400 */
[----:B------:R1:W-:Y:S04]  /*24fb0*/  STS.U16 [R17+0x3b00], R23 ;  /* 0x003b001711007388 */ /* 0x0003e80000000400 */
[----:B------:R3:W-:Y:S04]  /*24fc0*/  STS.U16 [R17+0x4300], R21 ;  /* 0x0043001511007388 */ /* 0x0007e80000000400 */
[----:B0-----:R-:W2:Y:S04]  /*24fd0*/  LDL.LU R25, [R1+0x22e8] ;  /* 0x0022e80001197983 */ /* 0x001ea80000300800 */
[----:B-1----:R-:W2:Y:S04]  /*24fe0*/  LDL.LU R23, [R1+0x22e4] ;  /* 0x0022e40001177983 */ /* 0x002ea80000300800 */
[----:B---3--:R-:W3:Y:S04]  /*24ff0*/  LDL.LU R21, [R1+0x22e0] ;  /* 0x0022e00001157983 */ /* 0x008ee80000300800 */
[----:B------:R0:W-:Y:S04]  /*25000*/  STS.U16 [R17+0x4b00], R19 ;  /* 0x004b001311007388 */ /* 0x0001e80000000400 */
[----:B------:R1:W-:Y:S04]  /*25010*/  STS.U16 [R17+0x5300], R13 ;  /* 0x0053000d11007388 */ /* 0x0003e80000000400 */
[----:B------:R1:W-:Y:S04]  /*25020*/  STS.U16 [R17+0x5b00], R12 ;  /* 0x005b000c11007388 */ /* 0x0003e80000000400 */
[----:B0-----:R-:W2:Y:S04]  /*25030*/  LDL.LU R19, [R1+0x22dc] ;  /* 0x0022dc0001137983 */ /* 0x001ea80000300800 */
[----:B-1----:R-:W2:Y:S04]  /*25040*/  LDL.LU R13, [R1+0x22d8] ;  /* 0x0022d800010d7983 */ /* 0x002ea80000300800 */
[----:B------:R-:W2:Y:S04]  /*25050*/  LDL.LU R12, [R1+0x22d4] ;  /* 0x0022d400010c7983 */ /* 0x000ea80000300800 */
        /* <DEDUP_REMOVED lines=14> */
[----:B0-----:R-:W2:Y:S04]  /*25140*/  LDL.LU R22, [R1+0x22b8] ;  /* 0x0022b80001167983 */ /* 0x001ea80000300800 */
[----:B-1----:R-:W2:Y:S04]  /*25150*/  LDL.LU R26, [R1+0x22b4] ;  /* 0x0022b400011a7983 */ /* 0x002ea80000300800 */
[----:B------:R0:W-:Y:S04]  /*25160*/  STS.U16 [R17+0xa300], R3 ;  /* 0x00a3000311007388 */ /* 0x0001e80000000400 */
[----:B------:R1:W-:Y:S04]  /*25170*/  STS.U16 [R17+0xab00], R2 ;  /* 0x00ab000211007388 */ /* 0x0003e80000000400 */
[----:B0-----:R-:W3:Y:S04]  /*25180*/  LDL R3, [R1+0x618] ;  /* 0x0006180001037983 */ /* 0x001ee80000100800 */
[----:B-1----:R-:W3:Y:S01]  /*25190*/  LDL R2, [R1+0xdf4] ;  /* 0x000df40001027983 */ /* 0x002ee20000100800 */
[----:B------:R-:W-:-:S03]  /*251a0*/  PRMT R28, RZ, 0x7610, R28 ;  /* 0x00007610ff1c7816 */ /* 0x000fc6000000001c */
[----:B--2---:R-:W-:Y:S04]  /*251b0*/  STS.U16 [R17+0xb300], R26 ;  /* 0x00b3001a11007388 */ /* 0x004fe80000000400 */
        /* <DEDUP_REMOVED lines=8> */
[----:B------:R0:W-:Y:S04]  /*25240*/  STS.U16 [R17+0xfb00], R13 ;  /* 0x00fb000d11007388 */ /* 0x0001e80000000400 */
[----:B---3--:R-:W2:Y:S04]  /*25250*/  @!P0 LDG.E.U16 R28, [R2.64] ;  /* 0x0000000a021c8981 */ /* 0x008ea8000c1e1500 */
[----:B0-----:R-:W3:Y:S01]  /*25260*/  LDL.LU R17, [R1+0x22b0] ;  /* 0x0022b00001117983 */ /* 0x001ee20000300800 */
[----:B------:R-:W-:-:S05]  /*25270*/  LOP3.LUT R14, R14, 0x40, RZ, 0x3c, !PT ;  /* 0x000000400e0e7812 */ /* 0x000fca00078e3cff */
[----:B---3--:R-:W-:Y:S04]  /*25280*/  STS.U16 [R14+0x400], R17 ;  /* 0x000400110e007388 */ /* 0x008fe80000000400 */
[----:B------:R-:W-:Y:S04]  /*25290*/  STS.U16 [R14+0xc00], R19 ;  /* 0x000c00130e007388 */ /* 0x000fe80000000400 */
[----:B------:R-:W-:Y:S04]  /*252a0*/  STS.U16 [R14+0x1400], R21 ;  /* 0x001400150e007388 */ /* 0x000fe80000000400 */
[----:B------:R-:W-:Y:S04]  /*252b0*/  STS.U16 [R14+0x1c00], R23 ;  /* 0x001c00170e007388 */ /* 0x000fe80000000400 */
[----:B------:R-:W-:Y:S04]  /*252c0*/  STS.U16 [R14+0x2400], R25 ;  /* 0x002400190e007388 */ /* 0x000fe80000000400 */
[----:B------:R-:W-:Y:S04]  /*252d0*/  STS.U16 [R14+0x2c00], R27 ;  /* 0x002c001b0e007388 */ /* 0x000fe80000000400 */
[----:B----4-:R0:W-:Y:S04]  /*252e0*/  STS.U16 [R14+0x3400], R29 ;  /* 0x0034001d0e007388 */ /* 0x0101e80000000400 */
[----:B0-----:R-:W3:Y:S04]  /*252f0*/  LDL.LU R14, [R1+0x22ac] ;  /* 0x0022ac00010e7983 */ /* 0x001ee80000300800 */
[----:B--2---:R0:W-:Y:S04]  /*25300*/  STL [R1+0x38c], R28 ;  /* 0x00038c1c01007387 */ /* 0x0041e80000100800 */
[----:B0-----:R-:W2:Y:S04]  /*25310*/  LDL.LU R28, [R1+0x22a8] ;  /* 0x0022a800011c7983 */ /* 0x001ea80000300800 */
[----:B------:R-:W4:Y:S04]  /*25320*/  LDL R2, [R1+0x614] ;  /* 0x0006140001027983 */ /* 0x000f280000100800 */
[----:B------:R-:W4:Y:S01]  /*25330*/  LDL R3, [R1+0xdf0] ;  /* 0x000df00001037983 */ /* 0x000f220000100800 */
[----:B---3--:R-:W-:-:S02]  /*25340*/  PRMT R14, RZ, 0x7610, R14 ;  /* 0x00007610ff0e7816 */ /* 0x008fc4000000000e */
[----:B----4-:R-:W-:-:S04]  /*25350*/  @!P0 LOP3.LUT R3, R3, R2, RZ, 0x3c, !PT ;  /* 0x0000000203038212 */ /* 0x010fc800078e3cff */
[----:B------:R-:W-:-:S04]  /*25360*/  @!P0 LOP3.LUT R2, R3, R2, RZ, 0x3c, !PT ;  /* 0x0000000203028212 */ /* 0x000fc800078e3cff */
[----:B------:R-:W-:-:S05]  /*25370*/  @!P0 LOP3.LUT R3, R3, R2, RZ, 0x3c, !PT ;  /* 0x0000000203038212 */ /* 0x000fca00078e3cff */
[----:B------:R-:W3:Y:S04]  /*25380*/  @!P0 LDG.E.U16 R14, [R2.64] ;  /* 0x0000000a020e8981 */ /* 0x000ee8000c1e1500 */
[----:B---3--:R0:W-:Y:S04]  /*25390*/  STL [R1+0x388], R14 ;  /* 0x0003880e01007387 */ /* 0x0081e80000100800 */
[----:B0-----:R-:W3:Y:S04]  /*253a0*/  LDL.LU R14, [R1+0x22a4] ;  /* 0x0022a400010e7983 */ /* 0x001ee80000300800 */
[----:B------:R-:W4:Y:S04]  /*253b0*/  LDL R2, [R1+0x610] ;  /* 0x0006100001027983 */ /* 0x000f280000100800 */
[----:B------:R-:W4:Y:S01]  /*253c0*/  LDL R3, [R1+0xdec] ;  /* 0x000dec0001037983 */ /* 0x000f220000100800 */
[----:B------:R-:W-:-:S02]  /*253d0*/  PRMT R15, RZ, 0x7610, R15 ;  /* 0x00007610ff0f7816 */ /* 0x000fc4000000000f */
[----:B----4-:R-:W-:-:S04]  /*253e0*/  @!P0 LOP3.LUT R3, R3, R2, RZ, 0x3c, !PT ;  /* 0x0000000203038212 */ /* 0x010fc800078e3cff */
[----:B------:R-:W-:-:S04]  /*253f0*/  @!P0 LOP3.LUT R2, R3, R2, RZ, 0x3c, !PT ;  /* 0x0000000203028212 */ /* 0x000fc800078e3cff */
[----:B------:R-:W-:-:S05]  /*25400*/  @!P0 LOP3.LUT R3, R3, R2, RZ, 0x3c, !PT ;  /* 0x0000000203038212 */ /* 0x000fca00078e3cff */
[----:B------:R-:W4:Y:S04]  /*25410*/  @!P0 LDG.E.U16 R15, [R2.64] ;  /* 0x0000000a020f8981 */ /* 0x000f28000c1e1500 */
[----:B----4-:R0:W-:Y:S04]  /*25420*/  STL [R1+0x16c], R15 ;  /* 0x00016c0f01007387 */ /* 0x0101e80000100800 */
[----:B0-----:R-:W4:Y:S04]  /*25430*/  LDL.LU R15, [R1+0x22a0] ;  /* 0x0022a000010f7983 */ /* 0x001f280000300800 */
[----:B------:R-:W2:Y:S04]  /*25440*/  LDL R2, [R1+0xdbc] ;  /* 0x000dbc0001027983 */ /* 0x000ea80000100800 */
[----:B------:R-:W2:Y:S01]  /*25450*/  LDL R3, [R1+0xdc0] ;  /* 0x000dc00001037983 */ /* 0x000ea20000100800 */
[----:B---3--:R-:W-:-:S02]  /*25460*/  PRMT R14, RZ, 0x7610, R14 ;  /* 0x00007610ff0e7816 */ /* 0x008fc4000000000e */
[----:B--2---:R-:W-:-:S04]  /*25470*/  @!P0 LOP3.LUT R3, R3, R2, RZ, 0x3c, !PT ;  /* 0x0000000203038212 */ /* 0x004fc800078e3cff */
[----:B------:R-:W-:-:S04]  /*25480*/  @!P0 LOP3.LUT R2, R3, R2, RZ, 0x3c, !PT ;  /* 0x0000000203028212 */ /* 0x000fc800078e3cff */
[----:B------:R-:W-:-:S05]  /*25490*/  @!P0 LOP3.LUT R3, R3, R2, RZ, 0x3c, !PT ;  /* 0x0000000203038212 */ /* 0x000fca00078e3cff */
[----:B------:R-:W2:Y:S04]  /*254a0*/  @!P0 LDG.E.U16 R14, [R2.64] ;  /* 0x0000000a020e8981 */ /* 0x000ea8000c1e1500 */
[----:B--2---:R0:W-:Y:S04]  /*254b0*/  STL [R1+0x168], R14 ;  /* 0x0001680e01007387 */ /* 0x0041e80000100800 */
[----:B0-----:R-:W2:Y:S04]  /*254c0*/  LDL.LU R14, [R1+0x229c] ;  /* 0x00229c00010e7983 */ /* 0x001ea80000300800 */
[----:B------:R-:W3:Y:S04]  /*254d0*/  LDL R2, [R1+0xdb4] ;  /* 0x000db40001027983 */ /* 0x000ee80000100800 */
[----:B------:R-:W3:Y:S01]  /*254e0*/  LDL R3, [R1+0xdb8] ;  /* 0x000db80001037983 */ /* 0x000ee20000100800 */
[----:B----4-:R-:W-:-:S02]  /*254f0*/  PRMT R15, RZ, 0x7610, R15 ;  /* 0x00007610ff0f7816 */ /* 0x010fc4000000000f */
[----:B---3--:R-:W-:-:S04]  /*25500*/  @!P0 LOP3.LUT R3, R3, R2, RZ, 0x3c, !PT ;  /* 0x0000000203038212 */ /* 0x008fc800078e3cff */
[----:B------:R-:W-:-:S04]  /*25510*/  @!P0 LOP3.LUT R2, R3, R2, RZ, 0x3c, !PT ;  /* 0x0000000203028212 */ /* 0x000fc800078e3cff */
[----:B------:R-:W-:-:S05]  /*25520*/  @!P0 LOP3.LUT R3, R3, R2, RZ, 0x3c, !PT ;  /* 0x0000000203038212 */ /* 0x000fca00078e3cff */
[----:B------:R-:W3:Y:S04]  /*25530*/  @!P0 LDG.E.U16 R15, [R2.64] ;  /* 0x0000000a020f8981 */ /* 0x000ee8000c1e1500 */
[----:B---3--:R0:W-:Y:S04]  /*25540*/  STL [R1+0x164], R15 ;  /* 0x0001640f01007387 */ /* 0x0081e80000100800 */
[----:B0-----:R-:W3:Y:S04]  /*25550*/  LDL.LU R15, [R1+0x2298] ;  /* 0x00229800010f7983 */ /* 0x001ee80000300800 */
[----:B------:R-:W4:Y:S04]  /*25560*/  LDL R2, [R1+0xdac] ;  /* 0x000dac0001027983 */ /* 0x000f280000100800 */
[----:B------:R-:W4:Y:S01]  /*25570*/  LDL R3, [R1+0xdb0] ;  /* 0x000db00001037983 */ /* 0x000f220000100800 */
[----:B--2---:R-:W-:-:S02]  /*25580*/  PRMT R14, RZ, 0x7610, R14 ;  /* 0x00007610ff0e7816 */ /* 0x004fc4000000000e */
[----:B----4-:R-:W-:-:S04]  /*25590*/  @!P0 LOP3.LUT R3, R3, R2, RZ, 0x3c, !PT ;  /* 0x0000000203038212 */ /* 0x010fc800078e3cff */
[----:B------:R-:W-:-:S04]  /*255a0*/  @!P0 LOP3.LUT R2, R3, R2, RZ, 0x3c, !PT ;  /* 0x0000000203028212 */ /* 0x000fc800078e3cff */
[----:B------:R-:W-:-:S05]  /*255b0*/  @!P0 LOP3.LUT R3, R3, R2, RZ, 0x3c, !PT ;  /* 0x0000000203038212 */ /* 0x000fca00078e3cff */
[----:B------:R-:W2:Y:S04]  /*255c0*/  @!P0 LDG.E.U16 R14, [R2.64] ;  /* 0x0000000a020e8981 */ /* 0x000ea8000c1e1500 */
        /* <DEDUP_REMOVED lines=19> */
[----:B0-----:R-:W2:Y:S01]  /*25700*/  LDL.LU R14, [R1+0x228c] ;  /* 0x00228c00010e7983 */ /* 0x001ea20000300800 */
[----:B------:R-:W4:Y:S02]  /*25710*/  LDL R2, [R1+0xd6c] ;  /* 0x000d6c0001027983 */ /* 0x000f240000100800 */
[----:B------:R-:W4:Y:S01]  /*25720*/  LDL R3, [R1+0xd70] ;  /* 0x000d700001037983 */ /* 0x000f220000100800 */
[----:B---3--:R-:W-:-:S02]  /*25730*/  PRMT R15, RZ, 0x7610, R15 ;  /* 0x00007610ff0f7816 */ /* 0x008fc4000000000f */
[----:B----4-:R-:W-:-:S04]  /*25740*/  @!P0 LOP3.LUT R3, R3, R2, RZ, 0x3c, !PT ;  /* 0x0000000203038212 */ /* 0x010fc800078e3cff */
[----:B------:R-:W-:-:S04]  /*25750*/  @!P0 LOP3.LUT R2, R3, R2, RZ, 0x3c, !PT ;  /* 0x0000000203028212 */ /* 0x000fc800078e3cff */
[----:B------:R-:W-:-:S05]  /*25760*/  @!P0 LOP3.LUT R3, R3, R2, RZ, 0x3c, !PT ;  /* 0x0000000203038212 */ /* 0x000fca00078e3cff */
[----:B------:R-:W3:Y:S04]  /*25770*/  @!P0 LDG.E.U16 R15, [R2.64] ;  /* 0x0000000a020f8981 */ /* 0x000ee8000c1e1500 */
[----:B---3--:R0:W-:Y:S04]  /*25780*/  STL [R1+0x154], R15 ;  /* 0x0001540f01007387 */ /* 0x0081e80000100800 */
[----:B0-----:R-:W3:Y:S01]  /*25790*/  LDL.LU R15, [R1+0x2288] ;  /* 0x00228800010f7983 */ /* 0x001ee20000300800 */
[----:B------:R-:W4:Y:S02]  /*257a0*/  LDL R2, [R1+0xd3c] ;  /* 0x000d3c0001027983 */ /* 0x000f240000100800 */
        /* <DEDUP_REMOVED lines=531> */
[----:B------:R-:W4:Y:S02]  /*278e0*/  LDL R3, [R1+0x970] ;  /* 0x0009700001037983 */ /* 0x000f240000100800 */
[----:B----4-:R-:W-:-:S02]  /*278f0*/  @!P0 LOP3.LUT R3, R3, R2, RZ, 0x3c, !PT ;  /* 0x0000000203038212 */ /* 0x010fc400078e3cff */
[----:B--2---:R-:W-:Y:S02]  /*27900*/  PRMT R14, RZ, 0x7610, R14 ;  /* 0x00007610ff0e7816 */ /* 0x004fe4000000000e */
        /* <DEDUP_REMOVED lines=42> */
[----:B------:R-:W4:Y:S01]  /*27bb0*/  LDL R3, [R1+0x908] ;  /* 0x0009080001037983 */ /* 0x000f220000100800 */
[----:B------:R-:W-:-:S02]  /*27bc0*/  PRMT R13, RZ, 0x7610, R13 ;  /* 0x00007610ff0d7816 */ /* 0x000fc4000000000d */
        /* <DEDUP_REMOVED lines=10> */
[----:B------:R-:W2:Y:S04]  /*27c70*/  @!P0 LDG.E.U16 R14, [R2.64] ;  /* 0x0000000a020e8981 */ /* 0x000ea8000c1e1500 */
[----:B----4-:R0:W-:Y:S04]  /*27c80*/  STL [R1+0x50], R13 ;  /* 0x0000500d01007387 */ /* 0x0101e80000100800 */
[----:B0-----:R-:W3:Y:S04]  /*27c90*/  LDL R13, [R1+0x8b8] ;  /* 0x0008b800010d7983 */ /* 0x001ee80000100800 */
        /* <DEDUP_REMOVED lines=39> */
[----:B---3--:R-:W-:-:S02]  /*27f10*/  @!P0 IMAD.MOV.U32 R2, RZ, RZ, R13 ;  /* 0x000000ffff028224 */ /* 0x008fc400078e000d */
[----:B------:R-:W3:Y:S01]  /*27f20*/  LDL R13, [R1+0x870] ;  /* 0x00087000010d7983 */ /* 0x000ee20000100800 */
[----:B--2---:R-:W-:-:S06]  /*27f30*/  PRMT R14, RZ, 0x7610, R14 ;  /* 0x00007610ff0e7816 */ /* 0x004fcc000000000e */
[----:B----4-:R-:W2:Y:S04]  /*27f40*/  @!P0 LDG.E.U16 R14, [R2.64] ;  /* 0x0000000a020e8981 */ /* 0x010ea8000c1e1500 */
        /* <DEDUP_REMOVED lines=8> */
[----:B------:R-:W4:Y:S04]  /*27fd0*/  @!P0 LDG.E.U16 R15, [R2.64] ;  /* 0x0000000a020f8981 */ /* 0x000f28000c1e1500 */
[----:B----4-:R0:W-:Y:S04]  /*27fe0*/  STL [R1+0x34], R15 ;  /* 0x0000340f01007387 */ /* 0x0101e80000100800 */
[----:B0-----:R-:W4:Y:S01]  /*27ff0*/  LDL.LU R15, [R1+0x216c] ;  /* 0x00216c00010f7983 */ /* 0x001f220000300800 */
[----:B------:R-:W2:Y:S02]  /*28000*/  LDL R2, [R1+0x884] ;  /* 0x0008840001027983 */ /* 0x000ea40000100800 */
[----:B------:R-:W2:Y:S02]  /*28010*/  LDL R3, [R1+0x888] ;  /* 0x0008880001037983 */ /* 0x000ea40000100800 */
[----:B--2---:R-:W-:-:S02]  /*28020*/  @!P0 LOP3.LUT R3, R3, R2, RZ, 0x3c, !PT ;  /* 0x0000000203038212 */ /* 0x004fc400078e3cff */
[----:B----4-:R-:W-:Y:S02]  /*28030*/  PRMT R15, RZ, 0x7610, R15 ;  /* 0x00007610ff0f7816 */ /* 0x010fe4000000000f */
[----:B------:R-:W-:-:S04]  /*28040*/  @!P0 LOP3.LUT R2, R3, R2, RZ, 0x3c, !PT ;  /* 0x0000000203028212 */ /* 0x000fc800078e3cff */
[----:B------:R-:W-:-:S05]  /*28050*/  @!P0 LOP3.LUT R3, R3, R2, RZ, 0x3c, !PT ;  /* 0x0000000203038212 */ /* 0x000fca00078e3cff */
[----:B------:R0:W2:Y:S04]  /*28060*/  @!P0 LDG.E.U16 R15, [R2.64] ;  /* 0x0000000a020f8981 */ /* 0x0000a8000c1e1500 */
[----:B0-----:R-:W4:Y:S04]  /*28070*/  LDL R2, [R1+0x87c] ;  /* 0x00087c0001027983 */ /* 0x001f280000100800 */
[----:B------:R-:W4:Y:S01]  /*28080*/  LDL R3, [R1+0x880] ;  /* 0x0008800001037983 */ /* 0x000f220000100800 */
[----:B------:R-:W-:Y:S02]  /*28090*/  PRMT R14, RZ, 0x7610, R14 ;  /* 0x00007610ff0e7816 */ /* 0x000fe4000000000e */
[----:B----4-:R-:W-:-:S04]  /*280a0*/  @!P0 LOP3.LUT R3, R3, R2, RZ, 0x3c, !PT ;  /* 0x0000000203038212 */ /* 0x010fc800078e3cff */
[----:B------:R-:W-:-:S04]  /*280b0*/  @!P0 LOP3.LUT R2, R3, R2, RZ, 0x3c, !PT ;  /* 0x0000000203028212 */ /* 0x000fc800078e3cff */
[----:B------:R-:W-:Y:S01]  /*280c0*/  @!P0 LOP3.LUT R3, R3, R2, RZ, 0x3c, !PT ;  /* 0x0000000203038212 */ /* 0x000fe200078e3cff */
[----:B--2---:R0:W-:Y:S04]  /*280d0*/  STL [R1+0x30], R15 ;  /* 0x0000300f01007387 */ /* 0x0041e80000100800 */
[----:B------:R1:W2:Y:S01]  /*280e0*/  @!P0 LDG.E.U16 R14, [R2.64] ;  /* 0x0000000a020e8981 */ /* 0x0002a2000c1e1500 */
[----:B------:R-:W-:-:S03]  /*280f0*/  PRMT R28, RZ, 0x7610, R28 ;  /* 0x00007610ff1c7816 */ /* 0x000fc6000000001c */
[----:B0-----:R-:W4:Y:S04]  /*28100*/  LDL R15, [R1+0x840] ;  /* 0x00084000010f7983 */ /* 0x001f280000100800 */
[----:B-1----:R-:W2:Y:S04]  /*28110*/  LDL R2, [R1+0x874] ;  /* 0x0008740001027983 */ /* 0x002ea80000100800 */
[----:B------:R-:W2:Y:S02]  /*28120*/  LDL R3, [R1+0x878] ;  /* 0x0008780001037983 */ /* 0x000ea40000100800 */
[----:B--2---:R-:W-:-:S04]  /*28130*/  @!P0 LOP3.LUT R3, R3, R2, RZ, 0x3c, !PT ;  /* 0x0000000203038212 */ /* 0x004fc800078e3cff */
[----:B------:R-:W-:-:S04]  /*28140*/  @!P0 LOP3.LUT R2, R3, R2, RZ, 0x3c, !PT ;  /* 0x0000000203028212 */ /* 0x000fc800078e3cff */
[----:B------:R-:W-:-:S05]  /*28150*/  @!P0 LOP3.LUT R3, R3, R2, RZ, 0x3c, !PT ;  /* 0x0000000203038212 */ /* 0x000fca00078e3cff */
[----:B------:R-:W2:Y:S04]  /*28160*/  @!P0 LDG.E.U16 R28, [R2.64] ;  /* 0x0000000a021c8981 */ /* 0x000ea8000c1e1500 */
[----:B------:R0:W-:Y:S04]  /*28170*/  STL [R1+0x2c], R14 ;  /* 0x00002c0e01007387 */ /* 0x0001e80000100800 */
[----:B0-----:R-:W3:Y:S04]  /*28180*/  LDL R14, [R1+0x838] ;  /* 0x00083800010e7983 */ /* 0x001ee80000100800 */
        /* <DEDUP_REMOVED lines=16> */
[----:B0-----:R-:W2:Y:S01]  /*28290*/  LDL R3, [R1+0x83c] ;  /* 0x00083c0001037983 */ /* 0x001ea20000100800 */
[----:B------:R-:W-:Y:S01]  /*282a0*/  PRMT R5, RZ, 0x7610, R5 ;  /* 0x00007610ff057816 */ /* 0x000fe20000000005 */
[----:B------:R-:W-:Y:S02]  /*282b0*/  @!P0 IMAD.MOV.U32 R2, RZ, RZ, R15 ;  /* 0x000000ffff028224 */ /* 0x000fe400078e000f */
[----:B----4-:R0:W-:Y:S01]  /*282c0*/  STL [R1+0x20], R12 ;  /* 0x0000200c01007387 */ /* 0x0101e20000100800 */
[----:B------:R-:W-:Y:S01]  /*282d0*/  PRMT R11, RZ, 0x7610, R11 ;  /* 0x00007610ff0b7816 */ /* 0x000fe2000000000b */
[----:B------:R-:W4:Y:S02]  /*282e0*/  LDL R15, [R1+0x7fc] ;  /* 0x0007fc00010f7983 */ /* 0x000f240000100800 */
[----:B--2---:R1:W2:Y:S04]  /*282f0*/  @!P0 LDG.E.U16 R5, [R2.64] ;  /* 0x0000000a02058981 */ /* 0x0042a8000c1e1500 */
[----:B0-----:R-:W3:Y:S04]  /*28300*/  LDL R12, [R1+0x808] ;  /* 0x00080800010c7983 */ /* 0x001ee80000100800 */
[----:B-1----:R-:W3:Y:S01]  /*28310*/  LDL R3, [R1+0x834] ;  /* 0x0008340001037983 */ /* 0x002ee20000100800 */
[----:B------:R-:W-:-:S03]  /*28320*/  @!P0 IMAD.MOV.U32 R2, RZ, RZ, R14 ;  /* 0x000000ffff028224 */ /* 0x000fc600078e000e */
[----:B--2---:R0:W-:Y:S01]  /*28330*/  STL [R1+0x1c], R5 ;  /* 0x00001c0501007387 */ /* 0x0041e20000100800 */
[----:B------:R-:W-:Y:S01]  /*28340*/  PRMT R7, RZ, 0x7610, R7 ;  /* 0x00007610ff077816 */ /* 0x000fe20000000007 */
[----:B------:R-:W2:Y:S02]  /*28350*/  LDL R14, [R1+0x7f4] ;  /* 0x0007f400010e7983 */ /* 0x000ea40000100800 */
[----:B---3--:R1:W3:Y:S04]  /*28360*/  @!P0 LDG.E.U16 R11, [R2.64] ;  /* 0x0000000a020b8981 */ /* 0x0082e8000c1e1500 */
[----:B0-----:R-:W2:Y:S04]  /*28370*/  LDL R5, [R1+0x800] ;  /* 0x0008000001057983 */ /* 0x001ea80000100800 */
[----:B-1----:R-:W2:Y:S01]  /*28380*/  LDL R3, [R1+0x82c] ;  /* 0x00082c0001037983 */ /* 0x002ea20000100800 */
[----:B------:R-:W-:-:S03]  /*28390*/  @!P0 IMAD.MOV.U32 R2, RZ, RZ, R13 ;  /* 0x000000ffff028224 */ /* 0x000fc600078e000d */
[----:B---3--:R0:W-:Y:S01]  /*283a0*/  STL [R1+0x18], R11 ;  /* 0x0000180b01007387 */ /* 0x0081e20000100800 */
[----:B------:R-:W-:Y:S02]  /*283b0*/  PRMT R8, RZ, 0x7610, R8 ;  /* 0x00007610ff087816 */ /* 0x000fe40000000008 */
[----:B------:R-:W-:Y:S02]  /*283c0*/  PRMT R4, RZ, 0x7610, R4 ;  /* 0x00007610ff047816 */ /* 0x000fe40000000004 */
[----:B------:R-:W-:Y:S01]  /*283d0*/  PRMT R10, RZ, 0x7610, R10 ;  /* 0x00007610ff0a7816 */ /* 0x000fe2000000000a */
[----:B------:R-:W3:Y:S04]  /*283e0*/  LDL R13, [R1+0x7ec] ;  /* 0x0007ec00010d7983 */ /* 0x000ee80000100800 */
[----:B--2---:R1:W2:Y:S04]  /*283f0*/  @!P0 LDG.E.U16 R7, [R2.64] ;  /* 0x0000000a02078981 */ /* 0x0042a8000c1e1500 */
[----:B0-----:R-:W2:Y:S04]  /*28400*/  LDL R11, [R1+0x7f8] ;  /* 0x0007f800010b7983 */ /* 0x001ea80000100800 */
[----:B-1----:R-:W2:Y:S01]  /*28410*/  LDL R3, [R1+0x804] ;  /* 0x0008040001037983 */ /* 0x002ea20000100800 */
[----:B------:R-:W-:-:S05]  /*28420*/  @!P0 IMAD.MOV.U32 R2, RZ, RZ, R12 ;  /* 0x000000ffff028224 */ /* 0x000fca00078e000c */
[----:B--2---:R0:W2:Y:S02]  /*28430*/  @!P0 LDG.E.U16 R8, [R2.64] ;  /* 0x0000000a02088981 */ /* 0x0040a4000c1e1500 */
[----:B0-----:R-:W-:Y:S02]  /*28440*/  @!P0 IMAD.MOV.U32 R2, RZ, RZ, R5 ;  /* 0x000000ffff028224 */ /* 0x001fe400078e0005 */
[----:B----4-:R-:W-:-:S05]  /*28450*/  @!P0 IMAD.MOV.U32 R3, RZ, RZ, R15 ;  /* 0x000000ffff038224 */ /* 0x010fca00078e000f */
[----:B------:R0:W4:Y:S04]  /*28460*/  @!P0 LDG.E.U16 R4, [R2.64] ;  /* 0x0000000a02048981 */ /* 0x000128000c1e1500 */
[----:B------:R1:W-:Y:S01]  /*28470*/  STL [R1+0x14], R7 ;  /* 0x0000140701007387 */ /* 0x0003e20000100800 */
[----:B------:R-:W4:Y:S02]  /*28480*/  LDL R12, [R1+0x7c4] ;  /* 0x0007c400010c7983 */ /* 0x000f240000100800 */
[----:B0-----:R-:W-:Y:S02]  /*28490*/  @!P0 IMAD.MOV.U32 R2, RZ, RZ, R11 ;  /* 0x000000ffff028224 */ /* 0x001fe400078e000b */
[----:B------:R-:W-:Y:S01]  /*284a0*/  @!P0 IMAD.MOV.U32 R3, RZ, RZ, R14 ;  /* 0x000000ffff038224 */ /* 0x000fe200078e000e */
[----:B-1----:R-:W4:Y:S04]  /*284b0*/  LDL R7, [R1+0x7f0] ;  /* 0x0007f00001077983 */ /* 0x002f280000100800 */
[----:B------:R3:W4:Y:S01]  /*284c0*/  @!P0 LDG.E.U16 R10, [R2.64] ;  /* 0x0000000a020a8981 */ /* 0x000722000c1e1500 */
[----:B------:R-:W-:Y:S01]  /*284d0*/  PRMT R6, RZ, 0x7610, R6 ;  /* 0x00007610ff067816 */ /* 0x000fe20000000006 */
[----:B---3--:R-:W-:-:S02]  /*284e0*/  @!P0 IMAD.MOV.U32 R3, RZ, RZ, R13 ;  /* 0x000000ffff038224 */ /* 0x008fc400078e000d */
[----:B--2---:R0:W-:Y:S01]  /*284f0*/  STL [R1+0x10], R8 ;  /* 0x0000100801007387 */ /* 0x0041e20000100800 */
[----:B------:R-:W2:Y:S03]  /*28500*/  LDL R5, [R1+0x7bc] ;  /* 0x0007bc0001057983 */ /* 0x000ea60000100800 */
[----:B0-----:R-:W3:Y:S04]  /*28510*/  LDL R8, [R1+0x7c8] ;  /* 0x0007c80001087983 */ /* 0x001ee80000100800 */
[----:B----4-:R0:W-:Y:S01]  /*28520*/  STL [R1+0xc], R4 ;  /* 0x00000c0401007387 */ /* 0x0101e20000100800 */
[----:B------:R-:W4:Y:S03]  /*28530*/  LDL R11, [R1+0x7b4] ;  /* 0x0007b400010b7983 */ /* 0x000f260000100800 */
[----:B0-----:R-:W4:Y:S01]  /*28540*/  LDL R4, [R1+0x7c0] ;  /* 0x0007c00001047983 */ /* 0x001f220000100800 */
[----:B------:R-:W-:-:S03]  /*28550*/  @!P0 IMAD.MOV.U32 R2, RZ, RZ, R7 ;  /* 0x000000ffff028224 */ /* 0x000fc600078e0007 */
[----:B------:R0:W-:Y:S04]  /*28560*/  STL [R1+0x8], R10 ;  /* 0x0000080a01007387 */ /* 0x0001e80000100800 */
[----:B------:R1:W4:Y:S01]  /*28570*/  @!P0 LDG.E.U16 R6, [R2.64] ;  /* 0x0000000a02068981 */ /* 0x000322000c1e1500 */
[----:B------:R-:W-:Y:S02]  /*28580*/  PRMT R9, RZ, 0x7610, R9 ;  /* 0x00007610ff097816 */ /* 0x000fe40000000009 */
[----:B------:R-:W-:Y:S02]  /*28590*/  PRMT R28, RZ, 0x7610, R28 ;  /* 0x00007610ff1c7816 */ /* 0x000fe4000000001c */
[----:B------:R-:W-:Y:S01]  /*285a0*/  PRMT R26, RZ, 0x7610, R26 ;  /* 0x00007610ff1a7816 */ /* 0x000fe2000000001a */
[----:B------:R-:W4:Y:S04]  /*285b0*/  LDL R7, [R1+0x7ac] ;  /* 0x0007ac0001077983 */ /* 0x000f280000100800 */
[----:B0-----:R-:W4:Y:S01]  /*285c0*/  LDL R10, [R1+0x7b8] ;  /* 0x0007b800010a7983 */ /* 0x001f220000100800 */
[----:B-1----:R-:W-:-:S02]  /*285d0*/  @!P0 IMAD.MOV.U32 R3, RZ, RZ, R12 ;  /* 0x000000ffff038224 */ /* 0x002fc400078e000c */
[----:B---3--:R-:W-:-:S05]  /*285e0*/  @!P0 IMAD.MOV.U32 R2, RZ, RZ, R8 ;  /* 0x000000ffff028224 */ /* 0x008fca00078e0008 */
[----:B------:R2:W3:Y:S02]  /*285f0*/  @!P0 LDG.E.U16 R9, [R2.64] ;  /* 0x0000000a02098981 */ /* 0x0004e4000c1e1500 */
[----:B--2---:R-:W-:Y:S02]  /*28600*/  @!P0 IMAD.MOV.U32 R3, RZ, RZ, R5 ;  /* 0x000000ffff038224 */ /* 0x004fe400078e0005 */
[----:B----4-:R-:W-:-:S05]  /*28610*/  @!P0 IMAD.MOV.U32 R2, RZ, RZ, R4 ;  /* 0x000000ffff028224 */ /* 0x010fca00078e0004 */
[----:B------:R0:W2:Y:S04]  /*28620*/  @!P0 LDG.E.U16 R28, [R2.64] ;  /* 0x0000000a021c8981 */ /* 0x0000a8000c1e1500 */
[----:B------:R1:W-:Y:S01]  /*28630*/  STL [R1+0x4], R6 ;  /* 0x0000040601007387 */ /* 0x0003e20000100800 */
[----:B------:R-:W4:Y:S02]  /*28640*/  LDL R8, [R1+0x788] ;  /* 0x0007880001087983 */ /* 0x000f240000100800 */
[----:B0-----:R-:W-:Y:S02]  /*28650*/  @!P0 IMAD.MOV.U32 R3, RZ, RZ, R11 ;  /* 0x000000ffff038224 */ /* 0x001fe400078e000b */
[----:B------:R-:W-:Y:S01]  /*28660*/  @!P0 IMAD.MOV.U32 R2, RZ, RZ, R10 ;  /* 0x000000ffff028224 */ /* 0x000fe200078e000a */
[----:B-1----:R-:W4:Y:S04]  /*28670*/  LDL R6, [R1+0x7b0] ;  /* 0x0007b00001067983 */ /* 0x002f280000100800 */
[----:B------:R0:W4:Y:S01]  /*28680*/  @!P0 LDG.E.U16 R26, [R2.64] ;  /* 0x0000000a021a8981 */ /* 0x000122000c1e1500 */
[----:B------:R-:W-:Y:S01]  /*28690*/  PRMT R24, RZ, 0x7610, R24 ;  /* 0x00007610ff187816 */ /* 0x000fe20000000018 */
[----:B0-----:R-:W-:-:S02]  /*286a0*/  @!P0 IMAD.MOV.U32 R3, RZ, RZ, R7 ;  /* 0x000000ffff038224 */ /* 0x001fc400078e0007 */
[----:B---3--:R0:W-:Y:S01]  /*286b0*/  STL [R1], R9 ;  /* 0x0000000901007387 */ /* 0x0081e20000100800 */
[----:B------:R-:W3:Y:S02]  /*286c0*/  LDL R5, [R1+0x77c] ;  /* 0x00077c0001057983 */ /* 0x000ee40000100800 */
[----:B------:R-:W3:Y:S01]  /*286d0*/  LDL R4, [R1+0x780] ;  /* 0x0007800001047983 */ /* 0x000ee20000100800 */
[----:B0-----:R-:W3:Y:S04]  /*286e0*/  LDL R9, [R1+0x784] ;  /* 0x0007840001097983 */ /* 0x001ee80000100800 */
[----:B--2---:R-:W-:Y:S01]  /*286f0*/  STL [R1+0x214c], R28 ;  /* 0x00214c1c01007387 */ /* 0x004fe20000100800 */
[----:B----4-:R-:W-:-:S03]  /*28700*/  @!P0 IMAD.MOV.U32 R2, RZ, RZ, R6 ;  /* 0x000000ffff028224 */ /* 0x010fc600078e0006 */
[----:B------:R-:W-:Y:S01]  /*28710*/  STL [R1+0x212c], R26 ;  /* 0x00212c1a01007387 */ /* 0x000fe20000100800 */
[----:B------:R-:W2:Y:S02]  /*28720*/  LDL R7, [R1+0x774] ;  /* 0x0007740001077983 */ /* 0x000ea40000100800 */
[----:B------:R-:W4:Y:S01]  /*28730*/  LDL R6, [R1+0x778] ;  /* 0x0007780001067983 */ /* 0x000f220000100800 */
[----:B------:R0:W2:Y:S01]  /*28740*/  @!P0 LDG.E.U16 R24, [R2.64] ;  /* 0x0000000a02188981 */ /* 0x0000a2000c1e1500 */
[----:B------:R-:W-:Y:S02]  /*28750*/  PRMT R22, RZ, 0x7610, R22 ;  /* 0x00007610ff167816 */ /* 0x000fe40000000016 */
[----:B------:R-:W-:Y:S01]  /*28760*/  PRMT R20, RZ, 0x7610, R20 ;  /* 0x00007610ff147816 */ /* 0x000fe20000000014 */
[----:B0-----:R-:W-:Y:S01]  /*28770*/  @!P0 IMAD.MOV.U32 R2, RZ, RZ, R8 ;  /* 0x000000ffff028224 */ /* 0x001fe200078e0008 */
[----:B------:R-:W-:Y:S01]  /*28780*/  PRMT R18, RZ, 0x7610, R18 ;  /* 0x00007610ff127816 */ /* 0x000fe20000000012 */
[----:B---3--:R-:W-:-:S05]  /*28790*/  @!P0 IMAD.MOV.U32 R3, RZ, RZ, R9 ;  /* 0x000000ffff038224 */ /* 0x008fca00078e0009 */
[----:B------:R0:W3:Y:S02]  /*287a0*/  @!P0 LDG.E.U16 R22, [R2.64] ;  /* 0x0000000a02168981 */ /* 0x0000e4000c1e1500 */
[----:B0-----:R-:W-:Y:S02]  /*287b0*/  @!P0 IMAD.MOV.U32 R2, RZ, RZ, R4 ;  /* 0x000000ffff028224 */ /* 0x001fe400078e0004 */
[----:B------:R-:W-:-:S05]  /*287c0*/  @!P0 IMAD.MOV.U32 R3, RZ, RZ, R5 ;  /* 0x000000ffff038224 */ /* 0x000fca00078e0005 */
[----:B------:R4:W3:Y:S04]  /*287d0*/  @!P0 LDG.E.U16 R20, [R2.64] ;  /* 0x0000000a02148981 */ /* 0x0008e8000c1e1500 */
[----:B--2---:R-:W-:Y:S01]  /*287e0*/  STL [R1+0x2118], R24 ;  /* 0x0021181801007387 */ /* 0x004fe20000100800 */
[----:B------:R-:W2:Y:S02]  /*287f0*/  LDL R11, [R1+0x744] ;  /* 0x00074400010b7983 */ /* 0x000ea40000100800 */
[----:B------:R-:W2:Y:S02]  /*28800*/  LDL R10, [R1+0x748] ;  /* 0x00074800010a7983 */ /* 0x000ea40000100800 */
[----:B------:R-:W2:Y:S01]  /*28810*/  LDL R9, [R1+0x704] ;  /* 0x0007040001097983 */ /* 0x000ea20000100800 */
[----:B------:R-:W2:Y:S04]  /*28820*/  LDL R8, [R1+0x708] ;  /* 0x0007080001087983 */ /* 0x000ea80000100800 */
[----:B------:R-:W2:Y:S01]  /*28830*/  LDL R5, [R1+0x6c4] ;  /* 0x0006c40001057983 */ /* 0x000ea20000100800 */
[----:B----4-:R-:W-:-:S02]  /*28840*/  @!P0 IMAD.MOV.U32 R2, RZ, RZ, R6 ;  /* 0x000000ffff028224 */ /* 0x010fc400078e0006 */
[----:B------:R-:W-:Y:S01]  /*28850*/  @!P0 IMAD.MOV.U32 R3, RZ, RZ, R7 ;  /* 0x000000ffff038224 */ /* 0x000fe200078e0007 */
[----:B------:R-:W4:Y:S04]  /*28860*/  LDL R4, [R1+0x6c8] ;  /* 0x0006c80001047983 */ /* 0x000f280000100800 */
[----:B------:R2:W4:Y:S01]  /*28870*/  @!P0 LDG.E.U16 R18, [R2.64] ;  /* 0x0000000a02128981 */ /* 0x000522000c1e1500 */
[----:B------:R-:W-:-:S03]  /*28880*/  PRMT R16, RZ, 0x7610, R16 ;  /* 0x00007610ff107816 */ /* 0x000fc60000000010 */
[----:B---3--:R0:W-:Y:S01]  /*28890*/  STL [R1+0x2150], R20 ;  /* 0x0021501401007387 */ /* 0x0081e20000100800 */
[----:B------:R-:W3:Y:S02]  /*288a0*/  LDL R13, [R1+0x684] ;  /* 0x00068400010d7983 */ /* 0x000ee40000100800 */
[----:B------:R-:W3:Y:S02]  /*288b0*/  LDL R12, [R1+0x688] ;  /* 0x00068800010c7983 */ /* 0x000ee40000100800 */
[----:B------:R-:W3:Y:S01]  /*288c0*/  LDL R7, [R1+0x644] ;  /* 0x0006440001077983 */ /* 0x000ee20000100800 */
[----:B------:R-:W3:Y:S01]  /*288d0*/  LDL R6, [R1+0x648] ;  /* 0x0006480001067983 */ /* 0x000ee20000100800 */
[----:B--2---:R-:W-:Y:S02]  /*288e0*/  @!P0 IMAD.MOV.U32 R3, RZ, RZ, R11 ;  /* 0x000000ffff038224 */ /* 0x004fe400078e000b */
[----:B------:R-:W-:-:S05]  /*288f0*/  @!P0 IMAD.MOV.U32 R2, RZ, RZ, R10 ;  /* 0x000000ffff028224 */ /* 0x000fca00078e000a */
[----:B------:R1:W2:Y:S04]  /*28900*/  @!P0 LDG.E.U16 R16, [R2.64] ;  /* 0x0000000a02108981 */ /* 0x0002a8000c1e1500 */
[----:B----4-:R4:W-:Y:S01]  /*28910*/  STL [R1+0x2130], R18 ;  /* 0x0021301201007387 */ /* 0x0109e20000100800 */
[----:B------:R-:W2:Y:S02]  /*28920*/  LDL R11, [R1+0x73c] ;  /* 0x00073c00010b7983 */ /* 0x000ea40000100800 */
[----:B------:R-:W2:Y:S01]  /*28930*/  LDL R10, [R1+0x740] ;  /* 0x00074000010a7983 */ /* 0x000ea20000100800 */
[----:B------:R-:W-:Y:S01]  /*28940*/  PRMT R0, RZ, 0x7610, R0 ;  /* 0x00007610ff007816 */ /* 0x000fe20000000000 */
[----:B------:R-:W2:Y:S01]  /*28950*/  LDL R15, [R1+0x6bc] ;  /* 0x0006bc00010f7983 */ /* 0x000ea20000100800 */
[----:B-1----:R-:W-:-:S02]  /*28960*/  @!P0 IMAD.MOV.U32 R2, RZ, RZ, R8 ;  /* 0x000000ffff028224 */ /* 0x002fc400078e0008 */
[----:B------:R-:W-:Y:S01]  /*28970*/  @!P0 IMAD.MOV.U32 R3, RZ, RZ, R9 ;  /* 0x000000ffff038224 */ /* 0x000fe200078e0009 */
[----:B------:R-:W2:Y:S04]  /*28980*/  LDL R8, [R1+0x700] ;  /* 0x0007000001087983 */ /* 0x000ea80000100800 */
[----:B------:R-:W2:Y:S04]  /*28990*/  LDL R9, [R1+0x6fc] ;  /* 0x0006fc0001097983 */ /* 0x000ea80000100800 */
[----:B------:R1:W2:Y:S04]  /*289a0*/  @!P0 LDG.E.U16 R0, [R2.64] ;  /* 0x0000000a02008981 */ /* 0x0002a8000c1e1500 */
[----:B------:R-:W2:Y:S04]  /*289b0*/  LDL R14, [R1+0x6c0] ;  /* 0x0006c000010e7983 */ /* 0x000ea80000100800 */
[----:B0-----:R-:W2:Y:S04]  /*289c0*/  LDL R20, [R1+0x63c] ;  /* 0x00063c0001147983 */ /* 0x001ea80000100800 */
[----:B----4-:R-:W4:Y:S01]  /*289d0*/  LDL R18, [R1+0x640] ;  /* 0x0006400001127983 */ /* 0x010f220000100800 */
[----:B-1----:R-:W-:-:S02]  /*289e0*/  PRMT R2, RZ, 0x7610, R2 ;  /* 0x00007610ff027816 */ /* 0x002fc40000000002 */
[----:B------:R-:W-:-:S04]  /*289f0*/  PRMT R3, RZ, 0x7610, R3 ;  /* 0x00007610ff037816 */ /* 0x000fc80000000003 */
[----:B------:R3:W4:Y:S02]  /*28a00*/  @!P0 LDG.E.U16 R2, [R4.64] ;  /* 0x0000000a04028981 */ /* 0x000724000c1e1500 */
[----:B---3--:R-:W-:Y:S02]  /*28a10*/  @!P0 IMAD.MOV.U32 R5, RZ, RZ, R13 ;  /* 0x000000ffff058224 */ /* 0x008fe400078e000d */
[----:B------:R-:W-:-:S05]  /*28a20*/  @!P0 IMAD.MOV.U32 R4, RZ, RZ, R12 ;  /* 0x000000ffff048224 */ /* 0x000fca00078e000c */
[----:B------:R0:W3:Y:S02]  /*28a30*/  @!P0 LDG.E.U16 R3, [R4.64] ;  /* 0x0000000a04038981 */ /* 0x0000e4000c1e1500 */
[----:B0-----:R-:W-:Y:S02]  /*28a40*/  PRMT R4, RZ, 0x7610, R4 ;  /* 0x00007610ff047816 */ /* 0x001fe40000000004 */
[----:B------:R-:W-:-:S04]  /*28a50*/  PRMT R5, RZ, 0x7610, R5 ;  /* 0x00007610ff057816 */ /* 0x000fc80000000005 */
[----:B------:R2:W3:Y:S02]  /*28a60*/  @!P0 LDG.E.U16 R4, [R6.64] ;  /* 0x0000000a06048981 */ /* 0x0004e4000c1e1500 */
[----:B--2---:R-:W-:Y:S02]  /*28a70*/  @!P0 IMAD.MOV.U32 R6, RZ, RZ, R10 ;  /* 0x000000ffff068224 */ /* 0x004fe400078e000a */
[----:B------:R-:W-:Y:S01]  /*28a80*/  @!P0 IMAD.MOV.U32 R7, RZ, RZ, R11 ;  /* 0x000000ffff078224 */ /* 0x000fe200078e000b */
[----:B------:R-:W2:Y:S04]  /*28a90*/  LDL R10, [R1+0x680] ;  /* 0x00068000010a7983 */ /* 0x000ea80000100800 */
[----:B------:R-:W2:Y:S04]  /*28aa0*/  LDL R11, [R1+0x67c] ;  /* 0x00067c00010b7983 */ /* 0x000ea80000100800 */
[----:B------:R0:W2:Y:S02]  /*28ab0*/  @!P0 LDG.E.U16 R5, [R6.64] ;  /* 0x0000000a06058981 */ /* 0x0000a4000c1e1500 */
[----:B0-----:R-:W-:-:S06]  /*28ac0*/  PRMT R6, RZ, 0x7610, R6 ;  /* 0x00007610ff067816 */ /* 0x001fcc0000000006 */
[----:B------:R0:W3:Y:S02]  /*28ad0*/  @!P0 LDG.E.U16 R6, [R8.64] ;  /* 0x0000000a08068981 */ /* 0x0000e4000c1e1500 */
[----:B0-----:R-:W-:Y:S02]  /*28ae0*/  @!P0 IMAD.MOV.U32 R8, RZ, RZ, R14 ;  /* 0x000000ffff088224 */ /* 0x001fe400078e000e */
[----:B------:R-:W-:Y:S01]  /*28af0*/  @!P0 IMAD.MOV.U32 R9, RZ, RZ, R15 ;  /* 0x000000ffff098224 */ /* 0x000fe200078e000f */
[----:B--2---:R-:W-:Y:S01]  /*28b00*/  STL [R1+0x2154], R5 ;  /* 0x0021540501007387 */ /* 0x004fe20000100800 */
[----:B------:R-:W2:Y:S02]  /*28b10*/  LDL R13, [R1+0x734] ;  /* 0x00073400010d7983 */ /* 0x000ea40000100800 */
[----:B------:R-:W2:Y:S01]  /*28b20*/  LDL R12, [R1+0x738] ;  /* 0x00073800010c7983 */ /* 0x000ea20000100800 */
[----:B---3--:R0:W-:Y:S01]  /*28b30*/  STL [R1+0x2158], R6 ;  /* 0x0021580601007387 */ /* 0x0081e20000100800 */
[----:B------:R-:W3:Y:S02]  /*28b40*/  LDL R15, [R1+0x6f4] ;  /* 0x0006f400010f7983 */ /* 0x000ee40000100800 */
[----:B------:R-:W3:Y:S01]  /*28b50*/  LDL R14, [R1+0x6f8] ;  /* 0x0006f800010e7983 */ /* 0x000ee20000100800 */
[----:B------:R-:W-:-:S06]  /*28b60*/  PRMT R7, RZ, 0x7610, R7 ;  /* 0x00007610ff077816 */ /* 0x000fcc0000000007 */
[----:B------:R1:W3:Y:S02]  /*28b70*/  @!P0 LDG.E.U16 R7, [R8.64] ;  /* 0x0000000a08078981 */ /* 0x0002e4000c1e1500 */
[----:B-1----:R-:W-:Y:S02]  /*28b80*/  PRMT R8, RZ, 0x7610, R8 ;  /* 0x00007610ff087816 */ /* 0x002fe40000000008 */
[----:B------:R-:W-:-:S04]  /*28b90*/  PRMT R9, RZ, 0x7610, R9 ;  /* 0x00007610ff097816 */ /* 0x000fc80000000009 */
[----:B------:R4:W3:Y:S02]  /*28ba0*/  @!P0 LDG.E.U16 R8, [R10.64] ;  /* 0x0000000a0a088981 */ /* 0x0008e4000c1e1500 */
[----:B----4-:R-:W-:Y:S02]  /*28bb0*/  @!P0 IMAD.MOV.U32 R10, RZ, RZ, R18 ;  /* 0x000000ffff0a8224 */ /* 0x010fe400078e0012 */
[----:B------:R-:W-:-:S05]  /*28bc0*/  @!P0 IMAD.MOV.U32 R11, RZ, RZ, R20 ;  /* 0x000000ffff0b8224 */ /* 0x000fca00078e0014 */
[----:B------:R1:W4:Y:S02]  /*28bd0*/  @!P0 LDG.E.U16 R9, [R10.64] ;  /* 0x0000000a0a098981 */ /* 0x000324000c1e1500 */
[----:B-1----:R-:W-:Y:S02]  /*28be0*/  PRMT R10, RZ, 0x7610, R10 ;  /* 0x00007610ff0a7816 */ /* 0x002fe4000000000a */
[----:B------:R-:W-:-:S04]  /*28bf0*/  PRMT R11, RZ, 0x7610, R11 ;  /* 0x00007610ff0b7816 */ /* 0x000fc8000000000b */
[----:B--2---:R3:W2:Y:S02]  /*28c00*/  @!P0 LDG.E.U16 R10, [R12.64] ;  /* 0x0000000a0c0a8981 */ /* 0x0046a4000c1e1500 */
[----:B---3--:R-:W-:Y:S02]  /*28c10*/  @!P0 IMAD.MOV.U32 R13, RZ, RZ, R15 ;  /* 0x000000ffff0d8224 */ /* 0x008fe400078e000f */
[----:B------:R-:W-:-:S05]  /*28c20*/  @!P0 IMAD.MOV.U32 R12, RZ, RZ, R14 ;  /* 0x000000ffff0c8224 */ /* 0x000fca00078e000e */
[----:B------:R-:W3:Y:S04]  /*28c30*/  @!P0 LDG.E.U16 R11, [R12.64] ;  /* 0x0000000a0c0b8981 */ /* 0x000ee8000c1e1500 */
[----:B------:R-:W-:Y:S04]  /*28c40*/  STL [R1+0x215c], R7 ;  /* 0x00215c0701007387 */ /* 0x000fe80000100800 */
[----:B------:R-:W-:Y:S01]  /*28c50*/  STL [R1+0x2160], R8 ;  /* 0x0021600801007387 */ /* 0x000fe20000100800 */
[----:B0-----:R-:W4:Y:S02]  /*28c60*/  LDL R6, [R1+0x6b4] ;  /* 0x0006b40001067983 */ /* 0x001f240000100800 */
[----:B------:R-:W4:Y:S02]  /*28c70*/  LDL R5, [R1+0x6b8] ;  /* 0x0006b80001057983 */ /* 0x000f240000100800 */
[----:B------:R-:W4:Y:S01]  /*28c80*/  LDL R28, [R1+0x674] ;  /* 0x00067400011c7983 */ /* 0x000f220000100800 */
[----:B------:R-:W4:Y:S04]  /*28c90*/  LDL R26, [R1+0x678] ;  /* 0x00067800011a7983 */ /* 0x000f280000100800 */
[----:B--2---:R0:W-:Y:S01]  /*28ca0*/  STL [R1+0x2134], R10 ;  /* 0x0021340a01007387 */ /* 0x0041e20000100800 */
[----:B------:R-:W2:Y:S02]  /*28cb0*/  LDL R24, [R1+0x634] ;  /* 0x0006340001187983 */ /* 0x000ea40000100800 */
[----:B------:R-:W2:Y:S02]  /*28cc0*/  LDL R20, [R1+0x638] ;  /* 0x0006380001147983 */ /* 0x000ea40000100800 */
[----:B------:R-:W2:Y:S01]  /*28cd0*/  LDL R18, [R1+0x76c] ;  /* 0x00076c0001127983 */ /* 0x000ea20000100800 */
[----:B0-----:R-:W2:Y:S04]  /*28ce0*/  LDL R10, [R1+0x770] ;  /* 0x00077000010a7983 */ /* 0x001ea80000100800 */
[----:B---3--:R-:W-:Y:S01]  /*28cf0*/  STL [R1+0x2138], R11 ;  /* 0x0021380b01007387 */ /* 0x008fe20000100800 */
[----:B------:R-:W3:Y:S02]  /*28d00*/  LDL R8, [R1+0x72c] ;  /* 0x00072c0001087983 */ /* 0x000ee40000100800 */
[----:B------:R-:W3:Y:S01]  /*28d10*/  LDL R7, [R1+0x730] ;  /* 0x0007300001077983 */ /* 0x000ee20000100800 */
[----:B------:R-:W-:-:S02]  /*28d20*/  PRMT R12, RZ, 0x7610, R12 ;  /* 0x00007610ff0c7816 */ /* 0x000fc4000000000c */
[----:B------:R-:W-:Y:S02]  /*28d30*/  PRMT R13, RZ, 0x7610, R13 ;  /* 0x00007610ff0d7816 */ /* 0x000fe4000000000d */
[----:B------:R-:W-:Y:S01]  /*28d40*/  PRMT R17, RZ, 0x7610, R17 ;  /* 0x00007610ff117816 */ /* 0x000fe20000000011 */
[----:B----4-:R-:W-:Y:S02]  /*28d50*/  @!P0 IMAD.MOV.U32 R15, RZ, RZ, R6 ;  /* 0x000000ffff0f8224 */ /* 0x010fe400078e0006 */
[----:B------:R-:W-:Y:S01]  /*28d60*/  @!P0 IMAD.MOV.U32 R14, RZ, RZ, R5 ;  /* 0x000000ffff0e8224 */ /* 0x000fe200078e0005 */
[----:B------:R-:W-:Y:S02]  /*28d70*/  PRMT R19, RZ, 0x7610, R19 ;  /* 0x00007610ff137816 */ /* 0x000fe40000000013 */
[----:B------:R-:W-:Y:S01]  /*28d80*/  PRMT R21, RZ, 0x7610, R21 ;  /* 0x00007610ff157816 */ /* 0x000fe20000000015 */
[----:B------:R-:W4:Y:S04]  /*28d90*/  LDL R6, [R1+0x6ec] ;  /* 0x0006ec0001067983 */ /* 0x000f280000100800 */
[----:B------:R0:W4:Y:S04]  /*28da0*/  @!P0 LDG.E.U16 R12, [R14.64] ;  /* 0x0000000a0e0c8981 */ /* 0x000128000c1e1500 */
[----:B------:R-:W4:Y:S01]  /*28db0*/  LDL R5, [R1+0x6f0] ;  /* 0x0006f00001057983 */ /* 0x000f220000100800 */
[----:B0-----:R-:W-:-:S02]  /*28dc0*/  @!P0 IMAD.MOV.U32 R14, RZ, RZ, R26 ;  /* 0x000000ffff0e8224 */ /* 0x001fc400078e001a */
[----:B------:R-:W-:-:S05]  /*28dd0*/  @!P0 IMAD.MOV.U32 R15, RZ, RZ, R28 ;  /* 0x000000ffff0f8224 */ /* 0x000fca00078e001c */
[----:B------:R2:W4:Y:S02]  /*28de0*/  @!P0 LDG.E.U16 R13, [R14.64] ;  /* 0x0000000a0e0d8981 */ /* 0x000524000c1e1500 */
[----:B--2---:R-:W-:Y:S02]  /*28df0*/  @!P0 IMAD.MOV.U32 R15, RZ, RZ, R24 ;  /* 0x000000ffff0f8224 */ /* 0x004fe400078e0018 */
[----:B------:R-:W-:-:S05]  /*28e00*/  @!P0 IMAD.MOV.U32 R14, RZ, RZ, R20 ;  /* 0x000000ffff0e8224 */ /* 0x000fca00078e0014 */
[----:B------:R0:W2:Y:S02]  /*28e10*/  @!P0 LDG.E.U16 R17, [R14.64] ;  /* 0x0000000a0e118981 */ /* 0x0000a4000c1e1500 */
[----:B0-----:R-:W-:Y:S02]  /*28e20*/  @!P0 IMAD.MOV.U32 R14, RZ, RZ, R10 ;  /* 0x000000ffff0e8224 */ /* 0x001fe400078e000a */
[----:B------:R-:W-:-:S05]  /*28e30*/  @!P0 IMAD.MOV.U32 R15, RZ, RZ, R18 ;  /* 0x000000ffff0f8224 */ /* 0x000fca00078e0012 */
[----:B------:R3:W2:Y:S02]  /*28e40*/  @!P0 LDG.E.U16 R19, [R14.64] ;  /* 0x0000000a0e138981 */ /* 0x0006a4000c1e1500 */
[----:B---3--:R-:W-:Y:S02]  /*28e50*/  @!P0 IMAD.MOV.U32 R14, RZ, RZ, R7 ;  /* 0x000000ffff0e8224 */ /* 0x008fe400078e0007 */
[----:B------:R-:W-:-:S05]  /*28e60*/  @!P0 IMAD.MOV.U32 R15, RZ, RZ, R8 ;  /* 0x000000ffff0f8224 */ /* 0x000fca00078e0008 */
[----:B------:R0:W3:Y:S04]  /*28e70*/  @!P0 LDG.E.U16 R21, [R14.64] ;  /* 0x0000000a0e158981 */ /* 0x0000e8000c1e1500 */
[----:B----4-:R-:W-:Y:S01]  /*28e80*/  STL [R1+0x213c], R12 ;  /* 0x00213c0c01007387 */ /* 0x010fe20000100800 */
[----:B------:R-:W-:Y:S01]  /*28e90*/  PRMT R23, RZ, 0x7610, R23 ;  /* 0x00007610ff177816 */ /* 0x000fe20000000017 */
[----:B0-----:R-:W-:Y:S02]  /*28ea0*/  @!P0 IMAD.MOV.U32 R15, RZ, RZ, R6 ;  /* 0x000000ffff0f8224 */ /* 0x001fe400078e0006 */
[----:B------:R-:W-:Y:S01]  /*28eb0*/  STL [R1+0x2140], R13 ;  /* 0x0021400d01007387 */ /* 0x000fe20000100800 */
[----:B------:R-:W-:-:S05]  /*28ec0*/  @!P0 IMAD.MOV.U32 R14, RZ, RZ, R5 ;  /* 0x000000ffff0e8224 */ /* 0x000fca00078e0005 */
[----:B------:R0:W4:Y:S04]  /*28ed0*/  @!P0 LDG.E.U16 R23, [R14.64] ;  /* 0x0000000a0e178981 */ /* 0x000128000c1e1500 */
[----:B--2---:R-:W-:Y:S04]  /*28ee0*/  STL [R1+0x2144], R17 ;  /* 0x0021441101007387 */ /* 0x004fe80000100800 */
[----:B------:R-:W-:Y:S04]  /*28ef0*/  STL [R1+0x211c], R19 ;  /* 0x00211c1301007387 */ /* 0x000fe80000100800 */
[----:B---3--:R1:W-:Y:S01]  /*28f00*/  STL [R1+0x2120], R21 ;  /* 0x0021201501007387 */ /* 0x0083e20000100800 */
[----:B------:R-:W2:Y:S03]  /*28f10*/  LDL R8, [R1+0x6b0] ;  /* 0x0006b00001087983 */ /* 0x000ea60000100800 */
[----:B-1----:R-:W3:Y:S01]  /*28f20*/  LDL.LU R21, [R1+0xe0] ;  /* 0x0000e00001157983 */ /* 0x002ee20000300800 */
[----:B------:R-:W3:Y:S02]  /*28f30*/  LDL.LU R19, [R1+0xd0] ;  /* 0x0000d00001137983 */ /* 0x000ee40000300800 */
[----:B------:R-:W3:Y:S02]  /*28f40*/  LDL.LU R17, [R1+0xc0] ;  /* 0x0000c00001117983 */ /* 0x000ee40000300800 */
[----:B------:R-:W3:Y:S01]  /*28f50*/  LDL.LU R13, [R1+0xb0] ;  /* 0x0000b000010d7983 */ /* 0x000ee20000300800 */
[----:B------:R-:W3:Y:S01]  /*28f60*/  LDL.LU R12, [R1+0xa0] ;  /* 0x0000a000010c7983 */ /* 0x000ee20000300800 */
        /* <DEDUP_REMOVED lines=9> */
[----:B------:R-:W3:Y:S02]  /*29000*/  LDL.LU R28, [R1] ;  /* 0x00000000011c7983 */ /* 0x000ee40000300800 */
[----:B0-----:R-:W3:Y:S01]  /*29010*/  LDL R15, [R1+0x6ac] ;  /* 0x0006ac00010f7983 */ /* 0x001ee20000100800 */
[----:B------:R-:W-:Y:S01]  /*29020*/  PRMT R25, RZ, 0x7610, R25 ;  /* 0x00007610ff197816 */ /* 0x000fe20000000019 */
[----:B----4-:R0:W-:Y:S04]  /*29030*/  STL [R1+0x2124], R23 ;  /* 0x0021241701007387 */ /* 0x0101e80000100800 */
[----:B0-----:R-:W4:Y:S01]  /*29040*/  LDL.LU R23, [R1+0xf0] ;  /* 0x0000f00001177983 */ /* 0x001f220000300800 */
[----:B--2---:R-:W-:-:S05]  /*29050*/  @!P0 IMAD.MOV.U32 R14, RZ, RZ, R8 ;  /* 0x000000ffff0e8224 */ /* 0x004fca00078e0008 */
[----:B---3--:R0:W2:Y:S04]  /*29060*/  @!P0 LDG.E.U16 R25, [R14.64] ;  /* 0x0000000a0e198981 */ /* 0x0080a8000c1e1500 */
[----:B0-----:R-:W3:Y:S04]  /*29070*/  LDL R14, [R1+0x66c] ;  /* 0x00066c00010e7983 */ /* 0x001ee80000100800 */
[----:B------:R-:W3:Y:S01]  /*29080*/  LDL R15, [R1+0x670] ;  /* 0x00067000010f7983 */ /* 0x000ee20000100800 */
[----:B------:R-:W-:Y:S02]  /*29090*/  PRMT R27, RZ, 0x7610, R27 ;  /* 0x00007610ff1b7816 */ /* 0x000fe4000000001b */
[----:B---3--:R-:W-:-:S04]  /*290a0*/  @!P0 LOP3.LUT R15, R15, R14, RZ, 0x3c, !PT ;  /* 0x0000000e0f0f8212 */ /* 0x008fc800078e3cff */
[----:B------:R-:W-:-:S04]  /*290b0*/  @!P0 LOP3.LUT R14, R15, R14, RZ, 0x3c, !PT ;  /* 0x0000000e0f0e8212 */ /* 0x000fc800078e3cff */
[----:B------:R-:W-:Y:S01]  /*290c0*/  @!P0 LOP3.LUT R15, R15, R14, RZ, 0x3c, !PT ;  /* 0x0000000e0f0f8212 */ /* 0x000fe200078e3cff */
[----:B--2---:R0:W-:Y:S04]  /*290d0*/  STL [R1+0x2128], R25 ;  /* 0x0021281901007387 */ /* 0x0041e80000100800 */
[----:B------:R1:W2:Y:S04]  /*290e0*/  @!P0 LDG.E.U16 R27, [R14.64] ;  /* 0x0000000a0e1b8981 */ /* 0x0002a8000c1e1500 */
[----:B0-----:R-:W3:Y:S04]  /*290f0*/  LDL.LU R25, [R1+0x100] ;  /* 0x0001000001197983 */ /* 0x001ee80000300800 */
[----:B-1----:R-:W2:Y:S04]  /*29100*/  LDL R14, [R1+0x62c] ;  /* 0x00062c00010e7983 */ /* 0x002ea80000100800 */
[----:B------:R-:W2:Y:S01]  /*29110*/  LDL R15, [R1+0x630] ;  /* 0x00063000010f7983 */ /* 0x000ea20000100800 */
[----:B------:R-:W-:-:S03]  /*29120*/  PRMT R29, RZ, 0x7610, R29 ;  /* 0x00007610ff1d7816 */ /* 0x000fc6000000001d */
[----:B------:R-:W0:Y:S01]  /*29130*/  S2R R8, SR_TID.X ;  /* 0x0000000000087919 */ /* 0x000e220000002100 */
[----:B--2---:R-:W-:-:S04]  /*29140*/  @!P0 LOP3.LUT R15, R15, R14, RZ, 0x3c, !PT ;  /* 0x0000000e0f0f8212 */ /* 0x004fc800078e3cff */
[----:B------:R-:W-:-:S04]  /*29150*/  @!P0 LOP3.LUT R14, R15, R14, RZ, 0x3c, !PT ;  /* 0x0000000e0f0e8212 */ /* 0x000fc800078e3cff */
[----:B------:R-:W-:Y:S01]  /*29160*/  @!P0 LOP3.LUT R15, R15, R14, RZ, 0x3c, !PT ;  /* 0x0000000e0f0f8212 */ /* 0x000fe200078e3cff */
[----:B------:R1:W-:Y:S04]  /*29170*/  STL [R1+0x2148], R27 ;  /* 0x0021481b01007387 */ /* 0x0003e80000100800 */
[----:B------:R2:W3:Y:S04]  /*29180*/  @!P0 LDG.E.U16 R29, [R14.64] ;  /* 0x0000000a0e1d8981 */ /* 0x0004e8000c1e1500 */
[----:B--2---:R-:W2:Y:S01]  /*29190*/  LDL.LU R14, [R1+0x120] ;  /* 0x00012000010e7983 */ /* 0x004ea20000300800 */
[----:B------:R-:W3:Y:S01]  /*291a0*/  LDL.LU R15, [R1+0x110] ;  /* 0x00011000010f7983 */ /* 0x000ee20000300800 */
[----:B0-----:R-:W-:-:S05]  /*291b0*/  LOP3.LUT R8, R8, 0x7f, RZ, 0xc0, !PT ;  /* 0x0000007f08087812 */ /* 0x001fca00078ec0ff */
[----:B-1----:R-:W-:-:S05]  /*291c0*/  IMAD.SHL.U32 R27, R8, 0x2, RZ ;  /* 0x00000002081b7824 */ /* 0x002fca00078e00ff */
[----:B------:R-:W-:-:S05]  /*291d0*/  LOP3.LUT R8, R27, 0x40, RZ, 0x3c, !PT ;  /* 0x000000401b087812 */ /* 0x000fca00078e3cff */
[----:B--2---:R-:W-:Y:S01]  /*291e0*/  STS.U16 [R8+0x3c00], R14 ;  /* 0x003c000e08007388 */ /* 0x004fe20000000400 */
[----:B---3--:R-:W-:Y:S02]  /*291f0*/  STS.U16 [R8+0x4400], R15 ;  /* 0x0044000f08007388 */ /* 0x008fe40000000400 */
[----:B------:R-:W-:Y:S02]  /*29200*/  STS.U16 [R8+0x4c00], R25 ;  /* 0x004c001908007388 */ /* 0x000fe40000000400 */
[----:B----4-:R-:W-:Y:S01]  /*29210*/  STS.U16 [R8+0x5400], R23 ;  /* 0x0054001708007388 */ /* 0x010fe20000000400 */
[----:B------:R-:W-:Y:S01]  /*29220*/  STS.U16 [R8+0x5c00], R21 ;  /* 0x005c001508007388 */ /* 0x000fe20000000400 */
[----:B------:R-:W-:Y:S02]  /*29230*/  STS.U16 [R8+0x6400], R19 ;  /* 0x0064001308007388 */ /* 0x000fe40000000400 */
[----:B------:R-:W-:Y:S02]  /*29240*/  STS.U16 [R8+0x6c00], R17 ;  /* 0x006c001108007388 */ /* 0x000fe40000000400 */
[----:B------:R-:W-:Y:S01]  /*29250*/  STS.U16 [R8+0x7400], R13 ;  /* 0x0074000d08007388 */ /* 0x000fe20000000400 */
[----:B------:R-:W-:Y:S01]  /*29260*/  STS.U16 [R8+0x7c00], R12 ;  /* 0x007c000c08007388 */ /* 0x000fe20000000400 */
[----:B------:R-:W-:Y:S02]  /*29270*/  STS.U16 [R8+0x8400], R11 ;  /* 0x0084000b08007388 */ /* 0x000fe40000000400 */
[----:B------:R-:W-:Y:S02]  /*29280*/  STS.U16 [R8+0x8c00], R10 ;  /* 0x008c000a08007388 */ /* 0x000fe40000000400 */
[----:B------:R0:W-:Y:S01]  /*29290*/  STS.U16 [R8+0x9400], R7 ;  /* 0x0094000708007388 */ /* 0x0001e20000000400 */
[----:B------:R1:W-:Y:S01]  /*292a0*/  STS.U16 [R8+0x9c00], R6 ;  /* 0x009c000608007388 */ /* 0x0003e20000000400 */
[----:B------:R2:W-:Y:S02]  /*292b0*/  STS.U16 [R8+0xa400], R5 ;  /* 0x00a4000508007388 */ /* 0x0005e40000000400 */
[----:B------:R-:W-:Y:S02]  /*292c0*/  STS.U16 [R8+0xac00], R18 ;  /* 0x00ac001208007388 */ /* 0x000fe40000000400 */
[----:B------:R3:W-:Y:S01]  /*292d0*/  STS.U16 [R8+0xb400], R20 ;  /* 0x00b4001408007388 */ /* 0x0007e20000000400 */
[----:B------:R-:W-:Y:S01]  /*292e0*/  STS.U16 [R8+0xbc00], R24 ;  /* 0x00bc001808007388 */ /* 0x000fe20000000400 */
[----:B------:R-:W-:Y:S02]  /*292f0*/  STS.U16 [R8+0xc400], R26 ;  /* 0x00c4001a08007388 */ /* 0x000fe40000000400 */
[----:B------:R3:W-:Y:S01]  /*29300*/  STS.U16 [R8+0xcc00], R28 ;  /* 0x00cc001c08007388 */ /* 0x0007e20000000400 */
[----:B0-----:R-:W4:Y:S01]  /*29310*/  LDL.LU R7, [R1+0x38c] ;  /* 0x00038c0001077983 */ /* 0x001f220000300800 */
[----:B-1----:R-:W4:Y:S02]  /*29320*/  LDL.LU R6, [R1+0x168] ;  /* 0x0001680001067983 */ /* 0x002f240000300800 */
[----:B--2---:R-:W2:Y:S01]  /*29330*/  LDL.LU R5, [R1+0x15c] ;  /* 0x00015c0001057983 */ /* 0x004ea20000300800 */
[----:B---3--:R-:W3:Y:S01]  /*29340*/  LDL.LU R20, [R1+0x150] ;  /* 0x0001500001147983 */ /* 0x008ee20000300800 */
        /* <DEDUP_REMOVED lines=15> */
[----:B------:R0:W-:Y:S01]  /*29440*/  STS.U16 [R8+0xd400], R22 ;  /* 0x00d4001608007388 */ /* 0x0001e20000000400 */
[----:B------:R1:W-:Y:S02]  /*29450*/  STS.U16 [R8+0xdc00], R16 ;  /* 0x00dc001008007388 */ /* 0x0003e40000000400 */
[----:B------:R1:W-:Y:S02]  /*29460*/  STS.U16 [R8+0xe400], R0 ;  /* 0x00e4000008007388 */ /* 0x0003e40000000400 */
[----:B------:R1:W-:Y:S01]  /*29470*/  STS.U16 [R8+0xec00], R2 ;  /* 0x00ec000208007388 */ /* 0x0003e20000000400 */
[----:B------:R1:W-:Y:S01]  /*29480*/  STS.U16 [R8+0xf400], R3 ;  /* 0x00f4000308007388 */ /* 0x0003e20000000400 */
[----:B------:R1:W-:Y:S03]  /*29490*/  STS.U16 [R8+0xfc00], R4 ;  /* 0x00fc000408007388 */ /* 0x0003e60000000400 */
[----:B0-----:R-:W3:Y:S01]  /*294a0*/  LDL.LU R22, [R1+0xec] ;  /* 0x0000ec0001167983 */ /* 0x001ee20000300800 */
[----:B-1----:R-:W3:Y:S03]  /*294b0*/  LDL.LU R16, [R1+0xfc] ;  /* 0x0000fc0001107983 */ /* 0x002ee60000300800 */
[----:B------:R-:W3:Y:S01]  /*294c0*/  LDL.LU R0, [R1+0x10c] ;  /* 0x00010c0001007983 */ /* 0x000ee20000300800 */
[----:B------:R-:W3:Y:S03]  /*294d0*/  LDL.LU R2, [R1+0x11c] ;  /* 0x00011c0001027983 */ /* 0x000ee60000300800 */
[----:B------:R-:W3:Y:S01]  /*294e0*/  LDL.LU R3, [R1+0x12c] ;  /* 0x00012c0001037983 */ /* 0x000ee20000300800 */
[----:B------:R-:W3:Y:S02]  /*294f0*/  LDL.LU R8, [R1+0x2160] ;  /* 0x0021600001087983 */ /* 0x000ee40000300800 */
[----:B------:R-:W3:Y:S01]  /*29500*/  LDL.LU R4, [R1+0x138] ;  /* 0x0001380001047983 */ /* 0x000ee20000300800 */
[----:B------:R-:W-:-:S05]  /*29510*/  LOP3.LUT R27, R27, 0x50, RZ, 0x3c, !PT ;  /* 0x000000501b1b7812 */ /* 0x000fca00078e3cff */
[----:B----4-:R0:W-:Y:S01]  /*29520*/  STS.U16 [R27+0x500], R7 ;  /* 0x000500071b007388 */ /* 0x0101e20000000400 */
[----:B------:R1:W-:Y:S02]  /*29530*/  STS.U16 [R27+0xd00], R6 ;  /* 0x000d00061b007388 */ /* 0x0003e40000000400 */
[----:B--2---:R2:W-:Y:S01]  /*29540*/  STS.U16 [R27+0x1500], R5 ;  /* 0x001500051b007388 */ /* 0x0045e20000000400 */
[----:B---3--:R4:W-:Y:S01]  /*29550*/  STS.U16 [R27+0x1d00], R20 ;  /* 0x001d00141b007388 */ /* 0x0089e20000000400 */
[----:B------:R4:W-:Y:S03]  /*29560*/  STS.U16 [R27+0x2500], R28 ;  /* 0x0025001c1b007388 */ /* 0x0009e60000000400 */
[----:B0-----:R-:W3:Y:S01]  /*29570*/  LDL.LU R7, [R1+0x215c] ;  /* 0x00215c0001077983 */ /* 0x001ee20000300800 */
[----:B-1----:R-:W3:Y:S02]  /*29580*/  LDL.LU R6, [R1+0x2158] ;  /* 0x0021580001067983 */ /* 0x002ee40000300800 */
[----:B--2---:R-:W2:Y:S01]  /*29590*/  LDL.LU R5, [R1+0x2154] ;  /* 0x0021540001057983 */ /* 0x004ea20000300800 */
[----:B----4-:R-:W4:Y:S01]  /*295a0*/  LDL.LU R20, [R1+0x2150] ;  /* 0x0021500001147983 */ /* 0x010f220000300800 */
[----:B------:R-:W2:Y:S03]  /*295b0*/  LDL.LU R28, [R1+0x214c] ;  /* 0x00214c00011c7983 */ /* 0x000ea60000300800 */
[----:B------:R-:W-:Y:S01]  /*295c0*/  STS.U16 [R27+0x2d00], R4 ;  /* 0x002d00041b007388 */ /* 0x000fe20000000400 */
[----:B------:R-:W-:Y:S02]  /*295d0*/  STS.U16 [R27+0x3500], R3 ;  /* 0x003500031b007388 */ /* 0x000fe40000000400 */
[----:B------:R-:W-:Y:S02]  /*295e0*/  STS.U16 [R27+0x3d00], R2 ;  /* 0x003d00021b007388 */ /* 0x000fe40000000400 */
[----:B------:R-:W-:Y:S01]  /*295f0*/  STS.U16 [R27+0x4500], R0 ;  /* 0x004500001b007388 */ /* 0x000fe20000000400 */
        /* <DEDUP_REMOVED lines=8> */
[----:B------:R0:W-:Y:S01]  /*29680*/  STS.U16 [R27+0x8d00], R17 ;  /* 0x008d00111b007388 */ /* 0x0001e20000000400 */
[----:B------:R-:W-:Y:S02]  /*29690*/  STS.U16 [R27+0x9500], R13 ;  /* 0x0095000d1b007388 */ /* 0x000fe40000000400 */
[----:B------:R1:W-:Y:S01]  /*296a0*/  STS.U16 [R27+0x9d00], R26 ;  /* 0x009d001a1b007388 */ /* 0x0003e20000000400 */
[----:B0-----:R-:W3:Y:S04]  /*296b0*/  LDL.LU R17, [R1+0x388] ;  /* 0x0003880001117983 */ /* 0x001ee80000300800 */
[----:B-1----:R-:W0:Y:S01]  /*296c0*/  S2R R26, SR_TID.X ;  /* 0x00000000001a7919 */ /* 0x002e220000002100 */
[----:B------:R1:W-:Y:S02]  /*296d0*/  STS.U16 [R27+0xa500], R12 ;  /* 0x00a5000c1b007388 */ /* 0x0003e40000000400 */
[----:B------:R-:W3:Y:S02]  /*296e0*/  LDL.LU R13, [R1+0x164] ;  /* 0x00016400010d7983 */ /* 0x000ee40000300800 */
[----:B------:R1:W-:Y:S01]  /*296f0*/  STS.U16 [R27+0xad00], R11 ;  /* 0x00ad000b1b007388 */ /* 0x0003e20000000400 */
[----:B------:R1:W-:Y:S01]  /*29700*/  STS.U16 [R27+0xb500], R10 ;  /* 0x00b5000a1b007388 */ /* 0x0003e20000000400 */
[----:B------:R1:W-:Y:S02]  /*29710*/  STS.U16 [R27+0xbd00], R18 ;  /* 0x00bd00121b007388 */ /* 0x0003e40000000400 */
[----:B------:R-:W-:Y:S01]  /*29720*/  STS.U16 [R27+0xc500], R24 ;  /* 0x00c500181b007388 */ /* 0x000fe20000000400 */
[----:B-1----:R-:W3:Y:S01]  /*29730*/  LDL.LU R12, [R1+0x158] ;  /* 0x00015800010c7983 */ /* 0x002ee20000300800 */
[----:B------:R-:W3:Y:S02]  /*29740*/  LDL.LU R11, [R1+0x14c] ;  /* 0x00014c00010b7983 */ /* 0x000ee40000300800 */
[----:B------:R-:W3:Y:S01]  /*29750*/  LDL.LU R10, [R1+0x140] ;  /* 0x00014000010a7983 */ /* 0x000ee20000300800 */
[----:B------:R-:W3:Y:S01]  /*29760*/  LDL.LU R18, [R1+0x134] ;  /* 0x0001340001127983 */ /* 0x000ee20000300800 */
[----:B0-----:R-:W-:-:S05]  /*29770*/  LOP3.LUT R26, R26, 0x7f, RZ, 0xc0, !PT ;  /* 0x0000007f1a1a7812 */ /* 0x001fca00078ec0ff */
[----:B------:R-:W-:Y:S02]  /*29780*/  IMAD.SHL.U32 R0, R26, 0x2, RZ ;  /* 0x000000021a007824 */ /* 0x000fe400078e00ff */
[----:B------:R-:W3:Y:S04]  /*29790*/  LDL.LU R26, [R1+0x128] ;  /* 0x00012800011a7983 */ /* 0x000ee80000300800 */
[----:B--2---:R0:W-:Y:S04]  /*297a0*/  STS.U16 [R27+0xcd00], R28 ;  /* 0x00cd001c1b007388 */ /* 0x0041e80000000400 */
[----:B0-----:R-:W2:Y:S01]  /*297b0*/  LDL.LU R28, [R1+0xb8] ;  /* 0x0000b800011c7983 */ /* 0x001ea20000300800 */
[----:B------:R-:W2:Y:S02]  /*297c0*/  LDL.LU R4, [R1+0xa8] ;  /* 0x0000a80001047983 */ /* 0x000ea40000300800 */
[----:B------:R-:W2:Y:S02]  /*297d0*/  LDL.LU R3, [R1+0x98] ;  /* 0x0000980001037983 */ /* 0x000ea40000300800 */
[----:B------:R-:W2:Y:S01]  /*297e0*/  LDL.LU R2, [R1+0x88] ;  /* 0x0000880001027983 */ /* 0x000ea20000300800 */
[----:B------:R-:W2:Y:S01]  /*297f0*/  LDL.LU R16, [R1+0x78] ;  /* 0x0000780001107983 */ /* 0x000ea20000300800 */
[----:B------:R-:W2:Y:S02]  /*29800*/  LDL.LU R22, [R1+0x68] ;  /* 0x0000680001167983 */ /* 0x000ea40000300800 */
[----:B------:R-:W2:Y:S02]  /*29810*/  LDL.LU R14, [R1+0x58] ;  /* 0x00005800010e7983 */ /* 0x000ea40000300800 */
[----:B------:R-:W2:Y:S01]  /*29820*/  LDL.LU R15, [R1+0x48] ;  /* 0x00004800010f7983 */ /* 0x000ea20000300800 */
[----:B------:R-:W2:Y:S01]  /*29830*/  LDL.LU R23, [R1+0x38] ;  /* 0x0000380001177983 */ /* 0x000ea20000300800 */
[----:B------:R-:W2:Y:S02]  /*29840*/  LDL.LU R21, [R1+0x28] ;  /* 0x0000280001157983 */ /* 0x000ea40000300800 */
[----:B------:R-:W2:Y:S02]  /*29850*/  LDL.LU R19, [R1+0x18] ;  /* 0x0000180001137983 */ /* 0x000ea40000300800 */
[----:B------:R-:W2:Y:S01]  /*29860*/  LDL.LU R24, [R1+0x8] ;  /* 0x0000080001187983 */ /* 0x000ea20000300800 */
[----:B----4-:R0:W-:Y:S01]  /*29870*/  STS.U16 [R27+0xd500], R20 ;  /* 0x00d500141b007388 */ /* 0x0101e20000000400 */
[----:B------:R1:W-:Y:S02]  /*29880*/  STS.U16 [R27+0xdd00], R5 ;  /* 0x00dd00051b007388 */ /* 0x0003e40000000400 */
[----:B---3--:R3:W-:Y:S01]  /*29890*/  STS.U16 [R27+0xe500], R6 ;  /* 0x00e500061b007388 */ /* 0x0087e20000000400 */
[----:B------:R4:W-:Y:S04]  /*298a0*/  STS.U16 [R27+0xed00], R7 ;  /* 0x00ed00071b007388 */ /* 0x0009e80000000400 */
[----:B------:R3:W-:Y:S01]  /*298b0*/  STS.U16 [R27+0xf500], R8 ;  /* 0x00f500081b007388 */ /* 0x0007e20000000400 */
[----:B------:R3:W-:Y:S03]  /*298c0*/  STS.U16 [R27+0xfd00], R9 ;  /* 0x00fd00091b007388 */ /* 0x0007e60000000400 */
[----:B0-----:R-:W2:Y:S01]  /*298d0*/  LDL.LU R20, [R1+0xc8] ;  /* 0x0000c80001147983 */ /* 0x001ea20000300800 */
[----:B-1----:R-:W2:Y:S03]  /*298e0*/  LDL.LU R5, [R1+0xd8] ;  /* 0x0000d80001057983 */ /* 0x002ea60000300800 */
[----:B---3--:R-:W3:Y:S01]  /*298f0*/  LDL.LU R6, [R1+0xe8] ;  /* 0x0000e80001067983 */ /* 0x008ee20000300800 */
[----:B----4-:R-:W4:Y:S03]  /*29900*/  LDL.LU R7, [R1+0xf8] ;  /* 0x0000f80001077983 */ /* 0x010f260000300800 */
[----:B------:R-:W2:Y:S01]  /*29910*/  LDL.LU R8, [R1+0x108] ;  /* 0x0001080001087983 */ /* 0x000ea20000300800 */
[----:B------:R-:W2:Y:S02]  /*29920*/  LDL.LU R27, [R1+0x2148] ;  /* 0x00214800011b7983 */ /* 0x000ea40000300800 */
[----:B------:R-:W2:Y:S01]  /*29930*/  LDL.LU R9, [R1+0x118] ;  /* 0x0001180001097983 */ /* 0x000ea20000300800 */
[----:B------:R-:W-:-:S05]  /*29940*/  LOP3.LUT R25, R0, 0x60, RZ, 0x3c, !PT ;  /* 0x0000006000197812 */ /* 0x000fca00078e3cff */
[----:B------:R0:W-:Y:S01]  /*29950*/  STS.U16 [R25+0x600], R17 ;  /* 0x0006001119007388 */ /* 0x0001e20000000400 */
[----:B------:R1:W-:Y:S03]  /*29960*/  STS.U16 [R25+0xe00], R13 ;  /* 0x000e000d19007388 */ /* 0x0003e60000000400 */
[----:B0-----:R-:W3:Y:S01]  /*29970*/  LDL.LU R17, [R1+0x2144] ;  /* 0x0021440001117983 */ /* 0x001ee20000300800 */
[----:B-1----:R-:W3:Y:S03]  /*29980*/  LDL.LU R13, [R1+0x2140] ;  /* 0x00214000010d7983 */ /* 0x002ee60000300800 */
[----:B------:R0:W-:Y:S01]  /*29990*/  STS.U16 [R25+0x1600], R12 ;  /* 0x0016000c19007388 */ /* 0x0001e20000000400 */
[----:B------:R1:W-:Y:S02]  /*299a0*/  STS.U16 [R25+0x1e00], R11 ;  /* 0x001e000b19007388 */ /* 0x0003e40000000400 */
[----:B------:R1:W-:Y:S02]  /*299b0*/  STS.U16 [R25+0x2600], R10 ;  /* 0x0026000a19007388 */ /* 0x0003e40000000400 */
[----:B------:R1:W-:Y:S01]  /*299c0*/  STS.U16 [R25+0x2e00], R18 ;  /* 0x002e001219007388 */ /* 0x0003e20000000400 */
[----:B0-----:R-:W3:Y:S01]  /*299d0*/  LDL.LU R12, [R1+0x213c] ;  /* 0x00213c00010c7983 */ /* 0x001ee20000300800 */
[----:B-1----:R-:W3:Y:S02]  /*299e0*/  LDL.LU R11, [R1+0x2138] ;  /* 0x00213800010b7983 */ /* 0x002ee40000300800 */
[----:B------:R-:W3:Y:S02]  /*299f0*/  LDL.LU R10, [R1+0x2134] ;  /* 0x00213400010a7983 */ /* 0x000ee40000300800 */
[----:B------:R-:W3:Y:S01]  /*29a00*/  LDL.LU R18, [R1+0x2130] ;  /* 0x0021300001127983 */ /* 0x000ee20000300800 */
[----:B------:R0:W-:Y:S04]  /*29a10*/  STS.U16 [R25+0x3600], R26 ;  /* 0x0036001a19007388 */ /* 0x0001e80000000400 */
[----:B0-----:R-:W3:Y:S04]  /*29a20*/  LDL.LU R26, [R1+0x212c] ;  /* 0x00212c00011a7983 */ /* 0x001ee80000300800 */
[----:B--2---:R-:W-:Y:S01]  /*29a30*/  STS.U16 [R25+0x3e00], R9 ;  /* 0x003e000919007388 */ /* 0x004fe20000000400 */
[----:B------:R-:W-:Y:S02]  /*29a40*/  STS.U16 [R25+0x4600], R8 ;  /* 0x0046000819007388 */ /* 0x000fe40000000400 */
[----:B----4-:R-:W-:Y:S02]  /*29a50*/  STS.U16 [R25+0x4e00], R7 ;  /* 0x004e000719007388 */ /* 0x010fe40000000400 */
[----:B---3--:R-:W-:Y:S01]  /*29a60*/  STS.U16 [R25+0x5600], R6 ;  /* 0x0056000619007388 */ /* 0x008fe20000000400 */
        /* <DEDUP_REMOVED lines=10> */
[----:B------:R0:W-:Y:S02]  /*29b10*/  STS.U16 [R25+0xae00], R23 ;  /* 0x00ae001719007388 */ /* 0x0001e40000000400 */
[----:B------:R1:W-:Y:S01]  /*29b20*/  STS.U16 [R25+0xb600], R21 ;  /* 0x00b6001519007388 */ /* 0x0003e20000000400 */
[----:B------:R2:W-:Y:S01]  /*29b30*/  STS.U16 [R25+0xbe00], R19 ;  /* 0x00be001319007388 */ /* 0x0005e20000000400 */
[----:B------:R3:W-:Y:S03]  /*29b40*/  STS.U16 [R25+0xc600], R24 ;  /* 0x00c6001819007388 */ /* 0x0007e60000000400 */
[----:B0-----:R-:W4:Y:S01]  /*29b50*/  LDL.LU R23, [R1+0x16c] ;  /* 0x00016c0001177983 */ /* 0x001f220000300800 */
[----:B-1----:R-:W4:Y:S02]  /*29b60*/  LDL.LU R21, [R1+0x160] ;  /* 0x0001600001157983 */ /* 0x002f240000300800 */
[----:B--2---:R-:W2:Y:S02]  /*29b70*/  LDL.LU R19, [R1+0x154] ;  /* 0x0001540001137983 */ /* 0x004ea40000300800 */
[----:B---3--:R-:W3:Y:S01]  /*29b80*/  LDL.LU R24, [R1+0x148] ;  /* 0x0001480001187983 */ /* 0x008ee20000300800 */
        /* <DEDUP_REMOVED lines=13> */
[----:B------:R-:W3:Y:S03]  /*29c60*/  LDL.LU R15, [R1+0x4] ;  /* 0x00000400010f7983 */ /* 0x000ee60000300800 */
        /* <DEDUP_REMOVED lines=11> */
[----:B------:R-:W3:Y:S03]  /*29d20*/  LDL.LU R13, [R1+0x130] ;  /* 0x00013000010d7983 */ /* 0x000ee60000300800 */
[----:B------:R0:W-:Y:S04]  /*29d30*/  STS.U16 [R25+0xfe00], R17 ;  /* 0x00fe001119007388 */ /* 0x0001e80000000400 */
[----:B0-----:R-:W3:Y:S01]  /*29d40*/  LDL.LU R25, [R1+0x2128] ;  /* 0x0021280001197983 */ /* 0x001ee20000300800 */
[----:B------:R-:W3:Y:S01]  /*29d50*/  LDL.LU R17, [R1+0x13c] ;  /* 0x00013c0001117983 */ /* 0x000ee20000300800 */
[----:B------:R-:W-:-:S05]  /*29d60*/  LOP3.LUT R0, R0, 0x70, RZ, 0x3c, !PT ;  /* 0x0000007000007812 */ /* 0x000fca00078e3cff */
[----:B----4-:R0:W-:Y:S01]  /*29d70*/  STS.U16 [R0+0x700], R23 ;  /* 0x0007001700007388 */ /* 0x0101e20000000400 */
[----:B------:R1:W-:Y:S02]  /*29d80*/  STS.U16 [R0+0xf00], R21 ;  /* 0x000f001500007388 */ /* 0x0003e40000000400 */
[----:B--2---:R2:W-:Y:S02]  /*29d90*/  STS.U16 [R0+0x1700], R19 ;  /* 0x0017001300007388 */ /* 0x0045e40000000400 */
[----:B---3--:R3:W-:Y:S01]  /*29da0*/  STS.U16 [R0+0x1f00], R24 ;  /* 0x001f001800007388 */ /* 0x0087e20000000400 */
[----:B0-----:R-:W4:Y:S01]  /*29db0*/  LDL.LU R23, [R1+0x2124] ;  /* 0x0021240001177983 */ /* 0x001f220000300800 */
[----:B-1----:R-:W4:Y:S02]  /*29dc0*/  LDL.LU R21, [R1+0x2120] ;  /* 0x0021200001157983 */ /* 0x002f240000300800 */
[----:B--2---:R-:W2:Y:S01]  /*29dd0*/  LDL.LU R19, [R1+0x211c] ;  /* 0x00211c0001137983 */ /* 0x004ea20000300800 */
[----:B---3--:R-:W3:Y:S04]  /*29de0*/  LDL.LU R24, [R1+0x2118] ;  /* 0x0021180001187983 */ /* 0x008ee80000300800 */
        /* <DEDUP_REMOVED lines=13> */
[----:B------:R0:W-:Y:S02]  /*29ec0*/  STS.U16 [R0+0x8f00], R28 ;  /* 0x008f001c00007388 */ /* 0x0001e40000000400 */
[----:B------:R1:W-:Y:S02]  /*29ed0*/  STS.U16 [R0+0x9700], R2 ;  /* 0x0097000200007388 */ /* 0x0003e40000000400 */
[----:B------:R-:W-:Y:S01]  /*29ee0*/  STS.U16 [R0+0x9f00], R4 ;  /* 0x009f000400007388 */ /* 0x000fe20000000400 */
[----:B------:R-:W-:Y:S01]  /*29ef0*/  STS.U16 [R0+0xa700], R3 ;  /* 0x00a7000300007388 */ /* 0x000fe20000000400 */
[----:B------:R-:W-:Y:S02]  /*29f00*/  STS.U16 [R0+0xaf00], R16 ;  /* 0x00af001000007388 */ /* 0x000fe40000000400 */
[----:B------:R-:W-:Y:S02]  /*29f10*/  STS.U16 [R0+0xb700], R22 ;  /* 0x00b7001600007388 */ /* 0x000fe40000000400 */
[----:B------:R-:W-:Y:S01]  /*29f20*/  STS.U16 [R0+0xbf00], R14 ;  /* 0x00bf000e00007388 */ /* 0x000fe20000000400 */
[----:B------:R-:W-:Y:S04]  /*29f30*/  STS.U16 [R0+0xc700], R15 ;  /* 0x00c7000f00007388 */ /* 0x000fe80000000400 */
[----:B0-----:R-:W4:Y:S04]  /*29f40*/  LDL R28, [R1+0x380] ;  /* 0x00038000011c7983 */ /* 0x001f280000100800 */
[----:B-1----:R-:W4:Y:S04]  /*29f50*/  LDL R2, [R1+0x37c] ;  /* 0x00037c0001027983 */ /* 0x002f280000100800 */
[----:B---3--:R-:W-:Y:S01]  /*29f60*/  STS.U16 [R0+0xcf00], R24 ;  /* 0x00cf001800007388 */ /* 0x008fe20000000400 */
[----:B--2---:R-:W-:Y:S02]  /*29f70*/  STS.U16 [R0+0xd700], R19 ;  /* 0x00d7001300007388 */ /* 0x004fe40000000400 */
[----:B----4-:R-:W-:Y:S02]  /*29f80*/  STS.U16 [R0+0xdf00], R21 ;  /* 0x00df001500007388 */ /* 0x010fe40000000400 */
[----:B------:R-:W-:Y:S01]  /*29f90*/  STS.U16 [R0+0xe700], R23 ;  /* 0x00e7001700007388 */ /* 0x000fe20000000400 */
[----:B------:R0:W-:Y:S01]  /*29fa0*/  STS.U16 [R0+0xef00], R25 ;  /* 0x00ef001900007388 */ /* 0x0001e20000000400 */
[----:B------:R1:W-:Y:S03]  /*29fb0*/  STS.U16 [R0+0xf700], R27 ;  /* 0x00f7001b00007388 */ /* 0x0003e60000000400 */
[----:B0-----:R-:W2:Y:S01]  /*29fc0*/  LDL.LU.64 R24, [R1+0x290] ;  /* 0x0002900001187983 */ /* 0x001ea20000300a00 */
[----:B-1----:R-:W3:Y:S02]  /*29fd0*/  LDL.LU.64 R26, [R1+0x298] ;  /* 0x00029800011a7983 */ /* 0x002ee40000300a00 */
[----:B------:R-:W-:Y:S02]  /*29fe0*/  STS.U16 [R0+0xff00], R29 ;  /* 0x00ff001d00007388 */ /* 0x000fe40000000400 */
[----:B------:R-:W-:Y:S06]  /*29ff0*/  BAR.SYNC.DEFER_BLOCKING 0x0 ;  /* 0x0000000000007b1d */ /* 0x000fec0000010000 */
[----:B------:R-:W-:Y:S04]  /*2a000*/  LDSM.16.MT88.4 R20, [R28+0x10000] ;  /* 0x010000001c14783b */ /* 0x000fe80000004200 */
[----:B------:R-:W0:Y:S04]  /*2a010*/  LDSM.16.M88.4 R4, [R2+0x4000] ;  /* 0x004000000204783b */ /* 0x000e280000000200 */
[----:B------:R-:W1:Y:S04]  /*2a020*/  LDSM.16.M88.4 R8, [R2] ;  /* 0x000000000208783b */ /* 0x000e680000000200 */
[----:B------:R-:W4:Y:S01]  /*2a030*/  LDSM.16.M88.4 R12, [R2+0x2000] ;  /* 0x00200000020c783b */ /* 0x000f220000000200 */
[----:B0-----:R-:W-:-:S03]  /*2a040*/  IMAD.MOV.U32 R16, RZ, RZ, R4 ;  /* 0x000000ffff107224 */ /* 0x001fc600078e0004 */
[----:B---3--:R-:W-:Y:S01]  /*2a050*/  STL.64 [R1+0x2110], R26 ;  /* 0x0021101a01007387 */ /* 0x008fe20000100a00 */
[----:B--2---:R-:W-:Y:S02]  /*2a060*/  STL.64 [R1+0x2108], R24 ;  /* 0x0021081801007387 */ /* 0x004fe40000100a00 */
[----:B------:R-:W0:Y:S04]  /*2a070*/  LDSM.16.M88.4 R24, [R2+0xa000] ;  /* 0x00a000000218783b */ /* 0x000e280000000200 */
[----:B------:R-:W2:Y:S01]  /*2a080*/  LDL R29, [R1+0xe3c] ;  /* 0x000e3c00011d7983 */ /* 0x000ea20000100800 */
[----:B------:R-:W3:Y:S01]  /*2a090*/  LDL R0, [R1+0xe38] ;  /* 0x000e380001007983 */ /* 0x000ee20000100800 */
[----:B------:R-:W-:Y:S02]  /*2a0a0*/  STL [R1+0x20c8], R28 ;  /* 0x0020c81c01007387 */ /* 0x000fe40000100800 */
[----:B-1----:R-:W-:Y:S02]  /*2a0b0*/  STL.64 [R1+0xa0], R8 ;  /* 0x0000a00801007387 */ /* 0x002fe40000100a00 */
[----:B------:R-:W-:Y:S01]  /*2a0c0*/  STL.64 [R1+0xa8], R10 ;  /* 0x0000a80a01007387 */ /* 0x000fe20000100a00 */
[----:B------:R-:W-:Y:S01]  /*2a0d0*/  STL.64 [R1+0x80], R4 ;  /* 0x0000800401007387 */ /* 0x000fe20000100a00 */
[----:B------:R-:W-:Y:S02]  /*2a0e0*/  STL.64 [R1+0x88], R6 ;  /* 0x0000880601007387 */ /* 0x000fe40000100a00 */
[----:B------:R1:W-:Y:S02]  /*2a0f0*/  STL [R1+0x2100], R16 ;  /* 0x0021001001007387 */ /* 0x0003e40000100800 */
[----:B------:R-:W-:Y:S01]  /*2a100*/  IMAD.MOV.U32 R3, RZ, RZ, R5 ;  /* 0x000000ffff037224 */ /* 0x000fe200078e0005 */
[----:B------:R-:W-:Y:S04]  /*2a110*/  LDSM.16.M88.4 R8, [R2+0x8000] ;  /* 0x008000000208783b */ /* 0x000fe80000000200 */
[----:B------:R-:W2:Y:S04]  /*2a120*/  LDSM.16.M88.4 R4, [R2+0x6000] ;  /* 0x006000000204783b */ /* 0x000ea80000000200 */
[----:B-1----:R-:W2:Y:S01]  /*2a130*/  LDL.64 R16, [R1+0xa0] ;  /* 0x0000a00001107983 */ /* 0x002ea20000100a00 */
[----:B----4-:R-:W-:Y:S02]  /*2a140*/  STL.64 [R1+0x90], R12 ;  /* 0x0000900c01007387 */ /* 0x010fe40000100a00 */
[----:B------:R-:W-:Y:S01]  /*2a150*/  STL.64 [R1+0x98], R14 ;  /* 0x0000980e01007387 */ /* 0x000fe20000100a00 */
[----:B0-----:R-:W-:Y:S01]  /*2a160*/  STL.64 [R1+0x50], R24 ;  /* 0x0000501801007387 */ /* 0x001fe20000100a00 */
[----:B------:R0:W-:Y:S03]  /*2a170*/  STL.64 [R1+0x58], R26 ;  /* 0x0000581a01007387 */ /* 0x0001e60000100a00 */
[----:B0-----:R-:W2:Y:S01]  /*2a180*/  LDL.LU.64 R26, [R1+0x2110] ;  /* 0x00211000011a7983 */ /* 0x001ea20000300a00 */
[----:B------:R-:W2:Y:S02]  /*2a190*/  LDL.LU.64 R24, [R1+0x2108] ;  /* 0x0021080001187983 */ /* 0x000ea40000300a00 */
[----:B--2---:R-:W-:Y:S11]  /*2a1a0*/  HMMA.16816.F32.BF16 R24, R20, R16, R24 ;  /* 0x000000101418723c */ /* 0x004ff60000041818 */
[----:B------:R-:W-:Y:S11]  /*2a1b0*/  @!UPT UIADD3 URZ, URZ, URZ, URZ ;  /* 0x0000003f3f3ff290 */ /* 0x000ff6000fffe03f */
[----:B------:R-:W-:Y:S01]  /*2a1c0*/  @!UPT UIADD3 URZ, URZ, URZ, URZ ;  /* 0x0000003f3f3ff290 */ /* 0x000fe2000fffe03f */
[----:B------:R-:W-:Y:S01]  /*2a1d0*/  STL.64 [R1+0x130], R24 ;  /* 0x0001301801007387 */ /* 0x000fe20000100a00 */
[----:B------:R0:W-:Y:S02]  /*2a1e0*/  STL.64 [R1+0x138], R26 ;  /* 0x0001381a01007387 */ /* 0x0001e40000100a00 */
[----:B0-----:R-:W-:Y:S02]  /*2a1f0*/  IMAD.MOV.U32 R27, RZ, RZ, R16 ;  /* 0x000000ffff1b7224 */ /* 0x001fe400078e0010 */
[----:B------:R-:W2:Y:S01]  /*2a200*/  LDL.LU R16, [R1+0x2100] ;  /* 0x0021000001107983 */ /* 0x000ea20000300800 */
[----:B------:R-:W-:Y:S02]  /*2a210*/  STL.64 [R1+0x70], R4 ;  /* 0x0000700401007387 */ /* 0x000fe40000100a00 */
[----:B------:R-:W-:Y:S02]  /*2a220*/  STL.64 [R1+0x78], R6 ;  /* 0x0000780601007387 */ /* 0x000fe40000100a00 */
[----:B------:R0:W-:Y:S02]  /*2a230*/  STL.64 [R1+0x20e0], R4 ;  /* 0x0020e00401007387 */ /* 0x0001e40000100a00 */
[----:B0-----:R-:W-:-:S02]  /*2a240*/  IMAD.MOV.U32 R5, RZ, RZ, R3 ;  /* 0x000000ffff057224 */ /* 0x001fc400078e0003 */
[----:B--2---:R-:W-:-:S05]  /*2a250*/  IMAD.MOV.U32 R4, RZ, RZ, R16 ;  /* 0x000000ffff047224 */ /* 0x004fca00078e0010 */
[----:B------:R0:W-:Y:S04]  /*2a260*/  STL.64 [R1+0x20f8], R4 ;  /* 0x0020f80401007387 */ /* 0x0001e80000100a00 */
[----:B0-----:R-:W2:Y:S01]  /*2a270*/  LDL.LU.64 R4, [R1+0x2a0] ;  /* 0x0002a00001047983 */ /* 0x001ea20000300a00 */
[----:B------:R-:W2:Y:S02]  /*2a280*/  LDL.LU.64 R6, [R1+0x2a8] ;  /* 0x0002a80001067983 */ /* 0x000ea40000300a00 */
[----:B------:R-:W-:Y:S02]  /*2a290*/  STL.64 [R1+0x60], R8 ;  /* 0x0000600801007387 */ /* 0x000fe40000100a00 */
[----:B------:R-:W-:Y:S01]  /*2a2a0*/  STL.64 [R1+0x68], R10 ;  /* 0x0000680a01007387 */ /* 0x000fe20000100a00 */
[----:B------:R0:W-:Y:S04]  /*2a2b0*/  STL.64 [R1+0x20d8], R8 ;  /* 0x0020d80801007387 */ /* 0x0001e80000100a00 */
[----:B0-----:R-:W4:Y:S01]  /*2a2c0*/  LDL.LU.64 R8, [R1+0x310] ;  /* 0x0003100001087983 */ /* 0x001f220000300a00 */
[----:B------:R-:W3:Y:S02]  /*2a2d0*/  LDL.LU.64 R10, [R1+0x318] ;  /* 0x00031800010a7983 */ /* 0x000ee40000300a00 */
[----:B------:R-:W-:-:S02]  /*2a2e0*/  IMAD.MOV.U32 R26, RZ, RZ, R17 ;  /* 0x000000ffff1a7224 */ /* 0x000fc400078e0011 */
[----:B------:R-:W-:Y:S01]  /*2a2f0*/  LDSM.16.M88.4 R16, [R2+0xc000] ;  /* 0x00c000000210783b */ /* 0x000fe20000000200 */
[----:B--2---:R-:W-:Y:S03]  /*2a300*/  HMMA.16816.F32.BF16 R4, R20, R12, R4 ;  /* 0x0000000c1404723c */ /* 0x004fe60000041804 */
[----:B---3--:R-:W-:Y:S01]  /*2a310*/  STL.64 [R1+0x20f0], R10 ;  /* 0x0020f00a01007387 */ /* 0x008fe20000100a00 */
[----:B----4-:R0:W-:Y:S03]  /*2a320*/  STL.64 [R1+0x20e8], R8 ;  /* 0x0020e80801007387 */ /* 0x0101e60000100a00 */
[----:B0-----:R-:W2:Y:S01]  /*2a330*/  LDL.LU.64 R8, [R1+0x320] ;  /* 0x0003200001087983 */ /* 0x001ea20000300a00 */
[----:B------:R-:W2:Y:S02]  /*2a340*/  LDL.LU.64 R10, [R1+0x328] ;  /* 0x00032800010a7983 */ /* 0x000ea40000300a00 */
[----:B------:R-:W-:Y:S11]  /*2a350*/  STL [R1+0x20b8], R26 ;  /* 0x0020b81a01007387 */ /* 0x000ff60000100800 */
[----:B------:R-:W-:Y:S02]  /*2a360*/  @!UPT UIADD3 URZ, URZ, URZ, URZ ;  /* 0x0000003f3f3ff290 */ /* 0x000fe4000fffe03f */
[----:B------:R0:W-:Y:S01]  /*2a370*/  STL.64 [R1+0x120], R4 ;  /* 0x0001200401007387 */ /* 0x0001e20000100a00 */
[----:B------:R-:W-:Y:S04]  /*2a380*/  STL.64 [R1+0x128], R6 ;  /* 0x0001280601007387 */ /* 0x000fe80000100a00 */
[----:B0-----:R-:W2:Y:S01]  /*2a390*/  LDL.LU.64 R4, [R1+0x20f8] ;  /* 0x0020f80001047983 */ /* 0x001ea20000300a00 */
[----:B------:R-:W-:Y:S02]  /*2a3a0*/  IMAD.MOV.U32 R26, RZ, RZ, R12 ;  /* 0x000000ffff1a7224 */ /* 0x000fe400078e000c */
[----:B------:R-:W0:Y:S01]  /*2a3b0*/  LDSM.16.M88.4 R12, [R2+0xe000] ;  /* 0x00e00000020c783b */ /* 0x000e220000000200 */
[----:B------:R-:W1:Y:S04]  /*2a3c0*/  S2R R3, SR_TID.X ;  /* 0x0000000000037919 */ /* 0x000e680000002100 */
[----:B0-----:R-:W-:Y:S01]  /*2a3d0*/  STL.64 [R1], R12 ;  /* 0x0000000c01007387 */ /* 0x001fe20000100a00 */
[----:B------:R1:W-:Y:S02]  /*2a3e0*/  STL.64 [R1+0x8], R14 ;  /* 0x0000080e01007387 */ /* 0x0003e40000100a00 */
[----:B------:R-:W-:Y:S02]  /*2a3f0*/  STL.64 [R1+0x48], R18 ;  /* 0x0000481201007387 */ /* 0x000fe40000100a00 */
[----:B------:R0:W-:Y:S02]  /*2a400*/  STL.64 [R1+0x20d0], R16 ;  /* 0x0020d01001007387 */ /* 0x0001e40000100a00 */
[----:B------:R-:W-:Y:S01]  /*2a410*/  IMAD.MOV.U32 R28, RZ, RZ, R13 ;  /* 0x000000ffff1c7224 */ /* 0x000fe200078e000d */
[C---:B-1----:R-:W-:Y:S01]  /*2a420*/  LOP3.LUT R15, R3.reuse, 0x7, RZ, 0xc0, !PT ;  /* 0x00000007030f7812 */ /* 0x042fe200078ec0ff */
[----:B------:R-:W-:Y:S01]  /*2a430*/  IMAD.SHL.U32 R14, R3, 0x2, RZ ;  /* 0x00000002030e7824 */ /* 0x000fe200078e00ff */
[----:B0-----:R-:W3:Y:S01]  /*2a440*/  LDL.LU.64 R16, [R1+0x330] ;  /* 0x0003300001107983 */ /* 0x001ee20000300a00 */
[----:B------:R-:W3:Y:S02]  /*2a450*/  LDL.LU.64 R18, [R1+0x338] ;  /* 0x0003380001127983 */ /* 0x000ee40000300a00 */
[----:B------:R-:W4:Y:S02]  /*2a460*/  LDL.LU.64 R12, [R1+0x340] ;  /* 0x00034000010c7983 */ /* 0x000f240000300a00 */
[----:B------:R-:W-:-:S05]  /*2a470*/  IMAD R15, R15, 0x90, RZ ;  /* 0x000000900f0f7824 */ /* 0x000fca00078e02ff */
[----:B------:R-:W-:Y:S02]  /*2a480*/  LOP3.LUT R24, R15, 0x10, R14, 0x78, !PT ;  /* 0x000000100f187812 */ /* 0x000fe400078e780e */
[----:B------:R-:W4:Y:S01]  /*2a490*/  LDL.LU.64 R14, [R1+0x348] ;  /* 0x00034800010e7983 */ /* 0x000f220000300a00 */
[----:B------:R-:W-:Y:S01]  /*2a4a0*/  STL [R1+0x18f8], R2 ;  /* 0x0018f80201007387 */ /* 0x000fe20000100800 */
[C---:B--2---:R-:W-:Y:S02]  /*2a4b0*/  HMMA.16816.F32.BF16 R4, R20.reuse, R4, R8 ;  /* 0x000000041404723c */ /* 0x044fe40000041808 */
[----:B------:R-:W2:Y:S01]  /*2a4c0*/  LDL.LU.64 R10, [R1+0x20f0] ;  /* 0x0020f000010a7983 */ /* 0x000ea20000300a00 */
[----:B------:R-:W2:Y:S11]  /*2a4d0*/  LDL.LU.64 R8, [R1+0x20e8] ;  /* 0x0020e80001087983 */ /* 0x000eb60000300a00 */
[----:B------:R-:W-:Y:S09]  /*2a4e0*/  @!UPT UIADD3 URZ, URZ, URZ, URZ ;  /* 0x0000003f3f3ff290 */ /* 0x000ff2000fffe03f */
[----:B------:R0:W-:Y:S01]  /*2a4f0*/  STL.64 [R1+0x110], R4 ;  /* 0x0001100401007387 */ /* 0x0001e20000100a00 */
[----:B------:R2:W-:Y:S03]  /*2a500*/  STL.64 [R1+0x118], R6 ;  /* 0x0001180601007387 */ /* 0x0005e60000100a00 */
[----:B0-----:R-:W2:Y:S02]  /*2a510*/  LDL.LU.64 R4, [R1+0x20e0] ;  /* 0x0020e00001047983 */ /* 0x001ea40000300a00 */
[----:B--2---:R-:W-:Y:S02]  /*2a520*/  HMMA.16816.F32.BF16 R4, R20, R4, R8 ;  /* 0x000000041404723c */ /* 0x004fe40000041808 */
[----:B------:R-:W3:Y:S01]  /*2a530*/  LDL.LU.64 R8, [R1+0x20d8] ;  /* 0x0020d80001087983 */ /* 0x000ee20000300a00 */
[----:B------:R-:W-:-:S05]  /*2a540*/  IMAD.SHL.U32 R25, R3, 0x40, RZ ;  /* 0x0000004003197824 */ /* 0x000fca00078e00ff */
[----:B------:R-:W-:-:S04]  /*2a550*/  LOP3.LUT R24, R24, 0x400, R25, 0xf8, !PT ;  /* 0x0000040018187812 */ /* 0x000fc800078ef819 */
[----:B------:R-:W-:-:S11]  /*2a560*/  LOP3.LUT R24, R24, 0x20, RZ, 0x3c, !PT ;  /* 0x0000002018187812 */ /* 0x000fd600078e3cff */
[----:B------:R-:W-:Y:S01]  /*2a570*/  STL.64 [R1+0x100], R4 ;  /* 0x0001000401007387 */ /* 0x000fe20000100a00 */
[----:B------:R-:W-:Y:S02]  /*2a580*/  STL.64 [R1+0x108], R6 ;  /* 0x0001080601007387 */ /* 0x000fe40000100a00 */
[----:B------:R-:W-:Y:S02]  /*2a590*/  STL.64 [R1+0x20c0], R26 ;  /* 0x0020c01a01007387 */ /* 0x000fe40000100a00 */
[----:B------:R-:W-:Y:S01]  /*2a5a0*/  LDSM.16.MT88.4 R4, [R24+0x10000] ;  /* 0x010000001804783b */ /* 0x000fe20000004200 */
[----:B------:R0:W-:Y:S04]  /*2a5b0*/  STL [R1+0x20bc], R24 ;  /* 0x0020bc1801007387 */ /* 0x0001e80000100800 */
[----:B0-----:R-:W2:Y:S01]  /*2a5c0*/  LDL.LU.64 R24, [R1+0x360] ;  /* 0x0003600001187983 */ /* 0x001ea20000300a00 */
[----:B------:R-:W2:Y:S01]  /*2a5d0*/  LDL.LU.64 R26, [R1+0x368] ;  /* 0x00036800011a7983 */ /* 0x000ea20000300a00 */
[----:B---3--:R-:W-:Y:S01]  /*2a5e0*/  HMMA.16816.F32.BF16 R16, R20, R8, R16 ;  /* 0x000000081410723c */ /* 0x008fe20000041810 */
[----:B------:R-:W-:-:S02]  /*2a5f0*/  IMAD.MOV.U32 R3, RZ, RZ, R8 ;  /* 0x000000ffff037224 */ /* 0x000fc400078e0008 */
[----:B------:R-:W-:Y:S02]  /*2a600*/  IMAD.MOV.U32 R2, RZ, RZ, R9 ;  /* 0x000000ffff027224 */ /* 0x000fe400078e0009 */
[----:B------:R-:W0:Y:S11]  /*2a610*/  LDSM.16.MT88.4 R8, [R29+0x10000] ;  /* 0x010000001d08783b */ /* 0x000e360000004200 */
[----:B------:R-:W-:Y:S07]  /*2a620*/  @!UPT UIADD3 URZ, URZ, URZ, URZ ;  /* 0x0000003f3f3ff290 */ /* 0x000fee000fffe03f */
[----:B------:R1:W-:Y:S01]  /*2a630*/  STL.64 [R1+0xf0], R16 ;  /* 0x0000f01001007387 */ /* 0x0003e20000100a00 */
[----:B------:R-:W-:Y:S03]  /*2a640*/  STL.64 [R1+0xf8], R18 ;  /* 0x0000f81201007387 */ /* 0x000fe60000100a00 */
[----:B-1----:R-:W2:Y:S04]  /*2a650*/  LDL.LU.64 R16, [R1+0x20d0] ;  /* 0x0020d00001107983 */ /* 0x002ea80000300a00 */
[----:B0-----:R-:W-:Y:S01]  /*2a660*/  STL.64 [R1+0x2068], R10 ;  /* 0x0020680a01007387 */ /* 0x001fe20000100a00 */
[----:B------:R0:W-:Y:S03]  /*2a670*/  STL.64 [R1+0x2060], R8 ;  /* 0x0020600801007387 */ /* 0x0001e60000100a00 */
[----:B0-----:R-:W4:Y:S04]  /*2a680*/  LDL R8, [R1+0x50] ;  /* 0x0000500001087983 */ /* 0x001f280000100800 */
[----:B------:R-:W4:Y:S01]  /*2a690*/  LDL R9, [R1+0x54] ;  /* 0x0000540001097983 */ /* 0x000f220000100800 */
[----:B------:R-:W-:Y:S01]  /*2a6a0*/  STL [R1+0x1f30], R29 ;  /* 0x001f301d01007387 */ /* 0x000fe20000100800 */
[----:B----4-:R-:W-:Y:S11]  /*2a6b0*/  HMMA.16816.F32.BF16 R12, R20, R8, R12 ;  /* 0x00000008140c723c */ /* 0x010ff6000004180c */
[----:B------:R-:W-:Y:S11]  /*2a6c0*/  @!UPT UIADD3 URZ, URZ, URZ, URZ ;  /* 0x0000003f3f3ff290 */ /* 0x000ff6000fffe03f */
[----:B------:R-:W-:Y:S01]  /*2a6d0*/  @!UPT UIADD3 URZ, URZ, URZ, URZ ;  /* 0x0000003f3f3ff290 */ /* 0x000fe2000fffe03f */
[----:B------:R-:W-:Y:S01]  /*2a6e0*/  STL.64 [R1+0xe0], R12 ;  /* 0x0000e00c01007387 */ /* 0x000fe20000100a00 */
[----:B------:R-:W-:Y:S02]  /*2a6f0*/  STL.64 [R1+0xe8], R14 ;  /* 0x0000e80e01007387 */ /* 0x000fe40000100a00 */
[----:B------:R-:W0:Y:S02]  /*2a700*/  LDSM.16.MT88.4 R12, [R0+0x10000] ;  /* 0x01000000000c783b */ /* 0x000e240000004200 */
[----:B0-----:R-:W-:Y:S02]  /*2a710*/  STL.64 [R1+0x1ff8], R14 ;  /* 0x001ff80e01007387 */ /* 0x001fe40000100a00 */
[----:B------:R0:W-:Y:S02]  /*2a720*/  STL.64 [R1+0x1ff0], R12 ;  /* 0x001ff00c01007387 */ /* 0x0001e40000100a00 */
[----:B0-----:R-:W3:Y:S01]  /*2a730*/  LDL R12, [R1] ;  /* 0x00000000010c7983 */ /* 0x001ee20000100800 */
[----:B------:R-:W-:-:S02]  /*2a740*/  IMAD.MOV.U32 R13, RZ, RZ, R28 ;  /* 0x000000ffff0d7224 */ /* 0x000fc400078e001c */
[----:B------:R-:W4:Y:S02]  /*2a750*/  LDL.LU R28, [R1+0x20c8] ;  /* 0x0020c800011c7983 */ /* 0x000f240000300800 */
[----:B------:R0:W-:Y:S01]  /*2a760*/  STL [R1+0x1e84], R0 ;  /* 0x001e840001007387 */ /* 0x0001e20000100800 */
[----:B--2---:R-:W-:Y:S01]  /*2a770*/  HMMA.16816.F32.BF16 R24, R20, R16, R24 ;  /* 0x000000101418723c */ /* 0x004fe20000041818 */
[----:B------:R-:W-:Y:S02]  /*2a780*/  IMAD.MOV.U32 R10, RZ, RZ, R16 ;  /* 0x000000ffff0a7224 */ /* 0x000fe400078e0010 */
[----:B0-----:R-:W-:Y:S11]  /*2a790*/  IMAD.MOV.U32 R0, RZ, RZ, R17 ;  /* 0x000000ffff007224 */ /* 0x001ff600078e0011 */
[----:B------:R-:W-:Y:S09]  /*2a7a0*/  @!UPT UIADD3 URZ, URZ, URZ, URZ ;  /* 0x0000003f3f3ff290 */ /* 0x000ff2000fffe03f */
[----:B------:R-:W-:Y:S01]  /*2a7b0*/  STL.64 [R1+0xd0], R24 ;  /* 0x0000d01801007387 */ /* 0x000fe20000100a00 */
[----:B------:R0:W-:Y:S03]  /*2a7c0*/  STL.64 [R1+0xd8], R26 ;  /* 0x0000d81a01007387 */ /* 0x0001e60000100a00 */
[----:B0-----:R-:W2:Y:S01]  /*2a7d0*/  LDL.LU.64 R26, [R1+0x20c0] ;  /* 0x0020c000011a7983 */ /* 0x001ea20000300a00 */
[----:B------:R-:W2:Y:S02]  /*2a7e0*/  LDL.LU R24, [R1+0x20bc] ;  /* 0x0020bc0001187983 */ /* 0x000ea40000300800 */
[----:B------:R-:W-:Y:S02]  /*2a7f0*/  STL [R1+0x2098], R10 ;  /* 0x0020980a01007387 */ /* 0x000fe40000100800 */
[----:B------:R0:W-:Y:S02]  /*2a800*/  STL.64 [R1+0x2090], R8 ;  /* 0x0020900801007387 */ /* 0x0001e40000100a00 */
[----:B0-----:R-:W3:Y:S01]  /*2a810*/  LDL.LU.64 R8, [R1+0x350] ;  /* 0x0003500001087983 */ /* 0x001ee20000300a00 */
[----:B------:R-:W3:Y:S03]  /*2a820*/  LDL.LU.64 R10, [R1+0x358] ;  /* 0x00035800010a7983 */ /* 0x000ee60000300a00 */
[----:B----4-:R-:W0:Y:S04]  /*2a830*/  LDSM.16.MT88.4 R16, [R28+0x10800] ;  /* 0x010800001c10783b */ /* 0x010e280000004200 */
[----:B0-----:R-:W-:Y:S01]  /*2a840*/  STL [R1+0x1f54], R16 ;  /* 0x001f541001007387 */ /* 0x001fe20000100800 */
[----:B------:R0:W-:Y:S02]  /*2a850*/  STL [R1+0x1f50], R17 ;  /* 0x001f501101007387 */ /* 0x0001e40000100800 */
[----:B------:R-:W-:Y:S02]  /*2a860*/  STL [R1+0x1f4c], R18 ;  /* 0x001f4c1201007387 */ /* 0x000fe40000100800 */
[----:B------:R-:W-:Y:S01]  /*2a870*/  STL [R1+0x1f48], R19 ;  /* 0x001f481301007387 */ /* 0x000fe20000100800 */
[----:B0-----:R-:W4:Y:S04]  /*2a880*/  LDL.LU.64 R16, [R1+0x80] ;  /* 0x0000800001107983 */ /* 0x001f280000300a00 */
[----:B----4-:R2:W-:Y:S02]  /*2a890*/  STL.64 [R1+0x20a0], R16 ;  /* 0x0020a01001007387 */ /* 0x0105e40000100a00 */
[----:B--2---:R-:W-:-:S02]  /*2a8a0*/  IMAD.MOV.U32 R16, RZ, RZ, R26 ;  /* 0x000000ffff107224 */ /* 0x004fc400078e001a */
[----:B------:R-:W2:Y:S01]  /*2a8b0*/  LDL.LU R26, [R1+0x20b8] ;  /* 0x0020b800011a7983 */ /* 0x000ea20000300800 */
[----:B------:R-:W4:Y:S01]  /*2a8c0*/  LDL R17, [R1+0x94] ;  /* 0x0000940001117983 */ /* 0x000f220000100800 */
[----:B---3--:R-:W-:Y:S07]  /*2a8d0*/  HMMA.16816.F32.BF16 R8, R20, R12, R8 ;  /* 0x0000000c1408723c */ /* 0x008fee0000041808 */
[----:B------:R-:W-:Y:S02]  /*2a8e0*/  IMAD.MOV.U32 R20, RZ, RZ, R27 ;  /* 0x000000ffff147224 */ /* 0x000fe400078e001b */
[----:B------:R-:W-:-:S02]  /*2a8f0*/  IMAD.MOV.U32 R12, RZ, RZ, R3 ;  /* 0x000000ffff0c7224 */ /* 0x000fc400078e0003 */
[----:B------:R-:W-:Y:S02]  /*2a900*/  IMAD.MOV.U32 R13, RZ, RZ, R2 ;  /* 0x000000ffff0d7224 */ /* 0x000fe400078e0002 */
[----:B--2---:R-:W-:Y:S02]  /*2a910*/  IMAD.MOV.U32 R21, RZ, RZ, R26 ;  /* 0x000000ffff157224 */ /* 0x004fe400078e001a */
[----:B------:R-:W0:Y:S04]  /*2a920*/  LDSM.16.MT88.4 R24, [R24+0x10800] ;  /* 0x010800001818783b */ /* 0x000e280000004200 */
[----:B----4-:R1:W-:Y:S01]  /*2a930*/  STL.64 [R1+0x20b0], R16 ;  /* 0x0020b01001007387 */ /* 0x0103e20000100a00 */
[----:B------:R-:W-:Y:S03]  /*2a940*/  STL [R1+0x1e80], R28 ;  /* 0x001e801c01007387 */ /* 0x000fe60000100800 */
[----:B-1----:R-:W2:Y:S01]  /*2a950*/  LDL.LU.64 R16, [R1+0x300] ;  /* 0x0003000001107983 */ /* 0x002ea20000300a00 */
[----:B------:R-:W2:Y:S02]  /*2a960*/  LDL.LU.64 R18, [R1+0x308] ;  /* 0x0003080001127983 */ /* 0x000ea40000300a00 */
[----:B------:R-:W-:Y:S02]  /*2a970*/  STL.64 [R1+0xb0], R8 ;  /* 0x0000b00801007387 */ /* 0x000fe40000100a00 */
[----:B------:R-:W-:Y:S01]  /*2a980*/  STL.64 [R1+0xb8], R10 ;  /* 0x0000b80a01007387 */ /* 0x000fe20000100a00 */
[----:B------:R1:W-:Y:S04]  /*2a990*/  STL.64 [R1+0x20a8], R12 ;  /* 0x0020a80c01007387 */ /* 0x0003e80000100a00 */
[----:B-1----:R-:W3:Y:S01]  /*2a9a0*/  LDL.LU.64 R12, [R1+0x2f0] ;  /* 0x0002f000010c7983 */ /* 0x002ee20000300a00 */
[----:B------:R-:W3:Y:S02]  /*2a9b0*/  LDL.LU.64 R14, [R1+0x2f8] ;  /* 0x0002f800010e7983 */ /* 0x000ee40000300a00 */
[----:B------:R-:W4:Y:S02]  /*2a9c0*/  LDL.LU.64 R8, [R1+0x2e0] ;  /* 0x0002e00001087983 */ /* 0x000f240000300a00 */
[----:B------:R-:W4:Y:S01]  /*2a9d0*/  LDL.LU.64 R10, [R1+0x2e8] ;  /* 0x0002e800010a7983 */ /* 0x000f220000300a00 */
[----:B0-----:R-:W-:Y:S01]  /*2a9e0*/  STL.64 [R1+0x1ee0], R26 ;  /* 0x001ee01a01007387 */ /* 0x001fe20000100a00 */
[----:B------:R0:W-:Y:S03]  /*2a9f0*/  STL.64 [R1+0x1ed8], R24 ;  /* 0x001ed81801007387 */ /* 0x0001e60000100a00 */
[----:B0-----:R-:W3:Y:S01]  /*2aa00*/  LDL.LU.64 R24, [R1] ;  /* 0x0000000001187983 */ /* 0x001ee20000300a00 */
[----:B------:R-:W3:Y:S01]  /*2aa10*/  LDL.LU.64 R26, [R1+0x8] ;  /* 0x00000800011a7983 */ /* 0x000ee20000300a00 */
[C---:B--2---:R-:W-:Y:S02]  /*2aa20*/  HMMA.16816.F32.BF16 R20, R4.reuse, R20, R16 ;  /* 0x000000140414723c */ /* 0x044fe40000041810 */
[----:B---3--:R-:W-:Y:S01]  /*2aa30*/  STL.64 [R1+0x2078], R26 ;  /* 0x0020781a01007387 */ /* 0x008fe20000100a00 */
[----:B------:R0:W-:Y:S03]  /*2aa40*/  STL.64 [R1+0x2070], R24 ;  /* 0x0020701801007387 */ /* 0x0001e60000100a00 */
[----:B0-----:R-:W2:Y:S01]  /*2aa50*/  LDL.LU.64 R24, [R1+0x70] ;  /* 0x0000700001187983 */ /* 0x001ea20000300a00 */
[----:B------:R-:W3:Y:S11]  /*2aa60*/  LDL.LU.64 R16, [R1+0x20b0] ;  /* 0x0020b00001107983 */ /* 0x000ef60000300a00 */
[----:B------:R-:W-:Y:S06]  /*2aa70*/  @!UPT UIADD3 URZ, URZ, URZ, URZ ;  /* 0x0000003f3f3ff290 */ /* 0x000fec000fffe03f */
[----:B------:R-:W-:Y:S02]  /*2aa80*/  IMAD.MOV.U32 R2, RZ, RZ, R23 ;  /* 0x000000ffff027224 */ /* 0x000fe400078e0017 */
[----:B------:R-:W-:Y:S02]  /*2aa90*/  IMAD.MOV.U32 R3, RZ, RZ, R22 ;  /* 0x000000ffff037224 */ /* 0x000fe400078e0016 */
[----:B------:R-:W-:Y:S01]  /*2aaa0*/  IMAD.MOV.U32 R29, RZ, RZ, R21 ;  /* 0x000000ffff1d7224 */ /* 0x000fe200078e0015 */
[----:B------:R0:W-:Y:S04]  /*2aab0*/  STL [R1+0x30], R20 ;  /* 0x0000301401007387 */ /* 0x0001e80000100800 */
[----:B0-----:R-:W2:Y:S01]  /*2aac0*/  LDL.LU.64 R20, [R1+0x2d0] ;  /* 0x0002d00001147983 */ /* 0x001ea20000300a00 */
[----:B------:R-:W2:Y:S02]  /*2aad0*/  LDL.LU.64 R22, [R1+0x2d8] ;  /* 0x0002d80001167983 */ /* 0x000ea40000300a00 */
[----:B------:R-:W-:Y:S02]  /*2aae0*/  STL [R1+0x1f60], R2 ;  /* 0x001f600201007387 */ /* 0x000fe40000100800 */
[----:B------:R-:W-:Y:S01]  /*2aaf0*/  STL [R1+0x1f5c], R3 ;  /* 0x001f5c0301007387 */ /* 0x000fe20000100800 */
[----:B------:R-:W-:Y:S01]  /*2ab00*/  STL [R1+0x1f58], R29 ;  /* 0x001f581d01007387 */ /* 0x000fe20000100800 */
[C---:B---3--:R-:W-:Y:S03]  /*2ab10*/  HMMA.16816.F32.BF16 R16, R4.reuse, R16, R12 ;  /* 0x000000100410723c */ /* 0x048fe6000004180c */
[----:B------:R-:W3:Y:S11]  /*2ab20*/  LDL.LU.64 R12, [R1+0x20a8] ;  /* 0x0020a800010c7983 */ /* 0x000ef60000300a00 */
[----:B------:R-:W-:Y:S09]  /*2ab30*/  @!UPT UIADD3 URZ, URZ, URZ, URZ ;  /* 0x0000003f3f3ff290 */ /* 0x000ff2000fffe03f */
[----:B------:R0:W-:Y:S01]  /*2ab40*/  STL.64 [R1+0x20], R16 ;  /* 0x0000201001007387 */ /* 0x0001e20000100a00 */
[----:B------:R1:W-:Y:S03]  /*2ab50*/  STL.64 [R1+0x28], R18 ;  /* 0x0000281201007387 */ /* 0x0003e60000100a00 */
[----:B0-----:R-:W4:Y:S01]  /*2ab60*/  LDL.LU.64 R16, [R1+0x20a0] ;  /* 0x0020a00001107983 */ /* 0x001f220000300a00 */
[C---:B--2---:R-:W-:Y:S08]  /*2ab70*/  HMMA.16816.F32.BF16 R20, R4.reuse, R24, R20 ;  /* 0x000000180414723c */ /* 0x044ff00000041814 */
[----:B----4-:R-:W-:Y:S01]  /*2ab80*/  HMMA.16816.F32.BF16 R8, R4, R16, R8 ;  /* 0x000000100408723c */ /* 0x010fe20000041808 */
[----:B------:R-:W-:-:S02]  /*2ab90*/  IMAD.MOV.U32 R2, RZ, RZ, R17 ;  /* 0x000000ffff027224 */ /* 0x000fc400078e0011 */
[----:B------:R-:W-:Y:S11]  /*2aba0*/  IMAD.MOV.U32 R3, RZ, RZ, R16 ;  /* 0x000000ffff037224 */ /* 0x000ff600078e0010 */
[----:B------:R-:W-:Y:S10]  /*2abb0*/  @!UPT UIADD3 URZ, URZ, URZ, URZ ;  /* 0x0000003f3f3ff290 */ /* 0x000ff4000fffe03f */
[----:B------:R-:W-:Y:S02]  /*2abc0*/  IMAD.MOV.U32 R17, RZ, RZ, R9 ;  /* 0x000000ffff117224 */ /* 0x000fe400078e0009 */
[----:B-1----:R-:W-:Y:S02]  /*2abd0*/  IMAD.MOV.U32 R18, RZ, RZ, R10 ;  /* 0x000000ffff127224 */ /* 0x002fe400078e000a */
[----:B------:R-:W-:Y:S02]  /*2abe0*/  IMAD.MOV.U32 R19, RZ, RZ, R11 ;  /* 0x000000ffff137224 */ /* 0x000fe400078e000b */
[----:B------:R-:W-:Y:S01]  /*2abf0*/  IMAD.MOV.U32 R16, RZ, RZ, R8 ;  /* 0x000000ffff107224 */ /* 0x000fe200078e0008 */
[----:B------:R-:W2:Y:S01]  /*2ac00*/  LDL.LU R10, [R1+0x2098] ;  /* 0x00209800010a7983 */ /* 0x000ea20000300800 */
[----:B------:R-:W4:Y:S02]  /*2ac10*/  LDL.LU.64 R8, [R1+0x2090] ;  /* 0x0020900001087983 */ /* 0x000f240000300a00 */
[----:B------:R-:W-:Y:S02]  /*2ac20*/  STL [R1+0x1f64], R17 ;  /* 0x001f641101007387 */ /* 0x000fe40000100800 */
[----:B------:R-:W-:Y:S01]  /*2ac30*/  STL.64 [R1+0x2088], R18 ;  /* 0x0020881201007387 */ /* 0x000fe20000100a00 */
[----:B------:R0:W-:Y:S04]  /*2ac40*/  STL [R1+0x2080], R16 ;  /* 0x0020801001007387 */ /* 0x0001e80000100800 */
[----:B0-----:R-:W3:Y:S01]  /*2ac50*/  LDL.LU.64 R16, [R1+0x2c0] ;  /* 0x0002c00001107983 */ /* 0x001ee20000300a00 */
[----:B------:R-:W3:Y:S02]  /*2ac60*/  LDL.LU.64 R18, [R1+0x2c8] ;  /* 0x0002c80001127983 */ /* 0x000ee40000300a00 */
[----:B------:R0:W-:Y:S02]  /*2ac70*/  STL.64 [R1+0x1e90], R22 ;  /* 0x001e901601007387 */ /* 0x0001e40000100a00 */
[----:B------:R1:W-:Y:S01]  /*2ac80*/  STL.64 [R1+0x1e88], R20 ;  /* 0x001e881401007387 */ /* 0x0003e20000100a00 */
[----:B0-----:R-:W2:Y:S04]  /*2ac90*/  LDL R22, [R1+0x88] ;  /* 0x0000880001167983 */ /* 0x001ea80000100800 */
[----:B------:R-:W2:Y:S01]  /*2aca0*/  LDL R23, [R1+0x8c] ;  /* 0x00008c0001177983 */ /* 0x000ea20000100800 */
[----:B-1----:R-:W-:-:S02]  /*2acb0*/  IMAD.MOV.U32 R20, RZ, RZ, R3 ;  /* 0x000000ffff147224 */ /* 0x002fc400078e0003 */
[----:B------:R-:W-:Y:S02]  /*2acc0*/  IMAD.MOV.U32 R21, RZ, RZ, R2 ;  /* 0x000000ffff157224 */ /* 0x000fe400078e0002 */
[----:B------:R-:W-:Y:S02]  /*2acd0*/  IMAD.MOV.U32 R28, RZ, RZ, R24 ;  /* 0x000000ffff1c7224 */ /* 0x000fe400078e0018 */
[----:B------:R-:W-:Y:S02]  /*2ace0*/  IMAD.MOV.U32 R11, RZ, RZ, R25 ;  /* 0x000000ffff0b7224 */ /* 0x000fe400078e0019 */
[----:B------:R-:W4:Y:S01]  /*2acf0*/  LDL.LU.64 R24, [R1+0x2b0] ;  /* 0x0002b00001187983 */ /* 0x000f220000300a00 */
[----:B------:R-:W4:Y:S01]  /*2ad00*/  LDL.LU.64 R26, [R1+0x2b8] ;  /* 0x0002b800011a7983 */ /* 0x000f220000300a00 */
[----:B---3--:R-:W-:Y:S02]  /*2ad10*/  HMMA.16816.F32.BF16 R12, R4, R12, R16 ;  /* 0x0000000c040c723c */ /* 0x008fe40000041810 */
[----:B--2---:R-:W-:Y:S01]  /*2ad20*/  STL.64 [R1+0x2048], R22 ;  /* 0x0020481601007387 */ /* 0x004fe20000100a00 */
[----:B------:R0:W-:Y:S03]  /*2ad30*/  STL.64 [R1+0x2040], R20 ;  /* 0x0020401401007387 */ /* 0x0001e60000100a00 */
[----:B0-----:R-:W2:Y:S01]  /*2ad40*/  LDL.LU.64 R20, [R1+0xa0] ;  /* 0x0000a00001147983 */ /* 0x001ea20000300a00 */
[----:B------:R-:W3:Y:S02]  /*2ad50*/  LDL.LU.64 R18, [R1+0x2088] ;  /* 0x0020880001127983 */ /* 0x000ee40000300a00 */
[----:B------:R-:W2:Y:S11]  /*2ad60*/  LDL.LU R16, [R1+0x2080] ;  /* 0x0020800001107983 */ /* 0x000eb60000300800 */
[----:B------:R-:W-:Y:S04]  /*2ad70*/  @!UPT UIADD3 URZ, URZ, URZ, URZ ;  /* 0x0000003f3f3ff290 */ /* 0x000fe8000fffe03f */
[----:B------:R-:W-:Y:S02]  /*2ad80*/  IMAD.MOV.U32 R17, RZ, RZ, R12 ;  /* 0x000000ffff117224 */ /* 0x000fe400078e000c */
[----:B------:R-:W-:Y:S02]  /*2ad90*/  IMAD.MOV.U32 R2, RZ, RZ, R13 ;  /* 0x000000ffff027224 */ /* 0x000fe400078e000d */
[----:B------:R-:W-:Y:S02]  /*2ada0*/  IMAD.MOV.U32 R3, RZ, RZ, R14 ;  /* 0x000000ffff037224 */ /* 0x000fe400078e000e */
[----:B------:R-:W-:Y:S01]  /*2adb0*/  IMAD.MOV.U32 R29, RZ, RZ, R15 ;  /* 0x000000ffff1d7224 */ /* 0x000fe200078e000f */
[----:B------:R-:W4:Y:S01]  /*2adc0*/  LDL.LU.64 R12, [R1+0x170] ;  /* 0x00017000010c7983 */ /* 0x000f220000300a00 */
[----:B------:R-:W4:Y:S03]  /*2add0*/  LDL.LU.64 R14, [R1+0x178] ;  /* 0x00017800010e7983 */ /* 0x000f260000300a00 */
[----:B------:R-:W-:Y:S01]  /*2ade0*/  STL [R1+0x2038], R29 ;  /* 0x0020381d01007387 */ /* 0x000fe20000100800 */
[----:B------:R-:W-:Y:S02]  /*2adf0*/  STL [R1+0x1fa4], R3 ;  /* 0x001fa40301007387 */ /* 0x000fe40000100800 */
[----:B------:R-:W-:Y:S02]  /*2ae00*/  STL [R1+0x1fa0], R2 ;  /* 0x001fa00201007387 */ /* 0x000fe40000100800 */
[----:B------:R-:W-:-:S02]  /*2ae10*/  IMAD.MOV.U32 R23, RZ, RZ, R11 ;  /* 0x000000ffff177224 */ /* 0x000fc400078e000b */
[----:B------:R-:W-:Y:S01]  /*2ae20*/  IMAD.MOV.U32 R22, RZ, RZ, R28 ;  /* 0x000000ffff167224 */ /* 0x000fe200078e001c */
[----:B---3--:R-:W-:Y:S01]  /*2ae30*/  STL.64 [R1+0x1f70], R18 ;  /* 0x001f701201007387 */ /* 0x008fe20000100a00 */
[----:B--2---:R0:W-:Y:S02]  /*2ae40*/  STL.64 [R1+0x1f68], R16 ;  /* 0x001f681001007387 */ /* 0x0041e40000100a00 */
[----:B0-----:R-:W-:Y:S02]  /*2ae50*/  IMAD.MOV.U32 R16, RZ, RZ, R10 ;  /* 0x000000ffff107224 */ /* 0x001fe400078e000a */
[----:B------:R-:W-:Y:S01]  /*2ae60*/  IMAD.MOV.U32 R17, RZ, RZ, R0 ;  /* 0x000000ffff117224 */ /* 0x000fe200078e0000 */
[C---:B----4-:R-:W-:Y:S08]  /*2ae70*/  HMMA.16816.F32.BF16 R8, R4.reuse, R8, R24 ;  /* 0x000000080408723c */ /* 0x050ff00000041818 */
[C---:B------:R-:W-:Y:S01]  /*2ae80*/  HMMA.16816.F32.BF16 R12, R4.reuse, R16, R12 ;  /* 0x00000010040c723c */ /* 0x040fe2000004180c */
[----:B------:R-:W2:Y:S01]  /*2ae90*/  LDL.LU.64 R26, [R1+0x2078] ;  /* 0x00207800011a7983 */ /* 0x000ea20000300a00 */
[----:B------:R-:W3:Y:S11]  /*2aea0*/  LDL.LU.64 R24, [R1+0x2070] ;  /* 0x0020700001187983 */ /* 0x000ef60000300a00 */
[----:B------:R-:W-:Y:S02]  /*2aeb0*/  @!UPT UIADD3 URZ, URZ, URZ, URZ ;  /* 0x0000003f3f3ff290 */ /* 0x000fe4000fffe03f */
[----:B------:R0:W-:Y:S01]  /*2aec0*/  STL [R1+0x164], R9 ;  /* 0x0001640901007387 */ /* 0x0001e20000100800 */
[----:B------:R-:W-:Y:S02]  /*2aed0*/  IMAD.MOV.U32 R28, RZ, RZ, R8 ;  /* 0x000000ffff1c7224 */ /* 0x000fe400078e0008 */
[----:B------:R1:W-:Y:S06]  /*2aee0*/  STL.64 [R1+0x168], R10 ;  /* 0x0001680a01007387 */ /* 0x0003ec0000100a00 */
[----:B------:R-:W-:Y:S01]  /*2aef0*/  IMAD.MOV.U32 R0, RZ, RZ, R15 ;  /* 0x000000ffff007224 */ /* 0x000fe200078e000f */
[----:B0-----:R-:W3:Y:S04]  /*2af00*/  LDL.LU.64 R8, [R1+0x1c0] ;  /* 0x0001c00001087983 */ /* 0x001ee80000300a00 */
[----:B-1----:R-:W3:Y:S01]  /*2af10*/  LDL.LU.64 R10, [R1+0x1c8] ;  /* 0x0001c800010a7983 */ /* 0x002ee20000300a00 */
[----:B------:R-:W-:Y:S02]  /*2af20*/  STL [R1+0x203c], R28 ;  /* 0x00203c1c01007387 */ /* 0x000fe40000100800 */
[----:B------:R0:W-:Y:S02]  /*2af30*/  STL.64 [R1+0x170], R12 ;  /* 0x0001700c01007387 */ /* 0x0001e40000100a00 */
[----:B------:R1:W-:Y:S01]  /*2af40*/  STL [R1+0x178], R14 ;  /* 0x0001780e01007387 */ /* 0x0003e20000100800 */
[----:B0-----:R-:W4:Y:S01]  /*2af50*/  LDL.LU.64 R12, [R1+0x1f0] ;  /* 0x0001f000010c7983 */ /* 0x001f220000300a00 */
[----:B-1----:R-:W2:Y:S03]  /*2af60*/  LDL.LU.64 R14, [R1+0x1f8] ;  /* 0x0001f800010e7983 */ /* 0x002ea60000300a00 */
[----:B--2---:R-:W-:Y:S01]  /*2af70*/  STL.64 [R1+0x2058], R14 ;  /* 0x0020580e01007387 */ /* 0x004fe20000100a00 */
[----:B----4-:R0:W-:Y:S03]  /*2af80*/  STL.64 [R1+0x2050], R12 ;  /* 0x0020500c01007387 */ /* 0x0101e60000100a00 */
[----:B0-----:R-:W2:Y:S01]  /*2af90*/  LDL.LU.64 R12, [R1+0x1d0] ;  /* 0x0001d000010c7983 */ /* 0x001ea20000300a00 */
[----:B------:R-:W2:Y:S02]  /*2afa0*/  LDL.LU.64 R14, [R1+0x1d8] ;  /* 0x0001d800010e7983 */ /* 0x000ea40000300a00 */
[----:B------:R0:W-:Y:S02]  /*2afb0*/  STL.64 [R1+0x2000], R16 ;  /* 0x0020001001007387 */ /* 0x0001e40000100a00 */
[----:B0-----:R-:W4:Y:S01]  /*2afc0*/  LDL.LU.64 R16, [R1+0x50] ;  /* 0x0000500001107983 */ /* 0x001f220000300a00 */
[----:B---3--:R-:W-:Y:S03]  /*2afd0*/  HMMA.16816.F32.BF16 R4, R4, R24, R8 ;  /* 0x000000180404723c */ /* 0x008fe60000041808 */
[----:B----4-:R0:W-:Y:S04]  /*2afe0*/  STL.64 [R1+0x2018], R16 ;  /* 0x0020181001007387 */ /* 0x0101e80000100a00 */
[----:B0-----:R-:W3:Y:S04]  /*2aff0*/  LDL.LU.64 R16, [R1+0x60] ;  /* 0x0000600001107983 */ /* 0x001ee80000300a00 */
[----:B---3--:R0:W-:Y:S04]  /*2b000*/  STL.64 [R1+0x2030], R16 ;  /* 0x0020301001007387 */ /* 0x0081e80000100a00 */
[----:B0-----:R-:W3:Y:S01]  /*2b010*/  LDL.LU.64 R16, [R1+0x90] ;  /* 0x0000900001107983 */ /* 0x001ee20000300a00 */
[----:B------:R-:W2:Y:S02]  /*2b020*/  LDL.LU.64 R10, [R1+0x2068] ;  /* 0x00206800010a7983 */ /* 0x000ea40000300a00 */
[----:B------:R-:W2:Y:S02]  /*2b030*/  LDL.LU.64 R8, [R1+0x2060] ;  /* 0x0020600001087983 */ /* 0x000ea40000300a00 */
[----:B------:R-:W-:Y:S01]  /*2b040*/  STL.64 [R1+0x2010], R26 ;  /* 0x0020101a01007387 */ /* 0x000fe20000100a00 */
[----:B------:R0:W-:Y:S02]  /*2b050*/  STL.64 [R1+0x2008], R24 ;  /* 0x0020081801007387 */ /* 0x0001e40000100a00 */
[----:B------:R-:W-:Y:S02]  /*2b060*/  STL.64 [R1+0x1c0], R4 ;  /* 0x0001c00401007387 */ /* 0x000fe40000100a00 */
[----:B------:R1:W-:Y:S01]  /*2b070*/  STL.64 [R1+0x1c8], R6 ;  /* 0x0001c80601007387 */ /* 0x0003e20000100a00 */
[----:B0-----:R-:W3:Y:S01]  /*2b080*/  LDL.LU.64 R24, [R1+0x1e0] ;  /* 0x0001e00001187983 */ /* 0x001ee20000300a00 */
[----:B------:R-:W3:Y:S02]  /*2b090*/  LDL.LU.64 R26, [R1+0x1e8] ;  /* 0x0001e800011a7983 */ /* 0x000ee40000300a00 */
[----:B-1----:R-:W4:Y:S02]  /*2b0a0*/  LDL R6, [R1+0x78] ;  /* 0x0000780001067983 */ /* 0x002f240000100800 */
[----:B------:R-:W4:Y:S02]  /*2b0b0*/  LDL R7, [R1+0x7c] ;  /* 0x00007c0001077983 */ /* 0x000f240000100800 */
[----:B------:R-:W-:-:S02]  /*2b0c0*/  IMAD.MOV.U32 R4, RZ, RZ, R22 ;  /* 0x000000ffff047224 */ /* 0x000fc400078e0016 */
[----:B------:R-:W-:Y:S02]  /*2b0d0*/  IMAD.MOV.U32 R5, RZ, RZ, R23 ;  /* 0x000000ffff057224 */ /* 0x000fe400078e0017 */
[----:B------:R-:W-:Y:S02]  /*2b0e0*/  IMAD.MOV.U32 R3, RZ, RZ, R20 ;  /* 0x000000ffff037224 */ /* 0x000fe400078e0014 */
[----:B------:R-:W-:Y:S01]  /*2b0f0*/  IMAD.MOV.U32 R2, RZ, RZ, R21 ;  /* 0x000000ffff027224 */ /* 0x000fe200078e0015 */
[C---:B--2---:R-:W-:Y:S08]  /*2b100*/  HMMA.16816.F32.BF16 R12, R8.reuse, R20, R12 ;  /* 0x00000014080c723c */ /* 0x044ff0000004180c */
[----:B---3--:R-:W-:Y:S11]  /*2b110*/  HMMA.16816.F32.BF16 R24, R8, R16, R24 ;  /* 0x000000100818723c */ /* 0x008ff60000041818 */
[----:B------:R-:W-:Y:S04]  /*2b120*/  @!UPT UIADD3 URZ, URZ, URZ, URZ ;  /* 0x0000003f3f3ff290 */ /* 0x000fe8000fffe03f */
[----:B------:R-:W-:Y:S01]  /*2b130*/  STL.64 [R1+0x1d0], R12 ;  /* 0x0001d00c01007387 */ /* 0x000fe20000100a00 */
[----:B------:R0:W-:Y:S03]  /*2b140*/  STL.64 [R1+0x1d8], R14 ;  /* 0x0001d80e01007387 */ /* 0x0001e60000100a00 */
[----:B0-----:R-:W2:Y:S01]  /*2b150*/  LDL.LU.64 R14, [R1+0x2058] ;  /* 0x00205800010e7983 */ /* 0x001ea20000300a00 */
[----:B------:R-:W2:Y:S02]  /*2b160*/  LDL.LU.64 R12, [R1+0x2050] ;  /* 0x00205000010c7983 */ /* 0x000ea40000300a00 */
[----:B------:R-:W3:Y:S02]  /*2b170*/  LDL.LU.64 R22, [R1+0x2048] ;  /* 0x0020480001167983 */ /* 0x000ee40000300a00 */
[----:B------:R-:W2:Y:S01]  /*2b180*/  LDL.LU.64 R20, [R1+0x2040] ;  /* 0x0020400001147983 */ /* 0x000ea20000300a00 */
[----:B------:R0:W-:Y:S01]  /*2b190*/  STL.64 [R1+0x1e0], R24 ;  /* 0x0001e01801007387 */ /* 0x0001e20000100a00 */
[----:B------:R-:W-:-:S02]  /*2b1a0*/  IMAD.MOV.U32 R28, RZ, RZ, R16 ;  /* 0x000000ffff1c7224 */ /* 0x000fc400078e0010 */
[----:B------:R-:W-:Y:S02]  /*2b1b0*/  IMAD.MOV.U32 R29, RZ, RZ, R17 ;  /* 0x000000ffff1d7224 */ /* 0x000fe400078e0011 */
[----:B------:R1:W-:Y:S01]  /*2b1c0*/  STL.64 [R1+0x1e8], R26 ;  /* 0x0001e81a01007387 */ /* 0x0003e20000100a00 */
[----:B------:R-:W3:Y:S01]  /*2b1d0*/  LDL.LU.64 R16, [R1+0x200] ;  /* 0x0002000001107983 */ /* 0x000ee20000300a00 */
[----:B------:R-:W3:Y:S03]  /*2b1e0*/  LDL.LU.64 R18, [R1+0x208] ;  /* 0x0002080001127983 */ /* 0x000ee60000300a00 */
[----:B0-----:R-:W4:Y:S01]  /*2b1f0*/  LDL.LU.64 R24, [R1+0x250] ;  /* 0x0002500001187983 */ /* 0x001f220000300a00 */
[----:B-1----:R-:W4:Y:S01]  /*2b200*/  LDL.LU.64 R26, [R1+0x258] ;  /* 0x00025800011a7983 */ /* 0x002f220000300a00 */
[C---:B--2---:R-:W-:Y:S08]  /*2b210*/  HMMA.16816.F32.BF16 R12, R8.reuse, R20, R12 ;  /* 0x00000014080c723c */ /* 0x044ff0000004180c */
[----:B---3--:R-:W-:Y:S11]  /*2b220*/  HMMA.16816.F32.BF16 R16, R8, R4, R16 ;  /* 0x000000040810723c */ /* 0x008ff60000041810 */
[----:B------:R-:W-:Y:S04]  /*2b230*/  @!UPT UIADD3 URZ, URZ, URZ, URZ ;  /* 0x0000003f3f3ff290 */ /* 0x000fe8000fffe03f */
[----:B------:R-:W-:Y:S01]  /*2b240*/  STL.64 [R1+0x1f0], R12 ;  /* 0x0001f00c01007387 */ /* 0x000fe20000100a00 */
[----:B------:R-:W-:Y:S02]  /*2b250*/  STL.64 [R1+0x1f8], R14 ;  /* 0x0001f80e01007387 */ /* 0x000fe40000100a00 */
[----:B----4-:R-:W-:Y:S02]  /*2b260*/  STL.64 [R1+0x2028], R26 ;  /* 0x0020281a01007387 */ /* 0x010fe40000100a00 */
[----:B------:R0:W-:Y:S02]  /*2b270*/  STL.64 [R1+0x2020], R24 ;  /* 0x0020201801007387 */ /* 0x0001e40000100a00 */
[----:B0-----:R-:W2:Y:S01]  /*2b280*/  LDL.LU.64 R24, [R1+0x210] ;  /* 0x0002100001187983 */ /* 0x001ea20000300a00 */
[----:B------:R-:W2:Y:S02]  /*2b290*/  LDL.LU.64 R26, [R1+0x218] ;  /* 0x00021800011a7983 */ /* 0x000ea40000300a00 */
[----:B------:R-:W3:Y:S02]  /*2b2a0*/  LDL.LU.64 R12, [R1+0x270] ;  /* 0x00027000010c7983 */ /* 0x000ee40000300a00 */
[----:B------:R-:W3:Y:S01]  /*2b2b0*/  LDL.LU.64 R14, [R1+0x278] ;  /* 0x00027800010e7983 */ /* 0x000ee20000300a00 */
[----:B------:R-:W-:Y:S01]  /*2b2c0*/  STL.64 [R1+0x1fc0], R22 ;  /* 0x001fc01601007387 */ /* 0x000fe20000100a00 */
[----:B------:R0:W-:Y:S02]  /*2b2d0*/  STL.64 [R1+0x1fb8], R20 ;  /* 0x001fb81401007387 */ /* 0x0001e40000100a00 */
[----:B0-----:R-:W-:-:S02]  /*2b2e0*/  IMAD.MOV.U32 R20, RZ, RZ, R28 ;  /* 0x000000ffff147224 */ /* 0x001fc400078e001c */
[----:B------:R-:W-:Y:S01]  /*2b2f0*/  IMAD.MOV.U32 R21, RZ, RZ, R29 ;  /* 0x000000ffff157224 */ /* 0x000fe200078e001d */
[----:B------:R-:W4:Y:S01]  /*2b300*/  LDL.LU R28, [R1+0x203c] ;  /* 0x00203c00011c7983 */ /* 0x000f220000300800 */
[----:B------:R-:W2:Y:S03]  /*2b310*/  LDL.LU R29, [R1+0x2038] ;  /* 0x00203800011d7983 */ /* 0x000ea60000300800 */
[----:B------:R-:W-:Y:S01]  /*2b320*/  STL.64 [R1+0x1fd8], R20 ;  /* 0x001fd81401007387 */ /* 0x000fe20000100a00 */
[----:B------:R0:W-:Y:S02]  /*2b330*/  STL.64 [R1+0x200], R16 ;  /* 0x0002001001007387 */ /* 0x0001e40000100a00 */
[----:B------:R-:W-:Y:S01]  /*2b340*/  STL.64 [R1+0x208], R18 ;  /* 0x0002081201007387 */ /* 0x000fe20000100a00 */
[----:B0-----:R-:W2:Y:S01]  /*2b350*/  LDL.LU.64 R16, [R1+0x2030] ;  /* 0x0020300001107983 */ /* 0x001ea20000300a00 */
[----:B------:R-:W-:Y:S02]  /*2b360*/  STL.64 [R1+0x1fb0], R6 ;  /* 0x001fb00601007387 */ /* 0x000fe40000100a00 */
[----:B------:R0:W-:Y:S02]  /*2b370*/  STL.64 [R1+0x1fa8], R4 ;  /* 0x001fa80401007387 */ /* 0x0001e40000100a00 */
[----:B0-----:R-:W3:Y:S01]  /*2b380*/  LDL.LU.64 R4, [R1+0x240] ;  /* 0x0002400001047983 */ /* 0x001ee20000300a00 */
[----:B------:R-:W3:Y:S01]  /*2b390*/  LDL.LU.64 R6, [R1+0x248] ;  /* 0x0002480001067983 */ /* 0x000ee20000300a00 */
[----:B--2---:R-:W-:Y:S01]  /*2b3a0*/  HMMA.16816.F32.BF16 R24, R8, R16, R24 ;  /* 0x000000100818723c */ /* 0x004fe20000041818 */
[----:B------:R-:W-:-:S02]  /*2b3b0*/  IMAD.MOV.U32 R23, RZ, RZ, R16 ;  /* 0x000000ffff177224 */ /* 0x000fc400078e0010 */
[----:B------:R-:W-:Y:S11]  /*2b3c0*/  IMAD.MOV.U32 R22, RZ, RZ, R17 ;  /* 0x000000ffff167224 */ /* 0x000ff600078e0011 */
[----:B------:R-:W-:Y:S09]  /*2b3d0*/  @!UPT UIADD3 URZ, URZ, URZ, URZ ;  /* 0x0000003f3f3ff290 */ /* 0x000ff2000fffe03f */
[----:B------:R-:W-:Y:S01]  /*2b3e0*/  STL.64 [R1+0x210], R24 ;  /* 0x0002101801007387 */ /* 0x000fe20000100a00 */
[----:B------:R0:W-:Y:S03]  /*2b3f0*/  STL.64 [R1+0x218], R26 ;  /* 0x0002181a01007387 */ /* 0x0001e60000100a00 */
[----:B0-----:R-:W2:Y:S01]  /*2b400*/  LDL.LU.64 R26, [R1+0x2028] ;  /* 0x00202800011a7983 */ /* 0x001ea20000300a00 */
[----:B------:R-:W2:Y:S02]  /*2b410*/  LDL.LU.64 R24, [R1+0x2020] ;  /* 0x0020200001187983 */ /* 0x000ea40000300a00 */
[----:B------:R-:W2:Y:S02]  /*2b420*/  LDL.LU.64 R16, [R1+0x2018] ;  /* 0x0020180001107983 */ /* 0x000ea40000300a00 */
[----:B------:R-:W-:Y:S02]  /*2b430*/  IMAD.MOV.U32 R20, RZ, RZ, R3 ;  /* 0x000000ffff147224 */ /* 0x000fe400078e0003 */
[----:B------:R-:W-:Y:S01]  /*2b440*/  IMAD.MOV.U32 R21, RZ, RZ, R2 ;  /* 0x000000ffff157224 */ /* 0x000fe200078e0002 */
        /* <DEDUP_REMOVED lines=8> */
[----:B------:R-:W3:Y:S02]  /*2b4d0*/  LDL.LU.64 R16, [R1+0x2000] ;  /* 0x0020000001107983 */ /* 0x000ee40000300a00 */
[C---:B---3--:R-:W-:Y:S08]  /*2b4e0*/  HMMA.16816.F32.BF16 R12, R8.reuse, R16, R12 ;  /* 0x00000010080c723c */ /* 0x048ff0000004180c */
[----:B--2---:R-:W-:Y:S11]  /*2b4f0*/  HMMA.16816.F32.BF16 R8, R8, R24, R4 ;  /* 0x000000180808723c */ /* 0x004ff60000041804 */
[----:B------:R-:W-:Y:S04]  /*2b500*/  @!UPT UIADD3 URZ, URZ, URZ, URZ ;  /* 0x0000003f3f3ff290 */ /* 0x000fe8000fffe03f */
[----:B------:R-:W-:Y:S01]  /*2b510*/  STL.64 [R1+0x270], R12 ;  /* 0x0002700c01007387 */ /* 0x000fe20000100a00 */
[----:B------:R0:W-:Y:S03]  /*2b520*/  STL.64 [R1+0x278], R14 ;  /* 0x0002780e01007387 */ /* 0x0001e60000100a00 */
[----:B0-----:R-:W2:Y:S01]  /*2b530*/  LDL.LU.64 R14, [R1+0x1ff8] ;  /* 0x001ff800010e7983 */ /* 0x001ea20000300a00 */
[----:B------:R-:W2:Y:S02]  /*2b540*/  LDL.LU.64 R12, [R1+0x1ff0] ;  /* 0x001ff000010c7983 */ /* 0x000ea40000300a00 */
[----:B------:R-:W-:Y:S02]  /*2b550*/  STL.64 [R1+0x1f88], R16 ;  /* 0x001f881001007387 */ /* 0x000fe40000100a00 */
[----:B------:R-:W3:Y:S01]  /*2b560*/  LDL.LU.64 R4, [R1+0x260] ;  /* 0x0002600001047983 */ /* 0x000ee20000300a00 */
[----:B------:R-:W2:Y:S01]  /*2b570*/  LDL.LU.64 R6, [R1+0x268] ;  /* 0x0002680001067983 */ /* 0x000ea20000300a00 */
[----:B------:R-:W-:Y:S02]  /*2b580*/  STL.64 [R1+0x240], R8 ;  /* 0x0002400801007387 */ /* 0x000fe40000100a00 */
[----:B------:R-:W-:Y:S01]  /*2b590*/  STL.64 [R1+0x248], R10 ;  /* 0x0002480a01007387 */ /* 0x000fe20000100a00 */
[----:B--2---:R-:W-:Y:S01]  /*2b5a0*/  STL.64 [R1+0x1fd0], R6 ;  /* 0x001fd00601007387 */ /* 0x004fe20000100a00 */
[----:B---3--:R0:W-:Y:S03]  /*2b5b0*/  STL.64 [R1+0x1fc8], R4 ;  /* 0x001fc80401007387 */ /* 0x0081e60000100a00 */
[----:B0-----:R-:W2:Y:S01]  /*2b5c0*/  LDL.LU.64 R4, [R1+0x220] ;  /* 0x0002200001047983 */ /* 0x001ea20000300a00 */
[----:B------:R-:W3:Y:S03]  /*2b5d0*/  LDL.LU.64 R6, [R1+0x228] ;  /* 0x0002280001067983 */ /* 0x000ee60000300a00 */
[----:B---3--:R-:W-:Y:S01]  /*2b5e0*/  STL.64 [R1+0x1fe8], R6 ;  /* 0x001fe80601007387 */ /* 0x008fe20000100a00 */
[----:B--2---:R0:W-:Y:S03]  /*2b5f0*/  STL.64 [R1+0x1fe0], R4 ;  /* 0x001fe00401007387 */ /* 0x0041e60000100a00 */
[----:B0-----:R-:W2:Y:S01]  /*2b600*/  LDL.LU.64 R4, [R1+0x230] ;  /* 0x0002300001047983 */ /* 0x001ea20000300a00 */
[----:B------:R-:W2:Y:S02]  /*2b610*/  LDL.LU.64 R6, [R1+0x238] ;  /* 0x0002380001067983 */ /* 0x000ea40000300a00 */
[----:B------:R-:W3:Y:S02]  /*2b620*/  LDL.LU.64 R16, [R1+0x1b0] ;  /* 0x0001b00001107983 */ /* 0x000ee40000300a00 */
[----:B------:R-:W3:Y:S02]  /*2b630*/  LDL.LU.64 R18, [R1+0x1b8] ;  /* 0x0001b80001127983 */ /* 0x000ee40000300a00 */
[----:B------:R-:W-:-:S02]  /*2b640*/  IMAD.MOV.U32 R8, RZ, RZ, R23 ;  /* 0x000000ffff087224 */ /* 0x000fc400078e0017 */
[----:B------:R-:W-:Y:S02]  /*2b650*/  IMAD.MOV.U32 R9, RZ, RZ, R22 ;  /* 0x000000ffff097224 */ /* 0x000fe400078e0016 */
[C---:B--2---:R-:W-:Y:S01]  /*2b660*/  HMMA.16816.F32.BF16 R20, R12.reuse, R20, R4 ;  /* 0x000000140c14723c */ /* 0x044fe20000041804 */
[----:B---3--:R-:W-:Y:S01]  /*2b670*/  STL.64 [R1+0x1f98], R18 ;  /* 0x001f981201007387 */ /* 0x008fe20000100a00 */
[----:B------:R0:W-:Y:S03]  /*2b680*/  STL.64 [R1+0x1f90], R16 ;  /* 0x001f901001007387 */ /* 0x0001e60000100a00 */
[----:B0-----:R-:W2:Y:S01]  /*2b690*/  LDL.LU.64 R16, [R1+0x280] ;  /* 0x0002800001107983 */ /* 0x001ea20000300a00 */
[----:B------:R-:W2:Y:S02]  /*2b6a0*/  LDL.LU.64 R18, [R1+0x288] ;  /* 0x0002880001127983 */ /* 0x000ea40000300a00 */
[----:B------:R-:W-:Y:S02]  /*2b6b0*/  STL.64 [R1+0x1f80], R26 ;  /* 0x001f801a01007387 */ /* 0x000fe40000100a00 */
[----:B------:R0:W-:Y:S01]  /*2b6c0*/  STL.64 [R1+0x1f78], R24 ;  /* 0x001f781801007387 */ /* 0x0001e20000100a00 */
[----:B------:R-:W3:Y:S04]  /*2b6d0*/  LDL R10, [R1+0x68] ;  /* 0x00006800010a7983 */ /* 0x000ee80000100800 */
[----:B------:R-:W3:Y:S04]  /*2b6e0*/  LDL R11, [R1+0x6c] ;  /* 0x00006c00010b7983 */ /* 0x000ee80000100800 */
[----:B0-----:R-:W2:Y:S01]  /*2b6f0*/  LDL.LU.64 R24, [R1+0x190] ;  /* 0x0001900001187983 */ /* 0x001ea20000300a00 */
[----:B------:R-:W2:Y:S02]  /*2b700*/  LDL.LU.64 R26, [R1+0x198] ;  /* 0x00019800011a7983 */ /* 0x000ea40000300a00 */
[----:B------:R-:W2:Y:S02]  /*2b710*/  LDL.LU.64 R6, [R1+0x1fe8] ;  /* 0x001fe80001067983 */ /* 0x000ea40000300a00 */
[----:B------:R-:W2:Y:S01]  /*2b720*/  LDL.LU.64 R4, [R1+0x1fe0] ;  /* 0x001fe00001047983 */ /* 0x000ea20000300a00 */
[----:B------:R0:W-:Y:S01]  /*2b730*/  STL.64 [R1+0x230], R20 ;  /* 0x0002301401007387 */ /* 0x0001e20000100a00 */
[----:B------:R2:W-:Y:S03]  /*2b740*/  STL.64 [R1+0x238], R22 ;  /* 0x0002381601007387 */ /* 0x0005e60000100a00 */
[----:B0-----:R-:W2:Y:S02]  /*2b750*/  LDL.LU.64 R20, [R1+0x1fd8] ;  /* 0x001fd80001147983 */ /* 0x001ea40000300a00 */
[C---:B--2---:R-:W-:Y:S02]  /*2b760*/  HMMA.16816.F32.BF16 R20, R12.reuse, R20, R4 ;  /* 0x000000140c14723c */ /* 0x044fe40000041804 */
[----:B------:R-:W2:Y:S01]  /*2b770*/  LDL.LU.64 R6, [R1+0x1fd0] ;  /* 0x001fd00001067983 */ /* 0x000ea20000300a00 */
[----:B------:R-:W2:Y:S11]  /*2b780*/  LDL.LU.64 R4, [R1+0x1fc8] ;  /* 0x001fc80001047983 */ /* 0x000eb60000300a00 */
[----:B------:R-:W-:Y:S09]  /*2b790*/  @!UPT UIADD3 URZ, URZ, URZ, URZ ;  /* 0x0000003f3f3ff290 */ /* 0x000ff2000fffe03f */
[----:B------:R-:W-:Y:S01]  /*2b7a0*/  STL.64 [R1+0x220], R20 ;  /* 0x0002201401007387 */ /* 0x000fe20000100a00 */
[----:B------:R0:W-:Y:S03]  /*2b7b0*/  STL.64 [R1+0x228], R22 ;  /* 0x0002281601007387 */ /* 0x0001e60000100a00 */
[----:B0-----:R-:W2:Y:S01]  /*2b7c0*/  LDL.LU.64 R22, [R1+0x1fc0] ;  /* 0x001fc00001167983 */ /* 0x001ea20000300a00 */
[----:B------:R-:W2:Y:S02]  /*2b7d0*/  LDL.LU.64 R20, [R1+0x1fb8] ;  /* 0x001fb80001147983 */ /* 0x000ea40000300a00 */
[C---:B--2---:R-:W-:Y:S11]  /*2b7e0*/  HMMA.16816.F32.BF16 R4, R12.reuse, R20, R4 ;  /* 0x000000140c04723c */ /* 0x044ff60000041804 */
[----:B------:R-:W-:Y:S11]  /*2b7f0*/  @!UPT UIADD3 URZ, URZ, URZ, URZ ;  /* 0x0000003f3f3ff290 */ /* 0x000ff6000fffe03f */
[----:B------:R-:W-:Y:S01]  /*2b800*/  @!UPT UIADD3 URZ, URZ, URZ, URZ ;  /* 0x0000003f3f3ff290 */ /* 0x000fe2000fffe03f */
[----:B------:R-:W-:Y:S01]  /*2b810*/  STL.64 [R1+0x260], R4 ;  /* 0x0002600401007387 */ /* 0x000fe20000100a00 */
[----:B------:R0:W-:Y:S03]  /*2b820*/  STL.64 [R1+0x268], R6 ;  /* 0x0002680601007387 */ /* 0x0001e60000100a00 */
[----:B0-----:R-:W2:Y:S01]  /*2b830*/  LDL.LU.64 R6, [R1+0x1fb0] ;  /* 0x001fb00001067983 */ /* 0x001ea20000300a00 */
[----:B------:R-:W2:Y:S02]  /*2b840*/  LDL.LU.64 R4, [R1+0x1fa8] ;  /* 0x001fa80001047983 */ /* 0x000ea40000300a00 */
[----:B------:R-:W-:Y:S02]  /*2b850*/  STL.64 [R1+0x1f40], R22 ;  /* 0x001f401601007387 */ /* 0x000fe40000100a00 */
[----:B------:R-:W-:Y:S02]  /*2b860*/  IMAD.MOV.U32 R20, RZ, RZ, R3 ;  /* 0x000000ffff147224 */ /* 0x000fe400078e0003 */
[----:B------:R-:W-:Y:S01]  /*2b870*/  IMAD.MOV.U32 R21, RZ, RZ, R2 ;  /* 0x000000ffff157224 */ /* 0x000fe200078e0002 */
[----:B------:R-:W3:Y:S01]  /*2b880*/  LDL.LU R3, [R1+0x1fa4] ;  /* 0x001fa40001037983 */ /* 0x000ee20000300800 */
[----:B------:R-:W3:Y:S01]  /*2b890*/  LDL.LU R2, [R1+0x1fa0] ;  /* 0x001fa00001027983 */ /* 0x000ee20000300800 */
[C---:B--2---:R-:W-:Y:S11]  /*2b8a0*/  HMMA.16816.F32.BF16 R16, R12.reuse, R4, R16 ;  /* 0x000000040c10723c */ /* 0x044ff60000041810 */
[----:B------:R-:W-:Y:S11]  /*2b8b0*/  @!UPT UIADD3 URZ, URZ, URZ, URZ ;  /* 0x0000003f3f3ff290 */ /* 0x000ff6000fffe03f */
[----:B------:R-:W-:Y:S01]  /*2b8c0*/  @!UPT UIADD3 URZ, URZ, URZ, URZ ;  /* 0x0000003f3f3ff290 */ /* 0x000fe2000fffe03f */
[----:B------:R-:W-:Y:S01]  /*2b8d0*/  STL.64 [R1+0x280], R16 ;  /* 0x0002801001007387 */ /* 0x000fe20000100a00 */
[----:B------:R0:W-:Y:S03]  /*2b8e0*/  STL.64 [R1+0x288], R18 ;  /* 0x0002881201007387 */ /* 0x0001e60000100a00 */
[----:B0-----:R-:W2:Y:S01]  /*2b8f0*/  LDL.LU.64 R18, [R1+0x1f98] ;  /* 0x001f980001127983 */ /* 0x001ea20000300a00 */
[----:B------:R-:W2:Y:S02]  /*2b900*/  LDL.LU.64 R16, [R1+0x1f90] ;  /* 0x001f900001107983 */ /* 0x000ea40000300a00 */
[----:B------:R0:W-:Y:S02]  /*2b910*/  STL.64 [R1+0x1f38], R6 ;  /* 0x001f380601007387 */ /* 0x0001e40000100a00 */
[----:B------:R-:W3:Y:S01]  /*2b920*/  LDL.LU.64 R4, [R1+0x180] ;  /* 0x0001800001047983 */ /* 0x000ee20000300a00 */
[----:B0-----:R-:W3:Y:S01]  /*2b930*/  LDL.LU.64 R6, [R1+0x188] ;  /* 0x0001880001067983 */ /* 0x001ee20000300a00 */
[C---:B--2---:R-:W-:Y:S11]  /*2b940*/  HMMA.16816.F32.BF16 R16, R12.reuse, R8, R16 ;  /* 0x000000080c10723c */ /* 0x044ff60000041810 */
[----:B------:R-:W-:Y:S11]  /*2b950*/  @!UPT UIADD3 URZ, URZ, URZ, URZ ;  /* 0x0000003f3f3ff290 */ /* 0x000ff6000fffe03f */
[----:B------:R-:W-:Y:S01]  /*2b960*/  @!UPT UIADD3 URZ, URZ, URZ, URZ ;  /* 0x0000003f3f3ff290 */ /* 0x000fe2000fffe03f */
[----:B------:R0:W-:Y:S01]  /*2b970*/  STL.64 [R1+0x290], R16 ;  /* 0x0002901001007387 */ /* 0x0001e20000100a00 */
[----:B------:R-:W-:Y:S03]  /*2b980*/  STL.64 [R1+0x298], R18 ;  /* 0x0002981201007387 */ /* 0x000fe60000100a00 */
[----:B0-----:R-:W2:Y:S01]  /*2b990*/  LDL.LU.64 R16, [R1+0x1f88] ;  /* 0x001f880001107983 */ /* 0x001ea20000300a00 */
[----:B---3--:R0:W-:Y:S02]  /*2b9a0*/  STL.64 [R1+0x1f28], R10 ;  /* 0x001f280a01007387 */ /* 0x0081e40000100a00 */
[----:B------:R-:W3:Y:S01]  /*2b9b0*/  LDL.LU.64 R8, [R1+0x1a0] ;  /* 0x0001a00001087983 */ /* 0x000ee20000300a00 */
[----:B0-----:R-:W3:Y:S02]  /*2b9c0*/  LDL.LU.64 R10, [R1+0x1a8] ;  /* 0x0001a800010a7983 */ /* 0x001ee40000300a00 */
[C---:B---3--:R-:W-:Y:S02]  /*2b9d0*/  HMMA.16816.F32.BF16 R20, R12.reuse, R20, R8 ;  /* 0x000000140c14723c */ /* 0x048fe40000041808 */
[----:B------:R-:W3:Y:S06]  /*2b9e0*/  LDL.LU R8, [R1+0x130] ;  /* 0x0001300001087983 */ /* 0x000eec0000300800 */
[C---:B--2---:R-:W-:Y:S11]  /*2b9f0*/  HMMA.16816.F32.BF16 R16, R12.reuse, R16, R24 ;  /* 0x000000100c10723c */ /* 0x044ff60000041818 */
[----:B------:R-:W-:Y:S04]  /*2ba00*/  @!UPT UIADD3 URZ, URZ, URZ, URZ ;  /* 0x0000003f3f3ff290 */ /* 0x000fe8000fffe03f */
[----:B------:R-:W-:Y:S01]  /*2ba10*/  STL.64 [R1+0x2b0], R20 ;  /* 0x0002b01401007387 */ /* 0x000fe20000100a00 */
[----:B------:R0:W-:Y:S02]  /*2ba20*/  STL.64 [R1+0x2b8], R22 ;  /* 0x0002b81601007387 */ /* 0x0001e40000100a00 */
[----:B------:R-:W3:Y:S02]  /*2ba30*/  LDL.LU R9, [R1+0x134] ;  /* 0x0001340001097983 */ /* 0x000ee40000300800 */
[----:B------:R-:W3:Y:S01]  /*2ba40*/  LDL.LU R10, [R1+0x138] ;  /* 0x00013800010a7983 */ /* 0x000ee20000300800 */
[----:B------:R-:W3:Y:S04]  /*2ba50*/  LDL.LU R11, [R1+0x13c] ;  /* 0x00013c00010b7983 */ /* 0x000ee80000300800 */
[----:B0-----:R-:W3:Y:S01]  /*2ba60*/  LDL.64 R22, [R1+0xa8] ;  /* 0x0000a80001167983 */ /* 0x001ee20000100a00 */
[----:B------:R-:W2:Y:S02]  /*2ba70*/  LDL.LU.64 R26, [R1+0x1f80] ;  /* 0x001f8000011a7983 */ /* 0x000ea40000300a00 */
[----:B------:R-:W2:Y:S02]  /*2ba80*/  LDL.LU.64 R24, [R1+0x1f78] ;  /* 0x001f780001187983 */ /* 0x000ea40000300a00 */
[----:B------:R-:W-:Y:S01]  /*2ba90*/  STL.64 [R1+0x330], R16 ;  /* 0x0003301001007387 */ /* 0x000fe20000100a00 */
[----:B------:R0:W-:Y:S04]  /*2baa0*/  STL.64 [R1+0x338], R18 ;  /* 0x0003381201007387 */ /* 0x0001e80000100a00 */
[----:B0-----:R-:W3:Y:S01]  /*2bab0*/  LDL.LU.64 R18, [R1+0x1f70] ;  /* 0x001f700001127983 */ /* 0x001ee20000300a00 */
[----:B------:R-:W3:Y:S01]  /*2bac0*/  LDL.LU.64 R16, [R1+0x1f68] ;  /* 0x001f680001107983 */ /* 0x000ee20000300a00 */
[----:B--2---:R-:W-:Y:S02]  /*2bad0*/  HMMA.16816.F32.BF16 R4, R12, R24, R4 ;  /* 0x000000180c04723c */ /* 0x004fe40000041804 */
[----:B------:R-:W-:Y:S05]  /*2bae0*/  STL.64 [R1+0x1ef0], R26 ;  /* 0x001ef01a01007387 */ /* 0x000fea0000100a00 */
[----:B---3--:R-:W-:Y:S11]  /*2baf0*/  IMAD.MOV.U32 R12, RZ, RZ, R17 ;  /* 0x000000ffff0c7224 */ /* 0x008ff600078e0011 */
[----:B------:R-:W-:Y:S05]  /*2bb00*/  @!UPT UIADD3 URZ, URZ, URZ, URZ ;  /* 0x0000003f3f3ff290 */ /* 0x000fea000fffe03f */
[----:B------:R-:W-:Y:S01]  /*2bb10*/  STL.64 [R1+0x320], R4 ;  /* 0x0003200401007387 */ /* 0x000fe20000100a00 */
[----:B------:R-:W-:Y:S02]  /*2bb20*/  STL.64 [R1+0x328], R6 ;  /* 0x0003280601007387 */ /* 0x000fe40000100a00 */
[----:B------:R-:W2:Y:S02]  /*2bb30*/  LDL.LU R17, [R1+0x1f64] ;  /* 0x001f640001117983 */ /* 0x000ea40000300800 */
[----:B------:R-:W-:Y:S02]  /*2bb40*/  IMAD.MOV.U32 R14, RZ, RZ, R3 ;  /* 0x000000ffff0e7224 */ /* 0x000fe400078e0003 */
[----:B------:R-:W-:Y:S02]  /*2bb50*/  IMAD.MOV.U32 R15, RZ, RZ, R29 ;  /* 0x000000ffff0f7224 */ /* 0x000fe400078e001d */
[----:B------:R-:W-:Y:S02]  /*2bb60*/  IMAD.MOV.U32 R13, RZ, RZ, R2 ;  /* 0x000000ffff0d7224 */ /* 0x000fe400078e0002 */
[----:B------:R-:W3:Y:S01]  /*2bb70*/  LDL.LU R2, [R1+0x1f60] ;  /* 0x001f600001027983 */ /* 0x000ee20000300800 */
[----:B------:R-:W3:Y:S02]  /*2bb80*/  LDL.LU R3, [R1+0x1f5c] ;  /* 0x001f5c0001037983 */ /* 0x000ee40000300800 */
[----:B------:R-:W3:Y:S02]  /*2bb90*/  LDL.LU R29, [R1+0x1f58] ;  /* 0x001f5800011d7983 */ /* 0x000ee40000300800 */
[----:B------:R-:W-:Y:S01]  /*2bba0*/  STL.64 [R1+0x1ea0], R14 ;  /* 0x001ea00e01007387 */ /* 0x000fe20000100a00 */
[----:B------:R0:W-:Y:S02]  /*2bbb0*/  STL.64 [R1+0x1e98], R12 ;  /* 0x001e980c01007387 */ /* 0x0001e40000100a00 */
[----:B0-----:R-:W-:-:S02]  /*2bbc0*/  IMAD.MOV.U32 R12, RZ, RZ, R16 ;  /* 0x000000ffff0c7224 */ /* 0x001fc400078e0010 */
[----:B------:R-:W-:Y:S01]  /*2bbd0*/  IMAD.MOV.U32 R14, RZ, RZ, R18 ;  /* 0x000000ffff0e7224 */ /* 0x000fe200078e0012 */
[----:B------:R-:W3:Y:S01]  /*2bbe0*/  LDL.LU R16, [R1+0x1f54] ;  /* 0x001f540001107983 */ /* 0x000ee20000300800 */
[----:B------:R-:W-:Y:S02]  /*2bbf0*/  IMAD.MOV.U32 R15, RZ, RZ, R19 ;  /* 0x000000ffff0f7224 */ /* 0x000fe400078e0013 */
[----:B--2---:R-:W-:Y:S02]  /*2bc00*/  IMAD.MOV.U32 R13, RZ, RZ, R17 ;  /* 0x000000ffff0d7224 */ /* 0x004fe400078e0011 */
[----:B------:R-:W3:Y:S01]  /*2bc10*/  LDL.LU R17, [R1+0x1f50] ;  /* 0x001f500001117983 */ /* 0x000ee20000300800 */
[----:B------:R-:W3:Y:S02]  /*2bc20*/  LDL.LU R18, [R1+0x1f4c] ;  /* 0x001f4c0001127983 */ /* 0x000ee40000300800 */
[----:B------:R-:W3:Y:S02]  /*2bc30*/  LDL.LU R19, [R1+0x1f48] ;  /* 0x001f480001137983 */ /* 0x000ee40000300800 */
[----:B------:R-:W2:Y:S01]  /*2bc40*/  LDL R26, [R1+0x48] ;  /* 0x00004800011a7983 */ /* 0x000ea20000100800 */
[----:B------:R-:W2:Y:S04]  /*2bc50*/  LDL R27, [R1+0x4c] ;  /* 0x00004c00011b7983 */ /* 0x000ea80000100800 */
[----:B--2---:R-:W-:Y:S01]  /*2bc60*/  STL.64 [R1+0x1f08], R26 ;  /* 0x001f081a01007387 */ /* 0x004fe20000100a00 */
[----:B------:R0:W-:Y:S02]  /*2bc70*/  STL.64 [R1+0x1eb0], R14 ;  /* 0x001eb00e01007387 */ /* 0x0001e40000100a00 */
[----:B------:R-:W-:Y:S01]  /*2bc80*/  STL.64 [R1+0x1ea8], R12 ;  /* 0x001ea80c01007387 */ /* 0x000fe20000100a00 */
[----:B0-----:R-:W2:Y:S04]  /*2bc90*/  LDL R14, [R1+0x98] ;  /* 0x00009800010e7983 */ /* 0x001ea80000100800 */
[----:B------:R-:W2:Y:S01]  /*2bca0*/  LDL R15, [R1+0x9c] ;  /* 0x00009c00010f7983 */ /* 0x000ea20000100800 */
[----:B------:R-:W2:Y:S02]  /*2bcb0*/  LDL.LU R4, [R1+0x110] ;  /* 0x0001100001047983 */ /* 0x000ea40000300800 */
[----:B------:R-:W2:Y:S02]  /*2bcc0*/  LDL.LU R5, [R1+0x114] ;  /* 0x0001140001057983 */ /* 0x000ea40000300800 */
[----:B------:R-:W2:Y:S01]  /*2bcd0*/  LDL.LU R6, [R1+0x118] ;  /* 0x0001180001067983 */ /* 0x000ea20000300800 */
[----:B------:R-:W2:Y:S01]  /*2bce0*/  LDL.LU R7, [R1+0x11c] ;  /* 0x00011c0001077983 */ /* 0x000ea20000300800 */
[----:B------:R-:W2:Y:S01]  /*2bcf0*/  LDL.64 R26, [R1+0x58] ;  /* 0x00005800011a7983 */ /* 0x000ea20000100a00 */
[C---:B---3--:R-:W-:Y:S02]  /*2bd00*/  HMMA.16816.F32.BF16 R8, R16.reuse, R22, R8 ;  /* 0x000000161008723c */ /* 0x048fe40000041808 */
[----:B--2---:R0:W-:Y:S01]  /*2bd10*/  STL.64 [R1+0x1f20], R26 ;  /* 0x001f201a01007387 */ /* 0x0041e20000100a00 */
[----:B------:R-:W2:Y:S02]  /*2bd20*/  LDL.LU R24, [R1+0x120] ;  /* 0x0001200001187983 */ /* 0x000ea40000300800 */
[----:B------:R-:W2:Y:S01]  /*2bd30*/  LDL.LU R25, [R1+0x124] ;  /* 0x0001240001197983 */ /* 0x000ea20000300800 */
[----:B0-----:R-:W2:Y:S01]  /*2bd40*/  LDL.LU R26, [R1+0x128] ;  /* 0x00012800011a7983 */ /* 0x001ea20000300800 */
[----:B------:R-:W2:Y:S11]  /*2bd50*/  LDL.LU R27, [R1+0x12c] ;  /* 0x00012c00011b7983 */ /* 0x000eb60000300800 */
[----:B------:R-:W-:Y:S05]  /*2bd60*/  @!UPT UIADD3 URZ, URZ, URZ, URZ ;  /* 0x0000003f3f3ff290 */ /* 0x000fea000fffe03f */
[----:B------:R0:W-:Y:S02]  /*2bd70*/  STL.64 [R1+0x310], R8 ;  /* 0x0003100801007387 */ /* 0x0001e40000100a00 */
[----:B------:R-:W-:Y:S02]  /*2bd80*/  STL.64 [R1+0x318], R10 ;  /* 0x0003180a01007387 */ /* 0x000fe40000100a00 */
[----:B0-----:R-:W-:Y:S02]  /*2bd90*/  IMAD.MOV.U32 R8, RZ, RZ, R23 ;  /* 0x000000ffff087224 */ /* 0x001fe400078e0017 */
[----:B------:R-:W-:Y:S02]  /*2bda0*/  IMAD.MOV.U32 R9, RZ, RZ, R22 ;  /* 0x000000ffff097224 */ /* 0x000fe400078e0016 */
[----:B------:R-:W3:Y:S01]  /*2bdb0*/  LDL.LU.64 R22, [R1+0x1f40] ;  /* 0x001f400001167983 */ /* 0x000ee20000300a00 */
[----:B------:R0:W-:Y:S01]  /*2bdc0*/  STL.64 [R1+0x1ec0], R14 ;  /* 0x001ec00e01007387 */ /* 0x0001e20000100a00 */
[----:B--2---:R-:W-:Y:S07]  /*2bdd0*/  HMMA.16816.F32.BF16 R24, R16, R14, R24 ;  /* 0x0000000e1018723c */ /* 0x004fee0000041818 */
[----:B0-----:R-:W-:-:S02]  /*2bde0*/  IMAD.MOV.U32 R15, RZ, RZ, R8 ;  /* 0x000000ffff0f7224 */ /* 0x001fc400078e0008 */
[----:B------:R-:W-:Y:S11]  /*2bdf0*/  IMAD.MOV.U32 R14, RZ, RZ, R9 ;  /* 0x000000ffff0e7224 */ /* 0x000ff600078e0009 */
[----:B------:R-:W-:Y:S03]  /*2be00*/  @!UPT UIADD3 URZ, URZ, URZ, URZ ;  /* 0x0000003f3f3ff290 */ /* 0x000fe6000fffe03f */
[----:B------:R0:W-:Y:S01]  /*2be10*/  STL.64 [R1+0x300], R24 ;  /* 0x0003001801007387 */ /* 0x0001e20000100a00 */
[----:B------:R1:W-:Y:S02]  /*2be20*/  STL.64 [R1+0x308], R26 ;  /* 0x0003081a01007387 */ /* 0x0003e40000100a00 */
[----:B------:R-:W2:Y:S02]  /*2be30*/  LDL.LU R8, [R1+0x100] ;  /* 0x0001000001087983 */ /* 0x000ea40000300800 */
[----:B------:R-:W2:Y:S01]  /*2be40*/  LDL.LU R9, [R1+0x104] ;  /* 0x0001040001097983 */ /* 0x000ea20000300800 */
[----:B------:R-:W2:Y:S01]  /*2be50*/  LDL.LU R10, [R1+0x108] ;  /* 0x00010800010a7983 */ /* 0x000ea20000300800 */
[----:B------:R-:W2:Y:S03]  /*2be60*/  LDL.LU R11, [R1+0x10c] ;  /* 0x00010c00010b7983 */ /* 0x000ea60000300800 */
[----:B0-----:R-:W2:Y:S01]  /*2be70*/  LDL.LU R24, [R1+0xf0] ;  /* 0x0000f00001187983 */ /* 0x001ea20000300800 */
[----:B------:R-:W2:Y:S02]  /*2be80*/  LDL.LU R25, [R1+0xf4] ;  /* 0x0000f40001197983 */ /* 0x000ea40000300800 */
[----:B-1----:R-:W2:Y:S02]  /*2be90*/  LDL.LU R26, [R1+0xf8] ;  /* 0x0000f800011a7983 */ /* 0x002ea40000300800 */
[----:B------:R-:W2:Y:S01]  /*2bea0*/  LDL.LU R27, [R1+0xfc] ;  /* 0x0000fc00011b7983 */ /* 0x000ea20000300800 */
[----:B------:R0:W-:Y:S01]  /*2beb0*/  STL.64 [R1+0x1ee8], R14 ;  /* 0x001ee80e01007387 */ /* 0x0001e20000100a00 */
[----:B------:R-:W2:Y:S02]  /*2bec0*/  LDL.LU R12, [R1+0xb0] ;  /* 0x0000b000010c7983 */ /* 0x000ea40000300800 */
[----:B------:R-:W2:Y:S01]  /*2bed0*/  LDL.LU R13, [R1+0xb4] ;  /* 0x0000b400010d7983 */ /* 0x000ea20000300800 */
[----:B0-----:R-:W2:Y:S01]  /*2bee0*/  LDL.LU R14, [R1+0xb8] ;  /* 0x0000b800010e7983 */ /* 0x001ea20000300800 */
[----:B------:R-:W2:Y:S01]  /*2bef0*/  LDL.LU R15, [R1+0xbc] ;  /* 0x0000bc00010f7983 */ /* 0x000ea20000300800 */
[C---:B---3--:R-:W-:Y:S02]  /*2bf00*/  HMMA.16816.F32.BF16 R4, R16.reuse, R22, R4 ;  /* 0x000000161004723c */ /* 0x048fe40000041804 */
[----:B--2---:R-:W-:Y:S01]  /*2bf10*/  STL.64 [R1+0x1f00], R14 ;  /* 0x001f000e01007387 */ /* 0x004fe20000100a00 */
[----:B------:R0:W-:Y:S03]  /*2bf20*/  STL.64 [R1+0x1ef8], R12 ;  /* 0x001ef80c01007387 */ /* 0x0001e60000100a00 */
[----:B0-----:R-:W2:Y:S01]  /*2bf30*/  LDL.LU R12, [R1+0xd0] ;  /* 0x0000d000010c7983 */ /* 0x001ea20000300800 */
[----:B------:R-:W2:Y:S02]  /*2bf40*/  LDL.LU R13, [R1+0xd4] ;  /* 0x0000d400010d7983 */ /* 0x000ea40000300800 */
[----:B------:R-:W3:Y:S02]  /*2bf50*/  LDL.LU R14, [R1+0xd8] ;  /* 0x0000d800010e7983 */ /* 0x000ee40000300800 */
[----:B------:R-:W3:Y:S02]  /*2bf60*/  LDL.LU R15, [R1+0xdc] ;  /* 0x0000dc00010f7983 */ /* 0x000ee40000300800 */
[----:B---3--:R-:W-:Y:S01]  /*2bf70*/  STL.64 [R1+0x1f18], R14 ;  /* 0x001f180e01007387 */ /* 0x008fe20000100a00 */
[----:B--2---:R0:W-:Y:S03]  /*2bf80*/  STL.64 [R1+0x1f10], R12 ;  /* 0x001f100c01007387 */ /* 0x0041e60000100a00 */
[----:B0-----:R-:W2:Y:S01]  /*2bf90*/  LDL.LU R12, [R1+0xe0] ;  /* 0x0000e000010c7983 */ /* 0x001ea20000300800 */
[----:B------:R-:W2:Y:S02]  /*2bfa0*/  LDL.LU R13, [R1+0xe4] ;  /* 0x0000e400010d7983 */ /* 0x000ea40000300800 */
[----:B------:R-:W2:Y:S02]  /*2bfb0*/  LDL.LU R14, [R1+0xe8] ;  /* 0x0000e800010e7983 */ /* 0x000ea40000300800 */
[----:B------:R-:W2:Y:S01]  /*2bfc0*/  LDL.LU R15, [R1+0xec] ;  /* 0x0000ec00010f7983 */ /* 0x000ea20000300800 */
[----:B------:R-:W-:Y:S01]  /*2bfd0*/  STL.64 [R1+0x2f0], R4 ;  /* 0x0002f00401007387 */ /* 0x000fe20000100a00 */
[----:B------:R0:W-:Y:S03]  /*2bfe0*/  STL.64 [R1+0x2f8], R6 ;  /* 0x0002f80601007387 */ /* 0x0001e60000100a00 */
[----:B0-----:R-:W3:Y:S01]  /*2bff0*/  LDL.LU.64 R6, [R1+0x1f38] ;  /* 0x001f380001067983 */ /* 0x001ee20000300a00 */
[----:B------:R0:W-:Y:S02]  /*2c000*/  STL.64 [R1+0x1eb8], R22 ;  /* 0x001eb81601007387 */ /* 0x0001e40000100a00 */
[----:B------:R-:W2:Y:S02]  /*2c010*/  LDL.LU R20, [R1+0x20] ;  /* 0x0000200001147983 */ /* 0x000ea40000300800 */
[----:B------:R-:W2:Y:S01]  /*2c020*/  LDL.LU R21, [R1+0x24] ;  /* 0x0000240001157983 */ /* 0x000ea20000300800 */
[----:B0-----:R-:W2:Y:S01]  /*2c030*/  LDL.LU R22, [R1+0x28] ;  /* 0x0000280001167983 */ /* 0x001ea20000300800 */
[----:B------:R-:W2:Y:S01]  /*2c040*/  LDL.LU R23, [R1+0x2c] ;  /* 0x00002c0001177983 */ /* 0x000ea20000300800 */
[----:B---3--:R-:W-:Y:S02]  /*2c050*/  HMMA.16816.F32.BF16 R8, R16, R6, R8 ;  /* 0x000000061008723c */ /* 0x008fe40000041808 */
[----:B--2---:R-:W-:Y:S01]  /*2c060*/  STL.64 [R1+0x1ed0], R22 ;  /* 0x001ed01601007387 */ /* 0x004fe20000100a00 */
[----:B------:R0:W-:Y:S03]  /*2c070*/  STL.64 [R1+0x1ec8], R20 ;  /* 0x001ec81401007387 */ /* 0x0001e60000100a00 */
[----:B0-----:R-:W2:Y:S01]  /*2c080*/  LDL.LU R20, [R1+0x30] ;  /* 0x0000300001147983 */ /* 0x001ea20000300800 */
[----:B------:R-:W-:-:S02]  /*2c090*/  IMAD.MOV.U32 R21, RZ, RZ, R29 ;  /* 0x000000ffff157224 */ /* 0x000fc400078e001d */
[----:B------:R-:W3:Y:S11]  /*2c0a0*/  LDL.LU R29, [R1+0x1f30] ;  /* 0x001f3000011d7983 */ /* 0x000ef60000300800 */
[----:B------:R-:W-:Y:S03]  /*2c0b0*/  @!UPT UIADD3 URZ, URZ, URZ, URZ ;  /* 0x0000003f3f3ff290 */ /* 0x000fe6000fffe03f */
[----:B------:R-:W-:Y:S01]  /*2c0c0*/  STL.64 [R1+0x2c0], R8 ;  /* 0x0002c00801007387 */ /* 0x000fe20000100a00 */
[----:B------:R0:W-:Y:S04]  /*2c0d0*/  STL.64 [R1+0x2c8], R10 ;  /* 0x0002c80a01007387 */ /* 0x0001e80000100a00 */
[----:B0-----:R-:W2:Y:S02]  /*2c0e0*/  LDL.LU.64 R10, [R1+0x1f28] ;  /* 0x001f2800010a7983 */ /* 0x001ea40000300a00 */
[C---:B--2---:R-:W-:Y:S11]  /*2c0f0*/  HMMA.16816.F32.BF16 R24, R16.reuse, R10, R24 ;  /* 0x0000000a1018723c */ /* 0x044ff60000041818 */
[----:B------:R-:W-:Y:S11]  /*2c100*/  @!UPT UIADD3 URZ, URZ, URZ, URZ ;  /* 0x0000003f3f3ff290 */ /* 0x000ff6000fffe03f */
[----:B------:R-:W-:Y:S01]  /*2c110*/  @!UPT UIADD3 URZ, URZ, URZ, URZ ;  /* 0x0000003f3f3ff290 */ /* 0x000fe2000fffe03f */
[----:B------:R-:W-:Y:S01]  /*2c120*/  STL.64 [R1+0x2e0], R24 ;  /* 0x0002e01801007387 */ /* 0x000fe20000100a00 */
[----:B------:R0:W-:Y:S03]  /*2c130*/  STL.64 [R1+0x2e8], R26 ;  /* 0x0002e81a01007387 */ /* 0x0001e60000100a00 */
[----:B0-----:R-:W2:Y:S02]  /*2c140*/  LDL.LU.64 R26, [R1+0x1f20] ;  /* 0x001f2000011a7983 */ /* 0x001ea40000300a00 */
[C---:B--2---:R-:W-:Y:S01]  /*2c150*/  HMMA.16816.F32.BF16 R12, R16.reuse, R26, R12 ;  /* 0x0000001a100c723c */ /* 0x044fe2000004180c */
[----:B------:R-:W-:Y:S02]  /*2c160*/  IMAD.MOV.U32 R5, RZ, RZ, R26 ;  /* 0x000000ffff057224 */ /* 0x000fe400078e001a */
[----:B------:R-:W-:Y:S11]  /*2c170*/  IMAD.MOV.U32 R4, RZ, RZ, R27 ;  /* 0x000000ffff047224 */ /* 0x000ff600078e001b */
[----:B------:R-:W-:Y:S09]  /*2c180*/  @!UPT UIADD3 URZ, URZ, URZ, URZ ;  /* 0x0000003f3f3ff290 */ /* 0x000ff2000fffe03f */
[----:B------:R-:W-:Y:S01]  /*2c190*/  STL.64 [R1+0x2d0], R12 ;  /* 0x0002d00c01007387 */ /* 0x000fe20000100a00 */
[----:B------:R0:W-:Y:S03]  /*2c1a0*/  STL.64 [R1+0x2d8], R14 ;  /* 0x0002d80e01007387 */ /* 0x0001e60000100a00 */
[----:B0-----:R-:W2:Y:S01]  /*2c1b0*/  LDL.LU.64 R14, [R1+0x1f18] ;  /* 0x001f1800010e7983 */ /* 0x001ea20000300a00 */
[----:B------:R-:W2:Y:S02]  /*2c1c0*/  LDL.LU.64 R12, [R1+0x1f10] ;  /* 0x001f1000010c7983 */ /* 0x000ea40000300a00 */
[----:B------:R-:W2:Y:S02]  /*2c1d0*/  LDL.LU.64 R26, [R1+0x1f08] ;  /* 0x001f0800011a7983 */ /* 0x000ea40000300a00 */
[C---:B--2---:R-:W-:Y:S01]  /*2c1e0*/  HMMA.16816.F32.BF16 R24, R16.reuse, R26, R12 ;  /* 0x0000001a1018723c */ /* 0x044fe2000004180c */
[----:B------:R-:W2:Y:S01]  /*2c1f0*/  LDL.LU.64 R14, [R1+0x1f00] ;  /* 0x001f0000010e7983 */ /* 0x000ea20000300a00 */
[----:B------:R-:W2:Y:S11]  /*2c200*/  LDL.LU.64 R12, [R1+0x1ef8] ;  /* 0x001ef800010c7983 */ /* 0x000eb60000300a00 */
[----:B------:R-:W-:Y:S10]  /*2c210*/  @!UPT UIADD3 URZ, URZ, URZ, URZ ;  /* 0x0000003f3f3ff290 */ /* 0x000ff4000fffe03f */
[----:B------:R-:W-:Y:S01]  /*2c220*/  STL.64 [R1+0x2a0], R24 ;  /* 0x0002a01801007387 */ /* 0x000fe20000100a00 */
[----:B------:R0:W-:Y:S03]  /*2c230*/  STL.64 [R1+0x2a8], R26 ;  /* 0x0002a81a01007387 */ /* 0x0001e60000100a00 */
[----:B0-----:R-:W2:Y:S01]  /*2c240*/  LDL.LU.64 R26, [R1+0x1ef0] ;  /* 0x001ef000011a7983 */ /* 0x001ea20000300a00 */
[----:B------:R-:W-:Y:S02]  /*2c250*/  IMAD.MOV.U32 R22, RZ, RZ, R3 ;  /* 0x000000ffff167224 */ /* 0x000fe400078e0003 */
[----:B------:R-:W-:Y:S01]  /*2c260*/  IMAD.MOV.U32 R23, RZ, RZ, R2 ;  /* 0x000000ffff177224 */ /* 0x000fe200078e0002 */
[----:B--2---:R-:W-:Y:S01]  /*2c270*/  HMMA.16816.F32.BF16 R16, R16, R26, R12 ;  /* 0x0000001a1010723c */ /* 0x004fe2000004180c */
[----:B------:R-:W2:Y:S01]  /*2c280*/  LDL.LU.64 R14, [R1+0x1ee8] ;  /* 0x001ee800010e7983 */ /* 0x000ea20000300a00 */
[----:B------:R-:W-:-:S02]  /*2c290*/  IMAD.MOV.U32 R3, RZ, RZ, R26 ;  /* 0x000000ffff037224 */ /* 0x000fc400078e001a */
[----:B------:R-:W-:Y:S11]  /*2c2a0*/  IMAD.MOV.U32 R2, RZ, RZ, R27 ;  /* 0x000000ffff027224 */ /* 0x000ff600078e001b */
[----:B------:R-:W-:Y:S08]  /*2c2b0*/  @!UPT UIADD3 URZ, URZ, URZ, URZ ;  /* 0x0000003f3f3ff290 */ /* 0x000ff0000fffe03f */
[----:B------:R-:W-:Y:S01]  /*2c2c0*/  STL.64 [R1+0x1b0], R16 ;  /* 0x0001b01001007387 */ /* 0x000fe20000100a00 */
[----:B------:R-:W-:Y:S02]  /*2c2d0*/  STL.64 [R1+0x1b8], R18 ;  /* 0x0001b81201007387 */ /* 0x000fe40000100a00 */
        /* <DEDUP_REMOVED lines=8> */
[----:B0-----:R-:W2:Y:S02]  /*2c360*/  LDL.LU.64 R14, [R1+0x1ec0] ;  /* 0x001ec000010e7983 */ /* 0x001ea40000300a00 */
[C---:B--2---:R-:W-:Y:S02]  /*2c370*/  HMMA.16816.F32.BF16 R12, R24.reuse, R14, R20 ;  /* 0x0000000e180c723c */ /* 0x044fe40000041814 */
[----:B------:R-:W2:Y:S11]  /*2c380*/  LDL.LU.64 R22, [R1+0x1eb8] ;  /* 0x001eb80001167983 */ /* 0x000eb60000300a00 */
[----:B------:R-:W-:Y:S10]  /*2c390*/  @!UPT UIADD3 URZ, URZ, URZ, URZ ;  /* 0x0000003f3f3ff290 */ /* 0x000ff4000fffe03f */
[----:B------:R-:W-:Y:S01]  /*2c3a0*/  STL.64 [R1+0x190], R12 ;  /* 0x0001900c01007387 */ /* 0x000fe20000100a00 */
[----:B------:R0:W-:Y:S03]  /*2c3b0*/  STL.64 [R1+0x198], R14 ;  /* 0x0001980e01007387 */ /* 0x0001e60000100a00 */
[----:B0-----:R-:W2:Y:S01]  /*2c3c0*/  LDL.LU.64 R14, [R1+0x1eb0] ;  /* 0x001eb000010e7983 */ /* 0x001ea20000300a00 */
[----:B------:R-:W2:Y:S02]  /*2c3d0*/  LDL.LU.64 R12, [R1+0x1ea8] ;  /* 0x001ea800010c7983 */ /* 0x000ea40000300a00 */
[C---:B--2---:R-:W-:Y:S01]  /*2c3e0*/  HMMA.16816.F32.BF16 R20, R24.reuse, R22, R12 ;  /* 0x000000161814723c */ /* 0x044fe2000004180c */
[----:B------:R-:W2:Y:S01]  /*2c3f0*/  LDL.LU.64 R14, [R1+0x1ea0] ;  /* 0x001ea000010e7983 */ /* 0x000ea20000300a00 */
[----:B------:R-:W2:Y:S11]  /*2c400*/  LDL.LU.64 R12, [R1+0x1e98] ;  /* 0x001e9800010c7983 */ /* 0x000eb60000300a00 */
[----:B------:R-:W-:Y:S10]  /*2c410*/  @!UPT UIADD3 URZ, URZ, URZ, URZ ;  /* 0x0000003f3f3ff290 */ /* 0x000ff4000fffe03f */
[----:B------:R-:W-:Y:S01]  /*2c420*/  STL.64 [R1+0x180], R20 ;  /* 0x0001801401007387 */ /* 0x000fe20000100a00 */
[----:B------:R0:W-:Y:S03]  /*2c430*/  STL.64 [R1+0x188], R22 ;  /* 0x0001881601007387 */ /* 0x0001e60000100a00 */
[----:B0-----:R-:W3:Y:S01]  /*2c440*/  LDL.LU.64 R22, [R1+0x1e90] ;  /* 0x001e900001167983 */ /* 0x001ee20000300a00 */
[----:B------:R-:W3:Y:S02]  /*2c450*/  LDL.LU.64 R20, [R1+0x1e88] ;  /* 0x001e880001147983 */ /* 0x000ee40000300a00 */
[----:B------:R-:W-:Y:S02]  /*2c460*/  IMAD.MOV.U32 R18, RZ, RZ, R5 ;  /* 0x000000ffff127224 */ /* 0x000fe400078e0005 */
[----:B------:R-:W-:Y:S01]  /*2c470*/  IMAD.MOV.U32 R19, RZ, RZ, R4 ;  /* 0x000000ffff137224 */ /* 0x000fe200078e0004 */
[C---:B--2---:R-:W-:Y:S08]  /*2c480*/  HMMA.16816.F32.BF16 R8, R24.reuse, R10, R12 ;  /* 0x0000000a1808723c */ /* 0x044ff0000004180c */
[----:B---3--:R-:W-:Y:S01]  /*2c490*/  HMMA.16816.F32.BF16 R20, R24, R6, R20 ;  /* 0x000000061814723c */ /* 0x008fe20000041814 */
[----:B------:R-:W0:Y:S04]  /*2c4a0*/  LDSM.16.MT88.4 R4, [R29+0x10800] ;  /* 0x010800001d04783b */ /* 0x000e280000004200 */
[----:B0-----:R-:W-:Y:S11]  /*2c4b0*/  STL.64 [R1+0x1e68], R6 ;  /* 0x001e680601007387 */ /* 0x001ff60000100a00 */
[----:B------:R-:W-:Y:S07]  /*2c4c0*/  @!UPT UIADD3 URZ, URZ, URZ, URZ ;  /* 0x0000003f3f3ff290 */ /* 0x000fee000fffe03f */
[----:B------:R0:W-:Y:S02]  /*2c4d0*/  STL.64 [R1+0x150], R20 ;  /* 0x0001501401007387 */ /* 0x0001e40000100a00 */
[----:B------:R-:W-:Y:S02]  /*2c4e0*/  STL.64 [R1+0x158], R22 ;  /* 0x0001581601007387 */ /* 0x000fe40000100a00 */
[----:B------:R1:W-:Y:S01]  /*2c4f0*/  STL.64 [R1+0x1e60], R4 ;  /* 0x001e600401007387 */ /* 0x0003e20000100a00 */
[----:B0-----:R-:W2:Y:S01]  /*2c500*/  LDL R20, [R1+0x384] ;  /* 0x0003840001147983 */ /* 0x001ea20000100800 */
[----:B-1----:R-:W3:Y:S02]  /*2c510*/  LDL.LU R4, [R1+0x170] ;  /* 0x0001700001047983 */ /* 0x002ee40000300800 */
[----:B------:R-:W-:Y:S02]  /*2c520*/  STL.64 [R1+0x140], R8 ;  /* 0x0001400801007387 */ /* 0x000fe40000100a00 */
[----:B------:R-:W-:Y:S01]  /*2c530*/  STL.64 [R1+0x148], R10 ;  /* 0x0001480a01007387 */ /* 0x000fe20000100a00 */
[----:B------:R-:W3:Y:S01]  /*2c540*/  LDL.LU R5, [R1+0x174] ;  /* 0x0001740001057983 */ /* 0x000ee20000300800 */
[----:B------:R-:W2:Y:S02]  /*2c550*/  LDL.LU R6, [R1+0x178] ;  /* 0x0001780001067983 */ /* 0x000ea40000300800 */
[----:B------:R-:W-:-:S02]  /*2c560*/  IMAD.MOV.U32 R7, RZ, RZ, R0 ;  /* 0x000000ffff077224 */ /* 0x000fc400078e0000 */
[----:B------:R-:W4:Y:S04]  /*2c570*/  LDL.LU R0, [R1+0x1e84] ;  /* 0x001e840001007983 */ /* 0x000f280000300800 */
[----:B--2---:R-:W-:Y:S01]  /*2c580*/  STL.64 [R1+0x1e78], R6 ;  /* 0x001e780601007387 */ /* 0x004fe20000100a00 */
[----:B---3--:R0:W-:Y:S03]  /*2c590*/  STL.64 [R1+0x1e70], R4 ;  /* 0x001e700401007387 */ /* 0x0081e60000100a00 */
[----:B----4-:R-:W1:Y:S01]  /*2c5a0*/  LDSM.16.MT88.4 R8, [R0+0x10800] ;  /* 0x010800000008783b */ /* 0x010e620000004200 */
[----:B0-----:R-:W-:-:S03]  /*2c5b0*/  IMAD.MOV.U32 R4, RZ, RZ, R28 ;  /* 0x000000ffff047224 */ /* 0x001fc600078e001c */
[----:B------:R-:W2:Y:S01]  /*2c5c0*/  LDL.LU R28, [R1+0x1e80] ;  /* 0x001e8000011c7983 */ /* 0x000ea20000300800 */
[----:B------:R-:W3:Y:S02]  /*2c5d0*/  LDL.LU R5, [R1+0x164] ;  /* 0x0001640001057983 */ /* 0x000ee40000300800 */
[----:B------:R-:W3:Y:S02]  /*2c5e0*/  LDL.LU R6, [R1+0x168] ;  /* 0x0001680001067983 */ /* 0x000ee40000300800 */
[----:B------:R-:W3:Y:S01]  /*2c5f0*/  LDL.LU R7, [R1+0x16c] ;  /* 0x00016c0001077983 */ /* 0x000ee20000300800 */
[----:B------:R-:W4:Y:S04]  /*2c600*/  LDL R23, [R1+0xe40] ;  /* 0x000e400001177983 */ /* 0x000f280000100800 */
[----:B-1----:R-:W-:Y:S01]  /*2c610*/  STL.64 [R1+0x1de0], R10 ;  /* 0x001de00a01007387 */ /* 0x002fe20000100a00 */
[----:B------:R-:W-:Y:S02]  /*2c620*/  STL.64 [R1+0x1dd8], R8 ;  /* 0x001dd80801007387 */ /* 0x000fe40000100a00 */
[----:B------:R-:W-:Y:S04]  /*2c630*/  LDSM.16.M88.4 R8, [R20] ;  /* 0x000000001408783b */ /* 0x000fe80000000200 */
[----:B------:R-:W-:Y:S01]  /*2c640*/  STL [R1+0x1bc8], R0 ;  /* 0x001bc80001007387 */ /* 0x000fe20000100800 */
[----:B--2---:R-:W0:Y:S04]  /*2c650*/  LDSM.16.MT88.4 R12, [R28+0x11000] ;  /* 0x011000001c0c783b */ /* 0x004e280000004200 */
[----:B0-----:R-:W-:Y:S01]  /*2c660*/  STL.64 [R1+0x1d08], R14 ;  /* 0x001d080e01007387 */ /* 0x001fe20000100a00 */
[----:B------:R0:W-:Y:S02]  /*2c670*/  STL.64 [R1+0x1d00], R12 ;  /* 0x001d000c01007387 */ /* 0x0001e40000100a00 */
[----:B------:R-:W-:Y:S02]  /*2c680*/  STL [R1+0x1b98], R28 ;  /* 0x001b981c01007387 */ /* 0x000fe40000100800 */
[----:B------:R-:W-:Y:S01]  /*2c690*/  STL.64 [R1+0x30], R8 ;  /* 0x0000300801007387 */ /* 0x000fe20000100a00 */
[----:B------:R3:W-:Y:S01]  /*2c6a0*/  STL.64 [R1+0x38], R10 ;  /* 0x0000380a01007387 */ /* 0x0007e20000100a00 */
[----:B0-----:R-:W-:-:S02]  /*2c6b0*/  IMAD.MOV.U32 R13, RZ, RZ, R8 ;  /* 0x000000ffff0d7224 */ /* 0x001fc400078e0008 */
[----:B------:R-:W-:Y:S02]  /*2c6c0*/  IMAD.MOV.U32 R12, RZ, RZ, R9 ;  /* 0x000000ffff0c7224 */ /* 0x000fe400078e0009 */
[----:B---3--:R-:W-:Y:S01]  /*2c6d0*/  HMMA.16816.F32.BF16 R8, R24, R18, R4 ;  /* 0x000000121808723c */ /* 0x008fe20000041804 */
[----:B------:R-:W0:Y:S04]  /*2c6e0*/  LDSM.16.M88.4 R16, [R20+0x2000] ;  /* 0x002000001410783b */ /* 0x000e280000000200 */
[----:B------:R-:W1:Y:S11]  /*2c6f0*/  LDSM.16.M88.4 R4, [R20+0x4000] ;  /* 0x004000001404783b */ /* 0x000e760000000200 */
[----:B------:R-:W-:Y:S07]  /*2c700*/  @!UPT UIADD3 URZ, URZ, URZ, URZ ;  /* 0x0000003f3f3ff290 */ /* 0x000fee000fffe03f */
[----:B------:R-:W-:Y:S01]  /*2c710*/  STL.64 [R1+0x130], R8 ;  /* 0x0001300801007387 */ /* 0x000fe20000100a00 */
[----:B------:R2:W-:Y:S03]  /*2c720*/  STL.64 [R1+0x138], R10 ;  /* 0x0001380a01007387 */ /* 0x0005e60000100a00 */
[----:B0-----:R-:W-:Y:S01]  /*2c730*/  STL.64 [R1+0x20], R16 ;  /* 0x0000201001007387 */ /* 0x001fe20000100a00 */
[----:B------:R-:W-:Y:S02]  /*2c740*/  STL.64 [R1+0x28], R18 ;  /* 0x0000281201007387 */ /* 0x000fe40000100a00 */
[----:B-1----:R-:W-:Y:S02]  /*2c750*/  STL.64 [R1+0x10], R4 ;  /* 0x0000100401007387 */ /* 0x002fe40000100a00 */
[----:B------:R-:W0:Y:S04]  /*2c760*/  LDSM.16.M88.4 R16, [R20+0x6000] ;  /* 0x006000001410783b */ /* 0x000e280000000200 */
[----:B--2---:R-:W-:Y:S01]  /*2c770*/  IMAD.MOV.U32 R11, RZ, RZ, R4 ;  /* 0x000000ffff0b7224 */ /* 0x004fe200078e0004 */
[----:B------:R-:W-:Y:S01]  /*2c780*/  STL.64 [R1+0x18], R6 ;  /* 0x0000180601007387 */ /* 0x000fe20000100a00 */
[----:B------:R-:W-:-:S02]  /*2c790*/  IMAD.MOV.U32 R10, RZ, RZ, R5 ;  /* 0x000000ffff0a7224 */ /* 0x000fc400078e0005 */
[----:B------:R-:W1:Y:S01]  /*2c7a0*/  LDSM.16.M88.4 R4, [R20+0x8000] ;  /* 0x008000001404783b */ /* 0x000e620000000200 */
[----:B0-----:R0:W-:Y:S03]  /*2c7b0*/  STL [R1+0x1ab8], R18 ;  /* 0x001ab81201007387 */ /* 0x0011e60000100800 */
[----:B------:R-:W-:Y:S01]  /*2c7c0*/  STL [R1+0x1aa0], R19 ;  /* 0x001aa01301007387 */ /* 0x000fe20000100800 */
[----:B-1----:R-:W-:Y:S01]  /*2c7d0*/  STL.64 [R1+0xc0], R4 ;  /* 0x0000c00401007387 */ /* 0x002fe20000100a00 */
[----:B------:R-:W-:Y:S02]  /*2c7e0*/  STL.64 [R1+0xc8], R6 ;  /* 0x0000c80601007387 */ /* 0x000fe40000100a00 */
[----:B0-----:R-:W-:Y:S02]  /*2c7f0*/  IMAD.MOV.U32 R18, RZ, RZ, R5 ;  /* 0x000000ffff127224 */ /* 0x001fe400078e0005 */
[----:B------:R-:W0:Y:S04]  /*2c800*/  LDSM.16.M88.4 R4, [R20+0xa000] ;  /* 0x00a000001404783b */ /* 0x000e280000000200 */
[----:B------:R1:W-:Y:S01]  /*2c810*/  STL [R1+0x1e48], R18 ;  /* 0x001e481201007387 */ /* 0x0003e20000100800 */
[----:B------:R-:W-:Y:S03]  /*2c820*/  STL.64 [R1+0x1e40], R16 ;  /* 0x001e401001007387 */ /* 0x000fe60000100a00 */
[----:B-1----:R-:W2:Y:S04]  /*2c830*/  LDL.LU.64 R18, [R1+0x48] ;  /* 0x0000480001127983 */ /* 0x002ea80000300a00 */
[----:B0-----:R-:W-:Y:S01]  /*2c840*/  STL.64 [R1+0xb0], R4 ;  /* 0x0000b00401007387 */ /* 0x001fe20000100a00 */
[----:B------:R-:W-:Y:S02]  /*2c850*/  STL.64 [R1+0xb8], R6 ;  /* 0x0000b80601007387 */ /* 0x000fe40000100a00 */
[----:B------:R-:W0:Y:S04]  /*2c860*/  LDSM.16.M88.4 R4, [R20+0xc000] ;  /* 0x00c000001404783b */ /* 0x000e280000000200 */
[----:B------:R-:W-:-:S02]  /*2c870*/  IMAD.MOV.U32 R14, RZ, RZ, R3 ;  /* 0x000000ffff0e7224 */ /* 0x000fc400078e0003 */
[----:B------:R-:W-:Y:S01]  /*2c880*/  IMAD.MOV.U32 R15, RZ, RZ, R2 ;  /* 0x000000ffff0f7224 */ /* 0x000fe200078e0002 */
[----:B0-----:R-:W-:Y:S01]  /*2c890*/  STL.64 [R1+0xe0], R4 ;  /* 0x0000e00401007387 */ /* 0x001fe20000100a00 */
[----:B------:R-:W-:Y:S02]  /*2c8a0*/  IMAD.MOV.U32 R2, RZ, RZ, R5 ;  /* 0x000000ffff027224 */ /* 0x000fe400078e0005 */
[----:B------:R-:W-:Y:S02]  /*2c8b0*/  STL.64 [R1+0xe8], R6 ;  /* 0x0000e80601007387 */ /* 0x000fe40000100a00 */
[----:B------:R-:W-:Y:S02]  /*2c8c0*/  IMAD.MOV.U32 R3, RZ, RZ, R7 ;  /* 0x000000ffff037224 */ /* 0x000fe400078e0007 */
[----:B------:R-:W0:Y:S04]  /*2c8d0*/  LDSM.16.M88.4 R4, [R20+0xe000] ;  /* 0x00e000001404783b */ /* 0x000e280000000200 */
[----:B------:R-:W-:Y:S01]  /*2c8e0*/  STL [R1+0x1df8], R2 ;  /* 0x001df80201007387 */ /* 0x000fe20000100800 */
[----:B------:R-:W-:Y:S02]  /*2c8f0*/  STL [R1+0x1abc], R3 ;  /* 0x001abc0301007387 */ /* 0x000fe40000100800 */
[----:B----4-:R-:W1:Y:S01]  /*2c900*/  LDSM.16.MT88.4 R20, [R23+0x11000] ;  /* 0x011000001714783b */ /* 0x010e620000004200 */
[----:B0-----:R-:W-:Y:S03]  /*2c910*/  STL.64 [R1+0x100], R4 ;  /* 0x0001000401007387 */ /* 0x001fe60000100a00 */
[----:B------:R0:W-:Y:S02]  /*2c920*/  STL.64 [R1+0x108], R6 ;  /* 0x0001080601007387 */ /* 0x0001e40000100a00 */
[----:B0-----:R-:W3:Y:S01]  /*2c930*/  LDL.LU.64 R6, [R1+0x1e78] ;  /* 0x001e780001067983 */ /* 0x001ee20000300a00 */
[----:B------:R-:W3:Y:S02]  /*2c940*/  LDL.LU.64 R4, [R1+0x1e70] ;  /* 0x001e700001047983 */ /* 0x000ee40000300a00 */
[----:B--2---:R-:W-:-:S02]  /*2c950*/  IMAD.MOV.U32 R9, RZ, RZ, R18 ;  /* 0x000000ffff097224 */ /* 0x004fc400078e0012 */
[----:B------:R-:W-:Y:S01]  /*2c960*/  IMAD.MOV.U32 R8, RZ, RZ, R19 ;  /* 0x000000ffff087224 */ /* 0x000fe200078e0013 */
[C---:B---3--:R-:W-:Y:S11]  /*2c970*/  HMMA.16816.F32.BF16 R4, R24.reuse, R18, R4 ;  /* 0x000000121804723c */ /* 0x048ff60000041804 */
[----:B------:R-:W-:Y:S11]  /*2c980*/  @!UPT UIADD3 URZ, URZ, URZ, URZ ;  /* 0x0000003f3f3ff290 */ /* 0x000ff6000fffe03f */
[----:B------:R-:W-:Y:S01]  /*2c990*/  @!UPT UIADD3 URZ, URZ, URZ, URZ ;  /* 0x0000003f3f3ff290 */ /* 0x000fe2000fffe03f */
[----:B------:R-:W-:Y:S01]  /*2c9a0*/  STL.64 [R1+0x120], R4 ;  /* 0x0001200401007387 */ /* 0x000fe20000100a00 */
[----:B------:R0:W-:Y:S03]  /*2c9b0*/  STL.64 [R1+0x128], R6 ;  /* 0x0001280601007387 */ /* 0x0001e60000100a00 */
[----:B0-----:R-:W2:Y:S01]  /*2c9c0*/  LDL.LU.64 R6, [R1+0x1e68] ;  /* 0x001e680001067983 */ /* 0x001ea20000300a00 */
[----:B------:R-:W2:Y:S02]  /*2c9d0*/  LDL.LU.64 R4, [R1+0x1e60] ;  /* 0x001e600001047983 */ /* 0x000ea40000300a00 */
[----:B------:R-:W-:Y:S02]  /*2c9e0*/  STL.64 [R1+0x1e10], R10 ;  /* 0x001e100a01007387 */ /* 0x000fe40000100a00 */
[----:B------:R-:W-:Y:S01]  /*2c9f0*/  STL.64 [R1+0x1e08], R8 ;  /* 0x001e080801007387 */ /* 0x000fe20000100a00 */
[----:B------:R-:W3:Y:S01]  /*2ca00*/  LDL.LU R16, [R1+0x1e0] ;  /* 0x0001e00001107983 */ /* 0x000ee20000300800 */
[----:B------:R-:W3:Y:S02]  /*2ca10*/  LDL.LU R17, [R1+0x1e4] ;  /* 0x0001e40001117983 */ /* 0x000ee40000300800 */
[----:B------:R-:W4:Y:S02]  /*2ca20*/  LDL.LU R18, [R1+0x1e8] ;  /* 0x0001e80001127983 */ /* 0x000f240000300800 */
[----:B------:R-:W4:Y:S02]  /*2ca30*/  LDL.LU R19, [R1+0x1ec] ;  /* 0x0001ec0001137983 */ /* 0x000f240000300800 */
[----:B----4-:R-:W-:Y:S01]  /*2ca40*/  STL.64 [R1+0x1e58], R18 ;  /* 0x001e581201007387 */ /* 0x010fe20000100a00 */
[----:B---3--:R0:W-:Y:S03]  /*2ca50*/  STL.64 [R1+0x1e50], R16 ;  /* 0x001e501001007387 */ /* 0x0081e60000100a00 */
[----:B0-----:R-:W2:Y:S01]  /*2ca60*/  LDL.LU R16, [R1+0x1d0] ;  /* 0x0001d00001107983 */ /* 0x001ea20000300800 */
[----:B------:R-:W2:Y:S02]  /*2ca70*/  LDL.LU R17, [R1+0x1d4] ;  /* 0x0001d40001117983 */ /* 0x000ea40000300800 */
[----:B------:R-:W2:Y:S02]  /*2ca80*/  LDL.LU R18, [R1+0x1d8] ;  /* 0x0001d80001127983 */ /* 0x000ea40000300800 */
[----:B------:R-:W2:Y:S01]  /*2ca90*/  LDL.LU R19, [R1+0x1dc] ;  /* 0x0001dc0001137983 */ /* 0x000ea20000300800 */
[----:B------:R-:W3:Y:S04]  /*2caa0*/  LDL.LU.64 R10, [R1+0x78] ;  /* 0x00007800010a7983 */ /* 0x000ee80000300a00 */
[----:B---3--:R0:W-:Y:S01]  /*2cab0*/  STL.64 [R1+0x1e28], R10 ;  /* 0x001e280a01007387 */ /* 0x0081e20000100a00 */
[----:B------:R-:W3:Y:S02]  /*2cac0*/  LDL.LU R8, [R1+0x1c0] ;  /* 0x0001c00001087983 */ /* 0x000ee40000300800 */
[----:B------:R-:W3:Y:S01]  /*2cad0*/  LDL.LU R9, [R1+0x1c4] ;  /* 0x0001c40001097983 */ /* 0x000ee20000300800 */
[----:B0-----:R-:W3:Y:S01]  /*2cae0*/  LDL.LU R10, [R1+0x1c8] ;  /* 0x0001c800010a7983 */ /* 0x001ee20000300800 */
[----:B------:R-:W3:Y:S02]  /*2caf0*/  LDL.LU R11, [R1+0x1cc] ;  /* 0x0001cc00010b7983 */ /* 0x000ee40000300800 */
[----:B-1----:R-:W-:Y:S02]  /*2cb00*/  STL.64 [R1+0x1c78], R22 ;  /* 0x001c781601007387 */ /* 0x002fe40000100a00 */
[----:B------:R0:W-:Y:S01]  /*2cb10*/  STL.64 [R1+0x1c70], R20 ;  /* 0x001c701401007387 */ /* 0x0001e20000100a00 */
[----:B---3--:R-:W-:Y:S01]  /*2cb20*/  HMMA.16816.F32.BF16 R24, R24, R14, R8 ;  /* 0x0000000e1818723c */ /* 0x008fe20000041808 */
[----:B------:R-:W3:Y:S01]  /*2cb30*/  LDL.LU.64 R10, [R1+0x88] ;  /* 0x00008800010a7983 */ /* 0x000ee20000300a00 */
[----:B0-----:R-:W4:Y:S11]  /*2cb40*/  LDL.LU R20, [R1+0x210] ;  /* 0x0002100001147983 */ /* 0x001f360000300800 */
[----:B------:R-:W-:Y:S10]  /*2cb50*/  @!UPT UIADD3 URZ, URZ, URZ, URZ ;  /* 0x0000003f3f3ff290 */ /* 0x000ff4000fffe03f */
[----:B------:R-:W-:Y:S01]  /*2cb60*/  STL.64 [R1+0x110], R24 ;  /* 0x0001101801007387 */ /* 0x000fe20000100a00 */
[----:B------:R-:W-:Y:S02]  /*2cb70*/  STL.64 [R1+0x118], R26 ;  /* 0x0001181a01007387 */ /* 0x000fe40000100a00 */
[----:B------:R-:W4:Y:S02]  /*2cb80*/  LDL.LU R21, [R1+0x214] ;  /* 0x0002140001157983 */ /* 0x000f240000300800 */
[----:B------:R-:W2:Y:S01]  /*2cb90*/  LDL.LU R22, [R1+0x218] ;  /* 0x0002180001167983 */ /* 0x000ea20000300800 */
[----:B------:R-:W2:Y:S04]  /*2cba0*/  LDL.LU R23, [R1+0x21c] ;  /* 0x00021c0001177983 */ /* 0x000ea80000300800 */
[----:B------:R-:W0:Y:S04]  /*2cbb0*/  LDSM.16.MT88.4 R24, [R29+0x11000] ;  /* 0x011000001d18783b */ /* 0x000e280000004200 */
[----:B--2---:R-:W-:Y:S01]  /*2cbc0*/  STL.64 [R1+0x1e20], R22 ;  /* 0x001e201601007387 */ /* 0x004fe20000100a00 */
[----:B----4-:R1:W-:Y:S03]  /*2cbd0*/  STL.64 [R1+0x1e18], R20 ;  /* 0x001e181401007387 */ /* 0x0103e60000100a00 */
[----:B-1----:R-:W2:Y:S01]  /*2cbe0*/  LDL.LU R20, [R1+0x200] ;  /* 0x0002000001147983 */ /* 0x002ea20000300800 */
[----:B------:R-:W2:Y:S02]  /*2cbf0*/  LDL.LU R21, [R1+0x204] ;  /* 0x0002040001157983 */ /* 0x000ea40000300800 */
[----:B------:R-:W4:Y:S02]  /*2cc00*/  LDL.LU R22, [R1+0x208] ;  /* 0x0002080001167983 */ /* 0x000f240000300800 */
[----:B------:R-:W4:Y:S02]  /*2cc10*/  LDL.LU R23, [R1+0x20c] ;  /* 0x00020c0001177983 */ /* 0x000f240000300800 */
[----:B----4-:R-:W-:Y:S01]  /*2cc20*/  STL.64 [R1+0x1e38], R22 ;  /* 0x001e381601007387 */ /* 0x010fe20000100a00 */
[----:B--2---:R1:W-:Y:S03]  /*2cc30*/  STL.64 [R1+0x1e30], R20 ;  /* 0x001e301401007387 */ /* 0x0043e60000100a00 */
[----:B-1----:R-:W3:Y:S01]  /*2cc40*/  LDL.LU R20, [R1+0x1f0] ;  /* 0x0001f00001147983 */ /* 0x002ee20000300800 */
[----:B------:R-:W3:Y:S02]  /*2cc50*/  LDL.LU R21, [R1+0x1f4] ;  /* 0x0001f40001157983 */ /* 0x000ee40000300800 */
[----:B------:R-:W3:Y:S02]  /*2cc60*/  LDL.LU R22, [R1+0x1f8] ;  /* 0x0001f80001167983 */ /* 0x000ee40000300800 */
[----:B------:R-:W3:Y:S01]  /*2cc70*/  LDL.LU R23, [R1+0x1fc] ;  /* 0x0001fc0001177983 */ /* 0x000ee20000300800 */
[----:B------:R1:W-:Y:S01]  /*2cc80*/  STL.64 [R1+0x1df0], R14 ;  /* 0x001df00e01007387 */ /* 0x0003e20000100a00 */
[----:B------:R-:W-:Y:S03]  /*2cc90*/  STL.64 [R1+0x1de8], R12 ;  /* 0x001de80c01007387 */ /* 0x000fe60000100a00 */
[----:B-1----:R-:W2:Y:S01]  /*2cca0*/  LDL.LU.64 R14, [R1+0xa8] ;  /* 0x0000a800010e7983 */ /* 0x002ea20000300a00 */
[----:B0-----:R0:W-:Y:S02]  /*2ccb0*/  STL.64 [R1+0x1be0], R26 ;  /* 0x001be01a01007387 */ /* 0x0011e40000100a00 */
[----:B------:R-:W-:Y:S01]  /*2ccc0*/  STL.64 [R1+0x1bd8], R24 ;  /* 0x001bd81801007387 */ /* 0x000fe20000100a00 */
[----:B0-----:R-:W4:Y:S01]  /*2ccd0*/  LDL.LU.64 R26, [R1+0x98] ;  /* 0x00009800011a7983 */ /* 0x001f220000300a00 */
[----:B--2---:R-:W-:Y:S11]  /*2cce0*/  HMMA.16816.F32.BF16 R16, R4, R14, R16 ;  /* 0x0000000e0410723c */ /* 0x004ff60000041810 */
[----:B------:R-:W-:Y:S11]  /*2ccf0*/  @!UPT UIADD3 URZ, URZ, URZ, URZ ;  /* 0x0000003f3f3ff290 */ /* 0x000ff6000fffe03f */
[----:B------:R-:W-:Y:S01]  /*2cd00*/  @!UPT UIADD3 URZ, URZ, URZ, URZ ;  /* 0x0000003f3f3ff290 */ /* 0x000fe2000fffe03f */
[----:B------:R-:W-:Y:S01]  /*2cd10*/  STL.64 [R1+0xf0], R16 ;  /* 0x0000f01001007387 */ /* 0x000fe20000100a00 */
[----:B------:R0:W-:Y:S03]  /*2cd20*/  STL.64 [R1+0xf8], R18 ;  /* 0x0000f81201007387 */ /* 0x0001e60000100a00 */
[----:B0-----:R-:W2:Y:S01]  /*2cd30*/  LDL.LU.64 R18, [R1+0x1e58] ;  /* 0x001e580001127983 */ /* 0x001ea20000300a00 */
[----:B------:R-:W2:Y:S02]  /*2cd40*/  LDL.LU.64 R16, [R1+0x1e50] ;  /* 0x001e500001107983 */ /* 0x000ea40000300a00 */
[----:B------:R-:W-:Y:S02]  /*2cd50*/  IMAD.MOV.U32 R0, RZ, RZ, R15 ;  /* 0x000000ffff007224 */ /* 0x000fe400078e000f */
[----:B------:R-:W-:Y:S02]  /*2cd60*/  IMAD.MOV.U32 R3, RZ, RZ, R14 ;  /* 0x000000ffff037224 */ /* 0x000fe400078e000e */
[----:B----4-:R-:W-:-:S02]  /*2cd70*/  IMAD.MOV.U32 R13, RZ, RZ, R26 ;  /* 0x000000ffff0d7224 */ /* 0x010fc400078e001a */
[----:B------:R-:W-:Y:S01]  /*2cd80*/  IMAD.MOV.U32 R12, RZ, RZ, R27 ;  /* 0x000000ffff0c7224 */ /* 0x000fe200078e001b */
[----:B------:R-:W-:Y:S01]  /*2cd90*/  STL [R1+0x1e00], R0 ;  /* 0x001e000001007387 */ /* 0x000fe20000100800 */
[----:B------:R-:W-:Y:S01]  /*2cda0*/  STL [R1+0x1dfc], R3 ;  /* 0x001dfc0301007387 */ /* 0x000fe20000100800 */
[C---:B--2---:R-:W-:Y:S11]  /*2cdb0*/  HMMA.16816.F32.BF16 R16, R4.reuse, R26, R16 ;  /* 0x0000001a0410723c */ /* 0x044ff60000041810 */
[----:B------:R-:W-:Y:S11]  /*2cdc0*/  @!UPT UIADD3 URZ, URZ, URZ, URZ ;  /* 0x0000003f3f3ff290 */ /* 0x000ff6000fffe03f */
[----:B------:R-:W-:Y:S02]  /*2cdd0*/  @!UPT UIADD3 URZ, URZ, URZ, URZ ;  /* 0x0000003f3f3ff290 */ /* 0x000fe4000fffe03f */
[----:B------:R-:W-:Y:S02]  /*2cde0*/  IMAD.MOV.U32 R26, RZ, RZ, R18 ;  /* 0x000000ffff1a7224 */ /* 0x000fe400078e0012 */
[----:B------:R-:W-:Y:S02]  /*2cdf0*/  IMAD.MOV.U32 R29, RZ, RZ, R16 ;  /* 0x000000ffff1d7224 */ /* 0x000fe400078e0010 */
[----:B------:R-:W-:Y:S01]  /*2ce00*/  IMAD.MOV.U32 R27, RZ, RZ, R17 ;  /* 0x000000ffff1b7224 */ /* 0x000fe200078e0011 */
[----:B------:R-:W2:Y:S01]  /*2ce10*/  LDL.LU R18, [R1+0x1e48] ;  /* 0x001e480001127983 */ /* 0x000ea20000300800 */
[----:B------:R-:W4:Y:S01]  /*2ce20*/  LDL.LU.64 R16, [R1+0x1e40] ;  /* 0x001e400001107983 */ /* 0x000f220000300a00 */
[----:B---3--:R-:W-:Y:S01]  /*2ce30*/  HMMA.16816.F32.BF16 R20, R4, R10, R20 ;  /* 0x0000000a0414723c */ /* 0x008fe20000041814 */
[----:B------:R-:W-:Y:S02]  /*2ce40*/  STL [R1+0x1cc8], R19 ;  /* 0x001cc81301007387 */ /* 0x000fe40000100800 */
[----:B------:R-:W-:-:S02]  /*2ce50*/  IMAD.MOV.U32 R15, RZ, RZ, R10 ;  /* 0x000000ffff0f7224 */ /* 0x000fc400078e000a */
[----:B------:R-:W-:Y:S01]  /*2ce60*/  IMAD.MOV.U32 R14, RZ, RZ, R11 ;  /* 0x000000ffff0e7224 */ /* 0x000fe200078e000b */
[----:B----4-:R-:W-:Y:S01]  /*2ce70*/  STL.64 [R1+0x1cc0], R16 ;  /* 0x001cc01001007387 */ /* 0x010fe20000100a00 */
[----:B------:R-:W-:Y:S11]  /*2ce80*/  STL [R1+0x1c08], R29 ;  /* 0x001c081d01007387 */ /* 0x000ff60000100800 */
[----:B------:R-:W-:Y:S05]  /*2ce90*/  @!UPT UIADD3 URZ, URZ, URZ, URZ ;  /* 0x0000003f3f3ff290 */ /* 0x000fea000fffe03f */
[----:B------:R-:W-:Y:S02]  /*2cea0*/  STL.64 [R1+0x160], R20 ;  /* 0x0001601401007387 */ /* 0x000fe40000100a00 */
[----:B------:R0:W-:Y:S02]  /*2ceb0*/  STL.64 [R1+0x168], R22 ;  /* 0x0001681601007387 */ /* 0x0001e40000100a00 */
[----:B0-----:R-:W3:Y:S01]  /*2cec0*/  LDL.LU.64 R22, [R1+0x1e38] ;  /* 0x001e380001167983 */ /* 0x001ee20000300a00 */
[----:B------:R-:W3:Y:S02]  /*2ced0*/  LDL.LU.64 R20, [R1+0x1e30] ;  /* 0x001e300001147983 */ /* 0x000ee40000300a00 */
[----:B------:R-:W3:Y:S02]  /*2cee0*/  LDL.LU.64 R10, [R1+0x1e28] ;  /* 0x001e2800010a7983 */ /* 0x000ee40000300a00 */
[----:B---3--:R-:W-:Y:S01]  /*2cef0*/  HMMA.16816.F32.BF16 R20, R4, R10, R20 ;  /* 0x0000000a0414723c */ /* 0x008fe20000041814 */
[----:B------:R-:W-:-:S02]  /*2cf00*/  IMAD.MOV.U32 R2, RZ, RZ, R10 ;  /* 0x000000ffff027224 */ /* 0x000fc400078e000a */
[----:B------:R-:W-:Y:S11]  /*2cf10*/  IMAD.MOV.U32 R29, RZ, RZ, R11 ;  /* 0x000000ffff1d7224 */ /* 0x000ff600078e000b */
[----:B------:R-:W-:Y:S09]  /*2cf20*/  @!UPT UIADD3 URZ, URZ, URZ, URZ ;  /* 0x0000003f3f3ff290 */ /* 0x000ff2000fffe03f */
[----:B------:R-:W-:Y:S01]  /*2cf30*/  STL.64 [R1+0x170], R20 ;  /* 0x0001701401007387 */ /* 0x000fe20000100a00 */
[----:B------:R0:W-:Y:S03]  /*2cf40*/  STL.64 [R1+0x178], R22 ;  /* 0x0001781601007387 */ /* 0x0001e60000100a00 */
[----:B0-----:R-:W3:Y:S01]  /*2cf50*/  LDL.LU.64 R22, [R1+0x1e20] ;  /* 0x001e200001167983 */ /* 0x001ee20000300a00 */
[----:B------:R-:W3:Y:S02]  /*2cf60*/  LDL.LU.64 R20, [R1+0x1e18] ;  /* 0x001e180001147983 */ /* 0x000ee40000300a00 */
[----:B------:R-:W4:Y:S02]  /*2cf70*/  LDL.LU.64 R10, [R1+0x1e10] ;  /* 0x001e1000010a7983 */ /* 0x000f240000300a00 */
[----:B------:R-:W2:Y:S01]  /*2cf80*/  LDL.LU.64 R8, [R1+0x1e08] ;  /* 0x001e080001087983 */ /* 0x000ea20000300a00 */
[----:B------:R-:W2:Y:S01]  /*2cf90*/  LDL.64 R24, [R1+0x100] ;  /* 0x0001000001187983 */ /* 0x000ea20000100a00 */
[----:B------:R0:W-:Y:S03]  /*2cfa0*/  STL.64 [R1+0x1c88], R26 ;  /* 0x001c881a01007387 */ /* 0x0001e60000100a00 */
[----:B--2---:R1:W-:Y:S01]  /*2cfb0*/  STL.64 [R1+0x1c80], R24 ;  /* 0x001c801801007387 */ /* 0x0043e20000100a00 */
[----:B0-----:R-:W3:Y:S02]  /*2cfc0*/  LDL.LU.64 R26, [R1+0x68] ;  /* 0x00006800011a7983 */ /* 0x001ee40000300a00 */
[----:B---3--:R-:W-:Y:S11]  /*2cfd0*/  HMMA.16816.F32.BF16 R20, R4, R26, R20 ;  /* 0x0000001a0414723c */ /* 0x008ff60000041814 */
[----:B------:R-:W-:Y:S11]  /*2cfe0*/  @!UPT UIADD3 URZ, URZ, URZ, URZ ;  /* 0x0000003f3f3ff290 */ /* 0x000ff6000fffe03f */
[----:B------:R-:W-:Y:S01]  /*2cff0*/  @!UPT UIADD3 URZ, URZ, URZ, URZ ;  /* 0x0000003f3f3ff290 */ /* 0x000fe2000fffe03f */
[----:B------:R0:W-:Y:S01]  /*2d000*/  STL [R1+0x1c0], R20 ;  /* 0x0001c01401007387 */ /* 0x0001e20000100800 */
[----:B------:R2:W-:Y:S02]  /*2d010*/  STL.64 [R1+0x1c8], R22 ;  /* 0x0001c81601007387 */ /* 0x0005e40000100a00 */
[----:B-1----:R-:W3:Y:S02]  /*2d020*/  LDL.64 R24, [R1+0xb0] ;  /* 0x0000b00001187983 */ /* 0x002ee40000100a00 */
[----:B------:R-:W-:Y:S01]  /*2d030*/  IMAD.MOV.U32 R28, RZ, RZ, R21 ;  /* 0x000000ffff1c7224 */ /* 0x000fe200078e0015 */
[----:B---3--:R1:W-:Y:S01]  /*2d040*/  STL.64 [R1+0x1ca0], R24 ;  /* 0x001ca01801007387 */ /* 0x0083e20000100a00 */
[----:B0-----:R-:W3:Y:S02]  /*2d050*/  LDL.LU R20, [R1+0x2a0] ;  /* 0x0002a00001147983 */ /* 0x001ee40000300800 */
[----:B------:R-:W3:Y:S02]  /*2d060*/  LDL.LU R21, [R1+0x2a4] ;  /* 0x0002a40001157983 */ /* 0x000ee40000300800 */
[----:B--2---:R-:W2:Y:S01]  /*2d070*/  LDL.LU R22, [R1+0x2a8] ;  /* 0x0002a80001167983 */ /* 0x004ea20000300800 */
[----:B------:R-:W2:Y:S04]  /*2d080*/  LDL.LU R23, [R1+0x2ac] ;  /* 0x0002ac0001177983 */ /* 0x000ea80000300800 */
[----:B-1----:R-:W2:Y:S01]  /*2d090*/  LDL R24, [R1+0xc0] ;  /* 0x0000c00001187983 */ /* 0x002ea20000100800 */
[----:B------:R-:W-:-:S02]  /*2d0a0*/  IMAD.MOV.U32 R25, RZ, RZ, R18 ;  /* 0x000000ffff197224 */ /* 0x000fc400078e0012 */
[----:B------:R-:W-:Y:S02]  /*2d0b0*/  IMAD.MOV.U32 R0, RZ, RZ, R26 ;  /* 0x000000ffff007224 */ /* 0x000fe400078e001a */
[----:B------:R-:W-:Y:S01]  /*2d0c0*/  IMAD.MOV.U32 R3, RZ, RZ, R27 ;  /* 0x000000ffff037224 */ /* 0x000fe200078e001b */
[----:B--2---:R-:W-:Y:S01]  /*2d0d0*/  STL.64 [R1+0x1cb8], R24 ;  /* 0x001cb81801007387 */ /* 0x004fe20000100a00 */
[----:B------:R-:W-:Y:S02]  /*2d0e0*/  STL.64 [R1+0x1c98], R22 ;  /* 0x001c981601007387 */ /* 0x000fe40000100a00 */
[----:B---3--:R0:W-:Y:S02]  /*2d0f0*/  STL.64 [R1+0x1c90], R20 ;  /* 0x001c901401007387 */ /* 0x0081e40000100a00 */
[----:B0-----:R-:W2:Y:S01]  /*2d100*/  LDL.LU R20, [R1+0x2d0] ;  /* 0x0002d00001147983 */ /* 0x001ea20000300800 */
[----:B------:R-:W2:Y:S02]  /*2d110*/  LDL.LU R21, [R1+0x2d4] ;  /* 0x0002d40001157983 */ /* 0x000ea40000300800 */
[----:B------:R-:W3:Y:S02]  /*2d120*/  LDL.LU R22, [R1+0x2d8] ;  /* 0x0002d80001167983 */ /* 0x000ee40000300800 */
[----:B------:R-:W3:Y:S01]  /*2d130*/  LDL.LU R23, [R1+0x2dc] ;  /* 0x0002dc0001177983 */ /* 0x000ee20000300800 */
[----:B------:R-:W2:Y:S01]  /*2d140*/  LDL.LU R24, [R1+0x2c0] ;  /* 0x0002c00001187983 */ /* 0x000ea20000300800 */
[----:B------:R-:W2:Y:S02]  /*2d150*/  LDL.LU R25, [R1+0x2c4] ;  /* 0x0002c40001197983 */ /* 0x000ea40000300800 */
[----:B------:R-:W2:Y:S02]  /*2d160*/  LDL.LU R26, [R1+0x2c8] ;  /* 0x0002c800011a7983 */ /* 0x000ea40000300800 */
[----:B------:R-:W2:Y:S02]  /*2d170*/  LDL.LU R27, [R1+0x2cc] ;  /* 0x0002cc00011b7983 */ /* 0x000ea40000300800 */
[----:B----4-:R-:W-:-:S02]  /*2d180*/  IMAD.MOV.U32 R16, RZ, RZ, R11 ;  /* 0x000000ffff107224 */ /* 0x010fc400078e000b */
[----:B------:R-:W-:Y:S01]  /*2d190*/  IMAD.MOV.U32 R17, RZ, RZ, R10 ;  /* 0x000000ffff117224 */ /* 0x000fe200078e000a */
[----:B--2---:R-:W-:Y:S01]  /*2d1a0*/  STL.64 [R1+0x1cd8], R26 ;  /* 0x001cd81a01007387 */ /* 0x004fe20000100a00 */
[----:B------:R-:W-:Y:S03]  /*2d1b0*/  STL.64 [R1+0x1cd0], R24 ;  /* 0x001cd01801007387 */ /* 0x000fe60000100a00 */
[----:B------:R0:W-:Y:S02]  /*2d1c0*/  STL.64 [R1+0x1ce0], R16 ;  /* 0x001ce01001007387 */ /* 0x0001e40000100a00 */
[----:B0-----:R-:W2:Y:S04]  /*2d1d0*/  LDL.64 R16, [R1+0x20] ;  /* 0x0000200001107983 */ /* 0x001ea80000100a00 */
[----:B--2---:R0:W-:Y:S01]  /*2d1e0*/  STL.64 [R1+0x1cf8], R16 ;  /* 0x001cf81001007387 */ /* 0x0041e20000100a00 */
[----:B------:R-:W2:Y:S02]  /*2d1f0*/  LDL.LU R24, [R1+0x2f0] ;  /* 0x0002f00001187983 */ /* 0x000ea40000300800 */
[----:B------:R-:W2:Y:S02]  /*2d200*/  LDL.LU R25, [R1+0x2f4] ;  /* 0x0002f40001197983 */ /* 0x000ea40000300800 */
[----:B------:R-:W4:Y:S01]  /*2d210*/  LDL.LU R26, [R1+0x2f8] ;  /* 0x0002f800011a7983 */ /* 0x000f220000300800 */
[----:B------:R-:W4:Y:S04]  /*2d220*/  LDL.LU R27, [R1+0x2fc] ;  /* 0x0002fc00011b7983 */ /* 0x000f280000300800 */
[----:B0-----:R-:W2:Y:S01]  /*2d230*/  LDL.LU R16, [R1+0x310] ;  /* 0x0003100001107983 */ /* 0x001ea20000300800 */
[----:B------:R-:W2:Y:S02]  /*2d240*/  LDL.LU R17, [R1+0x314] ;  /* 0x0003140001117983 */ /* 0x000ea40000300800 */
[----:B------:R-:W2:Y:S02]  /*2d250*/  LDL.LU R18, [R1+0x318] ;  /* 0x0003180001127983 */ /* 0x000ea40000300800 */
[----:B------:R-:W2:Y:S02]  /*2d260*/  LDL.LU R19, [R1+0x31c] ;  /* 0x00031c0001137983 */ /* 0x000ea40000300800 */
[----:B--2---:R-:W-:Y:S01]  /*2d270*/  STL.64 [R1+0x1d18], R18 ;  /* 0x001d181201007387 */ /* 0x004fe20000100a00 */
[----:B------:R0:W-:Y:S03]  /*2d280*/  STL.64 [R1+0x1d10], R16 ;  /* 0x001d101001007387 */ /* 0x0001e60000100a00 */
[----:B0-----:R-:W2:Y:S01]  /*2d290*/  LDL.LU R16, [R1+0x320] ;  /* 0x0003200001107983 */ /* 0x001ea20000300800 */
[----:B------:R-:W2:Y:S02]  /*2d2a0*/  LDL.LU R17, [R1+0x324] ;  /* 0x0003240001117983 */ /* 0x000ea40000300800 */
[----:B------:R-:W2:Y:S02]  /*2d2b0*/  LDL.LU R18, [R1+0x328] ;  /* 0x0003280001127983 */ /* 0x000ea40000300800 */
[----:B------:R-:W2:Y:S02]  /*2d2c0*/  LDL.LU R19, [R1+0x32c] ;  /* 0x00032c0001137983 */ /* 0x000ea40000300800 */
[----:B--2---:R-:W-:Y:S01]  /*2d2d0*/  STL.64 [R1+0x1d28], R18 ;  /* 0x001d281201007387 */ /* 0x004fe20000100a00 */
[----:B------:R-:W-:Y:S02]  /*2d2e0*/  STL.64 [R1+0x1d20], R16 ;  /* 0x001d201001007387 */ /* 0x000fe40000100a00 */
[----:B----4-:R-:W-:Y:S02]  /*2d2f0*/  STL.64 [R1+0x1cf0], R26 ;  /* 0x001cf01a01007387 */ /* 0x010fe40000100a00 */
[----:B------:R0:W-:Y:S02]  /*2d300*/  STL.64 [R1+0x1ce8], R24 ;  /* 0x001ce81801007387 */ /* 0x0001e40000100a00 */
[----:B0-----:R-:W2:Y:S01]  /*2d310*/  LDL.LU R24, [R1+0x300] ;  /* 0x0003000001187983 */ /* 0x001ea20000300800 */
[----:B------:R-:W2:Y:S02]  /*2d320*/  LDL.LU R25, [R1+0x304] ;  /* 0x0003040001197983 */ /* 0x000ea40000300800 */
[----:B------:R-:W4:Y:S02]  /*2d330*/  LDL.LU R26, [R1+0x308] ;  /* 0x00030800011a7983 */ /* 0x000f240000300800 */
[----:B------:R-:W4:Y:S02]  /*2d340*/  LDL.LU R27, [R1+0x30c] ;  /* 0x00030c00011b7983 */ /* 0x000f240000300800 */
[----:B----4-:R-:W-:Y:S01]  /*2d350*/  STL.64 [R1+0x1d38], R26 ;  /* 0x001d381a01007387 */ /* 0x010fe20000100a00 */
[----:B--2---:R0:W-:Y:S03]  /*2d360*/  STL.64 [R1+0x1d30], R24 ;  /* 0x001d301801007387 */ /* 0x0041e60000100a00 */
[----:B0-----:R-:W2:Y:S01]  /*2d370*/  LDL.LU R24, [R1+0x330] ;  /* 0x0003300001187983 */ /* 0x001ea20000300800 */
[----:B------:R-:W2:Y:S02]  /*2d380*/  LDL.LU R25, [R1+0x334] ;  /* 0x0003340001197983 */ /* 0x000ea40000300800 */
[----:B------:R-:W4:Y:S02]  /*2d390*/  LDL.LU R26, [R1+0x338] ;  /* 0x00033800011a7983 */ /* 0x000f240000300800 */
[----:B------:R-:W4:Y:S02]  /*2d3a0*/  LDL.LU R27, [R1+0x33c] ;  /* 0x00033c00011b7983 */ /* 0x000f240000300800 */
[----:B------:R-:W-:-:S02]  /*2d3b0*/  IMAD.MOV.U32 R19, RZ, RZ, R8 ;  /* 0x000000ffff137224 */ /* 0x000fc400078e0008 */
[----:B------:R-:W-:Y:S01]  /*2d3c0*/  IMAD.MOV.U32 R18, RZ, RZ, R9 ;  /* 0x000000ffff127224 */ /* 0x000fe200078e0009 */
[----:B------:R-:W3:Y:S01]  /*2d3d0*/  LDL.LU R8, [R1+0x250] ;  /* 0x0002500001087983 */ /* 0x000ee20000300800 */
[----:B------:R-:W3:Y:S02]  /*2d3e0*/  LDL.LU R9, [R1+0x254] ;  /* 0x0002540001097983 */ /* 0x000ee40000300800 */
[----:B------:R-:W3:Y:S02]  /*2d3f0*/  LDL.LU R10, [R1+0x258] ;  /* 0x00025800010a7983 */ /* 0x000ee40000300800 */
[----:B------:R-:W3:Y:S01]  /*2d400*/  LDL.LU R11, [R1+0x25c] ;  /* 0x00025c00010b7983 */ /* 0x000ee20000300800 */
[----:B----4-:R0:W-:Y:S01]  /*2d410*/  STL.64 [R1+0x1d48], R26 ;  /* 0x001d481a01007387 */ /* 0x0101e20000100a00 */
[----:B--2---:R-:W-:Y:S03]  /*2d420*/  STL.64 [R1+0x1d40], R24 ;  /* 0x001d401801007387 */ /* 0x004fe60000100a00 */
[----:B0-----:R-:W2:Y:S01]  /*2d430*/  LDL.LU R26, [R1+0x58] ;  /* 0x00005800011a7983 */ /* 0x001ea20000300800 */
[----:B------:R-:W2:Y:S02]  /*2d440*/  LDL.LU R27, [R1+0x5c] ;  /* 0x00005c00011b7983 */ /* 0x000ea40000300800 */
[----:B---3--:R-:W-:Y:S02]  /*2d450*/  STL.64 [R1+0x1cb0], R22 ;  /* 0x001cb01601007387 */ /* 0x008fe40000100a00 */
[----:B------:R0:W-:Y:S02]  /*2d460*/  STL.64 [R1+0x1ca8], R20 ;  /* 0x001ca81401007387 */ /* 0x0001e40000100a00 */
[----:B0-----:R-:W3:Y:S01]  /*2d470*/  LDL.LU R20, [R1+0x2e0] ;  /* 0x0002e00001147983 */ /* 0x001ee20000300800 */
[----:B------:R-:W3:Y:S02]  /*2d480*/  LDL.LU R21, [R1+0x2e4] ;  /* 0x0002e40001157983 */ /* 0x000ee40000300800 */
[----:B------:R-:W4:Y:S02]  /*2d490*/  LDL.LU R22, [R1+0x2e8] ;  /* 0x0002e80001167983 */ /* 0x000f240000300800 */
[----:B------:R-:W4:Y:S02]  /*2d4a0*/  LDL.LU R23, [R1+0x2ec] ;  /* 0x0002ec0001177983 */ /* 0x000f240000300800 */
[----:B----4-:R-:W-:Y:S01]  /*2d4b0*/  STL.64 [R1+0x1d58], R22 ;  /* 0x001d581601007387 */ /* 0x010fe20000100a00 */
[----:B---3--:R0:W-:Y:S03]  /*2d4c0*/  STL.64 [R1+0x1d50], R20 ;  /* 0x001d501401007387 */ /* 0x0081e60000100a00 */
[----:B0-----:R-:W3:Y:S01]  /*2d4d0*/  LDL.LU R20, [R1+0x2b0] ;  /* 0x0002b00001147983 */ /* 0x001ee20000300800 */
[----:B------:R-:W3:Y:S02]  /*2d4e0*/  LDL.LU R21, [R1+0x2b4] ;  /* 0x0002b40001157983 */ /* 0x000ee40000300800 */
[----:B------:R-:W4:Y:S02]  /*2d4f0*/  LDL.LU R22, [R1+0x2b8] ;  /* 0x0002b80001167983 */ /* 0x000f240000300800 */
[----:B------:R-:W4:Y:S01]  /*2d500*/  LDL.LU R23, [R1+0x2bc] ;  /* 0x0002bc0001177983 */ /* 0x000f220000300800 */
[----:B--2---:R-:W-:Y:S01]  /*2d510*/  HMMA.16816.F32.BF16 R8, R4, R26, R8 ;  /* 0x0000001a0408723c */ /* 0x004fe20000041808 */
[----:B----4-:R0:W-:Y:S01]  /*2d520*/  STL.64 [R1+0x1d68], R22 ;  /* 0x001d681601007387 */ /* 0x0101e20000100a00 */
[----:B---3--:R-:W-:Y:S02]  /*2d530*/  STL.64 [R1+0x1d60], R20 ;  /* 0x001d601401007387 */ /* 0x008fe40000100a00 */
[----:B0-----:R-:W-:-:S02]  /*2d540*/  IMAD.MOV.U32 R22, RZ, RZ, R0 ;  /* 0x000000ffff167224 */ /* 0x001fc400078e0000 */
[----:B------:R-:W2:Y:S01]  /*2d550*/  LDL.LU R0, [R1+0x1e00] ;  /* 0x001e000001007983 */ /* 0x000ea20000300800 */
[----:B------:R-:W-:Y:S02]  /*2d560*/  IMAD.MOV.U32 R23, RZ, RZ, R3 ;  /* 0x000000ffff177224 */ /* 0x000fe400078e0003 */
[----:B------:R-:W3:Y:S03]  /*2d570*/  LDL.LU R3, [R1+0x1dfc] ;  /* 0x001dfc0001037983 */ /* 0x000ee60000300800 */
[----:B------:R0:W-:Y:S02]  /*2d580*/  STL.64 [R1+0x1d78], R22 ;  /* 0x001d781601007387 */ /* 0x0001e40000100a00 */
[----:B0-----:R-:W-:Y:S02]  /*2d590*/  IMAD.MOV.U32 R22, RZ, RZ, R2 ;  /* 0x000000ffff167224 */ /* 0x001fe400078e0002 */
[----:B------:R-:W-:Y:S01]  /*2d5a0*/  IMAD.MOV.U32 R23, RZ, RZ, R29 ;  /* 0x000000ffff177224 */ /* 0x000fe200078e001d */
[----:B------:R-:W4:Y:S04]  /*2d5b0*/  LDL.LU R2, [R1+0x1df8] ;  /* 0x001df80001027983 */ /* 0x000f280000300800 */
[----:B------:R0:W-:Y:S02]  /*2d5c0*/  STL.64 [R1+0x1d90], R22 ;  /* 0x001d901601007387 */ /* 0x0001e40000100a00 */
[----:B0-----:R-:W-:-:S02]  /*2d5d0*/  IMAD.MOV.U32 R22, RZ, RZ, R15 ;  /* 0x000000ffff167224 */ /* 0x001fc400078e000f */
[----:B------:R-:W-:-:S05]  /*2d5e0*/  IMAD.MOV.U32 R23, RZ, RZ, R14 ;  /* 0x000000ffff177224 */ /* 0x000fca00078e000e */
[----:B------:R0:W-:Y:S02]  /*2d5f0*/  STL.64 [R1+0x1da8], R22 ;  /* 0x001da81601007387 */ /* 0x0001e40000100a00 */
[----:B0-----:R-:W-:Y:S02]  /*2d600*/  IMAD.MOV.U32 R22, RZ, RZ, R13 ;  /* 0x000000ffff167224 */ /* 0x001fe400078e000d */
[----:B------:R-:W-:-:S05]  /*2d610*/  IMAD.MOV.U32 R23, RZ, RZ, R12 ;  /* 0x000000ffff177224 */ /* 0x000fca00078e000c */
[----:B------:R-:W-:Y:S01]  /*2d620*/  STL.64 [R1+0x1dc0], R22 ;  /* 0x001dc01601007387 */ /* 0x000fe20000100a00 */
[----:B------:R-:W-:Y:S02]  /*2d630*/  STL [R1+0x1bcc], R28 ;  /* 0x001bcc1c01007387 */ /* 0x000fe40000100800 */
[----:B------:R0:W-:Y:S02]  /*2d640*/  STL.64 [R1+0x1e0], R8 ;  /* 0x0001e00801007387 */ /* 0x0001e40000100a00 */
[----:B------:R1:W-:Y:S01]  /*2d650*/  STL [R1+0x1e8], R10 ;  /* 0x0001e80a01007387 */ /* 0x0003e20000100800 */
[----:B------:R-:W3:Y:S01]  /*2d660*/  LDL.LU R12, [R1+0x270] ;  /* 0x00027000010c7983 */ /* 0x000ee20000300800 */
[----:B------:R-:W3:Y:S02]  /*2d670*/  LDL.LU R13, [R1+0x274] ;  /* 0x00027400010d7983 */ /* 0x000ee40000300800 */
[----:B------:R-:W3:Y:S02]  /*2d680*/  LDL.LU R14, [R1+0x278] ;  /* 0x00027800010e7983 */ /* 0x000ee40000300800 */
[----:B------:R-:W3:Y:S01]  /*2d690*/  LDL.LU R15, [R1+0x27c] ;  /* 0x00027c00010f7983 */ /* 0x000ee20000300800 */
[----:B0-----:R-:W3:Y:S01]  /*2d6a0*/  LDL.LU R8, [R1+0x240] ;  /* 0x0002400001087983 */ /* 0x001ee20000300800 */
[----:B------:R-:W3:Y:S02]  /*2d6b0*/  LDL.LU R9, [R1+0x244] ;  /* 0x0002440001097983 */ /* 0x000ee40000300800 */
[----:B-1----:R-:W3:Y:S02]  /*2d6c0*/  LDL.LU R10, [R1+0x248] ;  /* 0x00024800010a7983 */ /* 0x002ee40000300800 */
[----:B--2---:R-:W-:-:S02]  /*2d6d0*/  IMAD.MOV.U32 R23, RZ, RZ, R0 ;  /* 0x000000ffff177224 */ /* 0x004fc400078e0000 */
[----:B------:R-:W-:Y:S02]  /*2d6e0*/  IMAD.MOV.U32 R0, RZ, RZ, R11 ;  /* 0x000000ffff007224 */ /* 0x000fe400078e000b */
[----:B------:R-:W2:Y:S01]  /*2d6f0*/  LDL.LU R11, [R1+0x24c] ;  /* 0x00024c00010b7983 */ /* 0x000ea20000300800 */
[----:B------:R0:W-:Y:S02]  /*2d700*/  STL.64 [R1+0x1d70], R26 ;  /* 0x001d701a01007387 */ /* 0x0001e40000100a00 */
[----:B------:R-:W2:Y:S02]  /*2d710*/  LDL.LU R24, [R1+0x290] ;  /* 0x0002900001187983 */ /* 0x000ea40000300800 */
[----:B------:R-:W2:Y:S01]  /*2d720*/  LDL.LU R25, [R1+0x294] ;  /* 0x0002940001197983 */ /* 0x000ea20000300800 */
[----:B0-----:R-:W2:Y:S01]  /*2d730*/  LDL.LU R26, [R1+0x298] ;  /* 0x00029800011a7983 */ /* 0x001ea20000300800 */
[----:B------:R-:W2:Y:S03]  /*2d740*/  LDL.LU R27, [R1+0x29c] ;  /* 0x00029c00011b7983 */ /* 0x000ea60000300800 */
[----:B--2---:R-:W-:Y:S01]  /*2d750*/  STL.64 [R1+0x1d88], R26 ;  /* 0x001d881a01007387 */ /* 0x004fe20000100a00 */
[----:B------:R0:W-:Y:S03]  /*2d760*/  STL.64 [R1+0x1d80], R24 ;  /* 0x001d801801007387 */ /* 0x0001e60000100a00 */
        /* <DEDUP_REMOVED lines=9> */
[----:B------:R-:W2:Y:S01]  /*2d800*/  LDL.LU R27, [R1+0x26c] ;  /* 0x00026c00011b7983 */ /* 0x000ea20000300800 */
[C---:B---3--:R-:W-:Y:S01]  /*2d810*/  HMMA.16816.F32.BF16 R12, R4.reuse, R18, R12 ;  /* 0x00000012040c723c */ /* 0x048fe2000004180c */
[----:B--2---:R-:W-:Y:S01]  /*2d820*/  STL.64 [R1+0x1db8], R26 ;  /* 0x001db81a01007387 */ /* 0x004fe20000100a00 */
[----:B------:R0:W-:Y:S03]  /*2d830*/  STL.64 [R1+0x1db0], R24 ;  /* 0x001db01801007387 */ /* 0x0001e60000100a00 */
[----:B0-----:R-:W2:Y:S01]  /*2d840*/  LDL.LU R24, [R1+0x220] ;  /* 0x0002200001187983 */ /* 0x001ea20000300800 */
[----:B------:R-:W2:Y:S02]  /*2d850*/  LDL.LU R25, [R1+0x224] ;  /* 0x0002240001197983 */ /* 0x000ea40000300800 */
[----:B------:R-:W3:Y:S02]  /*2d860*/  LDL.LU R26, [R1+0x228] ;  /* 0x00022800011a7983 */ /* 0x000ee40000300800 */
[----:B------:R-:W3:Y:S11]  /*2d870*/  LDL.LU R27, [R1+0x22c] ;  /* 0x00022c00011b7983 */ /* 0x000ef60000300800 */
[----:B------:R-:W-:Y:S03]  /*2d880*/  @!UPT UIADD3 URZ, URZ, URZ, URZ ;  /* 0x0000003f3f3ff290 */ /* 0x000fe6000fffe03f */
[----:B------:R-:W-:Y:S01]  /*2d890*/  IMAD.MOV.U32 R28, RZ, RZ, R15 ;  /* 0x000000ffff1c7224 */ /* 0x000fe200078e000f */
[----:B---3--:R-:W-:Y:S01]  /*2d8a0*/  STL.64 [R1+0x1dd0], R26 ;  /* 0x001dd01a01007387 */ /* 0x008fe20000100a00 */
[----:B--2---:R0:W-:Y:S03]  /*2d8b0*/  STL.64 [R1+0x1dc8], R24 ;  /* 0x001dc81801007387 */ /* 0x0041e60000100a00 */
[----:B0-----:R-:W2:Y:S01]  /*2d8c0*/  LDL.LU R24, [R1+0x230] ;  /* 0x0002300001187983 */ /* 0x001ea20000300800 */
[----:B------:R-:W2:Y:S02]  /*2d8d0*/  LDL.LU R25, [R1+0x234] ;  /* 0x0002340001197983 */ /* 0x000ea40000300800 */
[----:B------:R-:W2:Y:S02]  /*2d8e0*/  LDL.LU R26, [R1+0x238] ;  /* 0x00023800011a7983 */ /* 0x000ea40000300800 */
[----:B------:R-:W2:Y:S01]  /*2d8f0*/  LDL.LU R27, [R1+0x23c] ;  /* 0x00023c00011b7983 */ /* 0x000ea20000300800 */
[----:B------:R-:W-:Y:S01]  /*2d900*/  STL.64 [R1+0x360], R12 ;  /* 0x0003600c01007387 */ /* 0x000fe20000100a00 */
[----:B------:R0:W-:Y:S03]  /*2d910*/  STL [R1+0x368], R14 ;  /* 0x0003680e01007387 */ /* 0x0001e60000100800 */
[----:B0-----:R-:W3:Y:S01]  /*2d920*/  LDL.LU.64 R14, [R1+0x1df0] ;  /* 0x001df000010e7983 */ /* 0x001ee20000300a00 */
[----:B------:R-:W2:Y:S02]  /*2d930*/  LDL.LU.64 R12, [R1+0x1de8] ;  /* 0x001de800010c7983 */ /* 0x000ea40000300a00 */
[----:B------:R-:W-:Y:S01]  /*2d940*/  IMAD.MOV.U32 R22, RZ, RZ, R3 ;  /* 0x000000ffff167224 */ /* 0x000fe200078e0003 */
[----:B---3--:R-:W-:Y:S01]  /*2d950*/  HMMA.16816.F32.BF16 R4, R4, R14, R8 ;  /* 0x0000000e0404723c */ /* 0x008fe20000041808 */
[----:B------:R-:W2:Y:S01]  /*2d960*/  LDL.LU.64 R10, [R1+0x1de0] ;  /* 0x001de000010a7983 */ /* 0x000ea20000300a00 */
[----:B------:R-:W2:Y:S11]  /*2d970*/  LDL.LU.64 R8, [R1+0x1dd8] ;  /* 0x001dd80001087983 */ /* 0x000eb60000300a00 */
[----:B------:R-:W-:Y:S10]  /*2d980*/  @!UPT UIADD3 URZ, URZ, URZ, URZ ;  /* 0x0000003f3f3ff290 */ /* 0x000ff4000fffe03f */
[----:B------:R-:W-:Y:S01]  /*2d990*/  STL.64 [R1+0x350], R4 ;  /* 0x0003500401007387 */ /* 0x000fe20000100a00 */
[----:B------:R-:W-:Y:S01]  /*2d9a0*/  STL.64 [R1+0x358], R6 ;  /* 0x0003580601007387 */ /* 0x000fe20000100a00 */
[C---:B--2---:R-:W-:Y:S02]  /*2d9b0*/  HMMA.16816.F32.BF16 R20, R8.reuse, R22, R24 ;  /* 0x000000160814723c */ /* 0x044fe40000041818 */
[----:B------:R-:W2:Y:S01]  /*2d9c0*/  LDL.LU.64 R26, [R1+0x1dd0] ;  /* 0x001dd000011a7983 */ /* 0x000ea20000300a00 */
[----:B------:R-:W2:Y:S11]  /*2d9d0*/  LDL.LU.64 R24, [R1+0x1dc8] ;  /* 0x001dc80001187983 */ /* 0x000eb60000300a00 */
[----:B------:R-:W-:Y:S09]  /*2d9e0*/  @!UPT UIADD3 URZ, URZ, URZ, URZ ;  /* 0x0000003f3f3ff290 */ /* 0x000ff2000fffe03f */
[----:B------:R-:W-:Y:S01]  /*2d9f0*/  STL.64 [R1+0x340], R20 ;  /* 0x0003401401007387 */ /* 0x000fe20000100a00 */
        /* <DEDUP_REMOVED lines=38> */
[C---:B---3--:R-:W-:Y:S01]  /*2dc60*/  HMMA.16816.F32.BF16 R16, R8.reuse, R18, R24 ;  /* 0x000000120810723c */ /* 0x048fe20000041818 */
[----:B------:R-:W3:Y:S01]  /*2dc70*/  LDL.LU.64 R26, [R1+0x1d38] ;  /* 0x001d3800011a7983 */ /* 0x000ee20000300a00 */
[----:B------:R-:W3:Y:S11]  /*2dc80*/  LDL.LU.64 R24, [R1+0x1d30] ;  /* 0x001d300001187983 */ /* 0x000ef60000300a00 */
[----:B------:R-:W-:Y:S10]  /*2dc90*/  @!UPT UIADD3 URZ, URZ, URZ, URZ ;  /* 0x0000003f3f3ff290 */ /* 0x000ff4000fffe03f */
[----:B------:R-:W-:Y:S01]  /*2dca0*/  STL.64 [R1+0x220], R16 ;  /* 0x0002201001007387 */ /* 0x000fe20000100a00 */
[----:B------:R0:W-:Y:S03]  /*2dcb0*/  STL.64 [R1+0x228], R18 ;  /* 0x0002281201007387 */ /* 0x0001e60000100a00 */
[----:B0-----:R-:W2:Y:S01]  /*2dcc0*/  LDL.LU.64 R18, [R1+0x1d28] ;  /* 0x001d280001127983 */ /* 0x001ea20000300a00 */
[----:B------:R-:W2:Y:S02]  /*2dcd0*/  LDL.LU.64 R16, [R1+0x1d20] ;  /* 0x001d200001107983 */ /* 0x000ea40000300a00 */
[----:B------:R-:W-:Y:S02]  /*2dce0*/  IMAD.MOV.U32 R4, RZ, RZ, R13 ;  /* 0x000000ffff047224 */ /* 0x000fe400078e000d */
[----:B------:R-:W-:Y:S01]  /*2dcf0*/  IMAD.MOV.U32 R5, RZ, RZ, R12 ;  /* 0x000000ffff057224 */ /* 0x000fe200078e000c */
[----:B--2---:R-:W-:Y:S01]  /*2dd00*/  HMMA.16816.F32.BF16 R8, R8, R14, R16 ;  /* 0x0000000e0808723c */ /* 0x004fe20000041810 */
[----:B------:R-:W2:Y:S01]  /*2dd10*/  LDL.LU.64 R18, [R1+0x1d18] ;  /* 0x001d180001127983 */ /* 0x000ea20000300a00 */
[----:B------:R-:W2:Y:S02]  /*2dd20*/  LDL.LU.64 R16, [R1+0x1d10] ;  /* 0x001d100001107983 */ /* 0x000ea40000300a00 */
[----:B------:R-:W2:Y:S02]  /*2dd30*/  LDL.LU.64 R14, [R1+0x1d08] ;  /* 0x001d0800010e7983 */ /* 0x000ea40000300a00 */
[----:B------:R-:W2:Y:S11]  /*2dd40*/  LDL.LU.64 R12, [R1+0x1d00] ;  /* 0x001d0000010c7983 */ /* 0x000eb60000300a00 */
[----:B------:R-:W-:Y:S06]  /*2dd50*/  @!UPT UIADD3 URZ, URZ, URZ, URZ ;  /* 0x0000003f3f3ff290 */ /* 0x000fec000fffe03f */
[----:B------:R0:W-:Y:S01]  /*2dd60*/  STL.64 [R1+0x200], R8 ;  /* 0x0002000801007387 */ /* 0x0001e20000100a00 */
[----:B------:R-:W-:Y:S03]  /*2dd70*/  STL.64 [R1+0x208], R10 ;  /* 0x0002080a01007387 */ /* 0x000fe60000100a00 */
[----:B0-----:R-:W3:Y:S01]  /*2dd80*/  LDL R8, [R1+0xe0] ;  /* 0x0000e00001087983 */ /* 0x001ee20000100800 */
[----:B--2---:R-:W-:Y:S11]  /*2dd90*/  HMMA.16816.F32.BF16 R16, R12, R4, R16 ;  /* 0x000000040c10723c */ /* 0x004ff60000041810 */
[----:B------:R-:W-:Y:S11]  /*2dda0*/  @!UPT UIADD3 URZ, URZ, URZ, URZ ;  /* 0x0000003f3f3ff290 */ /* 0x000ff6000fffe03f */
[----:B------:R-:W-:Y:S01]  /*2ddb0*/  @!UPT UIADD3 URZ, URZ, URZ, URZ ;  /* 0x0000003f3f3ff290 */ /* 0x000fe2000fffe03f */
[----:B------:R0:W-:Y:S01]  /*2ddc0*/  STL.64 [R1+0x210], R16 ;  /* 0x0002101001007387 */ /* 0x0001e20000100a00 */
[----:B------:R-:W-:Y:S03]  /*2ddd0*/  STL [R1+0x218], R18 ;  /* 0x0002181201007387 */ /* 0x000fe60000100800 */
[----:B0-----:R-:W3:Y:S01]  /*2dde0*/  LDL.LU.64 R16, [R1+0x1cf8] ;  /* 0x001cf80001107983 */ /* 0x001ee20000300a00 */
[----:B----4-:R-:W-:Y:S02]  /*2ddf0*/  IMAD.MOV.U32 R9, RZ, RZ, R2 ;  /* 0x000000ffff097224 */ /* 0x010fe400078e0002 */
[----:B------:R-:W-:-:S05]  /*2de00*/  IMAD.MOV.U32 R2, RZ, RZ, R19 ;  /* 0x000000ffff027224 */ /* 0x000fca00078e0013 */
[----:B------:R-:W-:Y:S01]  /*2de10*/  STL [R1+0x1b78], R2 ;  /* 0x001b780201007387 */ /* 0x000fe20000100800 */
[C---:B---3--:R-:W-:Y:S01]  /*2de20*/  HMMA.16816.F32.BF16 R24, R12.reuse, R16, R24 ;  /* 0x000000100c18723c */ /* 0x048fe20000041818 */
        /* <DEDUP_REMOVED lines=14> */
[----:B0-----:R-:W3:Y:S01]  /*2df10*/  LDL.LU R19, [R1+0x1cc8] ;  /* 0x001cc80001137983 */ /* 0x001ee20000300800 */
[----:B------:R-:W2:Y:S02]  /*2df20*/  LDL.LU.64 R16, [R1+0x1cc0] ;  /* 0x001cc00001107983 */ /* 0x000ea40000300a00 */
[C---:B--2---:R-:W-:Y:S11]  /*2df30*/  HMMA.16816.F32.BF16 R24, R12.reuse, R16, R24 ;  /* 0x000000100c18723c */ /* 0x044ff60000041818 */
[----:B------:R-:W-:Y:S11]  /*2df40*/  @!UPT UIADD3 URZ, URZ, URZ, URZ ;  /* 0x0000003f3f3ff290 */ /* 0x000ff6000fffe03f */
[----:B------:R-:W-:Y:S01]  /*2df50*/  @!UPT UIADD3 URZ, URZ, URZ, URZ ;  /* 0x0000003f3f3ff290 */ /* 0x000fe2000fffe03f */
[----:B------:R0:W-:Y:S01]  /*2df60*/  STL.64 [R1+0x2c0], R24 ;  /* 0x0002c01801007387 */ /* 0x0001e20000100a00 */
[----:B------:R1:W-:Y:S03]  /*2df70*/  STL.64 [R1+0x2c8], R26 ;  /* 0x0002c81a01007387 */ /* 0x0003e60000100a00 */
[----:B0-----:R-:W1:Y:S02]  /*2df80*/  LDL.LU.64 R24, [R1+0x1cb8] ;  /* 0x001cb80001187983 */ /* 0x001e640000300a00 */
[C---:B-1----:R-:W-:Y:S02]  /*2df90*/  HMMA.16816.F32.BF16 R24, R12.reuse, R24, R20 ;  /* 0x000000180c18723c */ /* 0x042fe40000041814 */
[----:B------:R-:W2:Y:S01]  /*2dfa0*/  LDL.LU.64 R22, [R1+0x1cb0] ;  /* 0x001cb00001167983 */ /* 0x000ea20000300a00 */
[----:B------:R-:W2:Y:S11]  /*2dfb0*/  LDL.LU.64 R20, [R1+0x1ca8] ;  /* 0x001ca80001147983 */ /* 0x000eb60000300a00 */
[----:B------:R-:W-:Y:S09]  /*2dfc0*/  @!UPT UIADD3 URZ, URZ, URZ, URZ ;  /* 0x0000003f3f3ff290 */ /* 0x000ff2000fffe03f */
[----:B------:R0:W-:Y:S01]  /*2dfd0*/  STL.64 [R1+0x2e0], R24 ;  /* 0x0002e01801007387 */ /* 0x0001e20000100a00 */
[----:B------:R-:W-:Y:S03]  /*2dfe0*/  STL.64 [R1+0x2e8], R26 ;  /* 0x0002e81a01007387 */ /* 0x000fe60000100a00 */
[----:B0-----:R-:W2:Y:S02]  /*2dff0*/  LDL.LU.64 R24, [R1+0x1ca0] ;  /* 0x001ca00001187983 */ /* 0x001ea40000300a00 */
[C---:B--2---:R-:W-:Y:S11]  /*2e000*/  HMMA.16816.F32.BF16 R20, R12.reuse, R24, R20 ;  /* 0x000000180c14723c */ /* 0x044ff60000041814 */
[----:B------:R-:W-:Y:S11]  /*2e010*/  @!UPT UIADD3 URZ, URZ, URZ, URZ ;  /* 0x0000003f3f3ff290 */ /* 0x000ff6000fffe03f */
[----:B------:R-:W-:Y:S01]  /*2e020*/  @!UPT UIADD3 URZ, URZ, URZ, URZ ;  /* 0x0000003f3f3ff290 */ /* 0x000fe2000fffe03f */
[----:B------:R-:W-:Y:S01]  /*2e030*/  STL.64 [R1+0x2f0], R20 ;  /* 0x0002f01401007387 */ /* 0x000fe20000100a00 */
[----:B------:R0:W-:Y:S03]  /*2e040*/  STL.64 [R1+0x2f8], R22 ;  /* 0x0002f81601007387 */ /* 0x0001e60000100a00 */
[----:B0-----:R-:W2:Y:S01]  /*2e050*/  LDL.LU.64 R22, [R1+0x1c98] ;  /* 0x001c980001167983 */ /* 0x001ea20000300a00 */
[----:B------:R-:W2:Y:S02]  /*2e060*/  LDL.LU.64 R20, [R1+0x1c90] ;  /* 0x001c900001147983 */ /* 0x000ea40000300a00 */
[----:B------:R-:W-:Y:S02]  /*2e070*/  IMAD.MOV.U32 R29, RZ, RZ, R24 ;  /* 0x000000ffff1d7224 */ /* 0x000fe400078e0018 */
[----:B------:R-:W-:Y:S01]  /*2e080*/  IMAD.MOV.U32 R2, RZ, RZ, R25 ;  /* 0x000000ffff027224 */ /* 0x000fe200078e0019 */
[----:B------:R-:W4:Y:S01]  /*2e090*/  LDL.LU.64 R26, [R1+0x1c88] ;  /* 0x001c8800011a7983 */ /* 0x000f220000300a00 */
[----:B------:R-:W3:Y:S01]  /*2e0a0*/  LDL.LU.64 R24, [R1+0x1c80] ;  /* 0x001c800001187983 */ /* 0x000ee20000300a00 */
[----:B--2---:R-:W-:Y:S11]  /*2e0b0*/  HMMA.16816.F32.BF16 R20, R12, R8, R20 ;  /* 0x000000080c14723c */ /* 0x004ff60000041814 */
[----:B------:R-:W-:Y:S11]  /*2e0c0*/  @!UPT UIADD3 URZ, URZ, URZ, URZ ;  /* 0x0000003f3f3ff290 */ /* 0x000ff6000fffe03f */
[----:B------:R-:W-:Y:S01]  /*2e0d0*/  @!UPT UIADD3 URZ, URZ, URZ, URZ ;  /* 0x0000003f3f3ff290 */ /* 0x000fe2000fffe03f */
[----:B------:R-:W-:Y:S01]  /*2e0e0*/  STL.64 [R1+0x2d0], R20 ;  /* 0x0002d01401007387 */ /* 0x000fe20000100a00 */
        /* <DEDUP_REMOVED lines=11> */
[----:B------:R-:W3:Y:S01]  /*2e1a0*/  LDL.LU R20, [R1+0x1b0] ;  /* 0x0001b00001147983 */ /* 0x000ee20000300800 */
[----:B------:R-:W-:-:S02]  /*2e1b0*/  IMAD.MOV.U32 R3, RZ, RZ, R22 ;  /* 0x000000ffff037224 */ /* 0x000fc400078e0016 */
[----:B------:R-:W3:Y:S02]  /*2e1c0*/  LDL.LU R21, [R1+0x1b4] ;  /* 0x0001b40001157983 */ /* 0x000ee40000300800 */
[----:B------:R-:W-:Y:S01]  /*2e1d0*/  IMAD.MOV.U32 R18, RZ, RZ, R23 ;  /* 0x000000ffff127224 */ /* 0x000fe200078e0017 */
[----:B------:R-:W3:Y:S01]  /*2e1e0*/  LDL.LU R22, [R1+0x1b8] ;  /* 0x0001b80001167983 */ /* 0x000ee20000300800 */
[----:B------:R-:W3:Y:S03]  /*2e1f0*/  LDL.LU R23, [R1+0x1bc] ;  /* 0x0001bc0001177983 */ /* 0x000ee60000300800 */
        /* <DEDUP_REMOVED lines=8> */
[----:B0-----:R-:W2:Y:S04]  /*2e280*/  LDL.64 R8, [R1+0x10] ;  /* 0x0000100001087983 */ /* 0x001ea80000100a00 */
[----:B--2---:R0:W-:Y:S02]  /*2e290*/  STL.64 [R1+0x1c50], R8 ;  /* 0x001c500801007387 */ /* 0x0041e40000100a00 */
[----:B0-----:R-:W-:-:S02]  /*2e2a0*/  IMAD.MOV.U32 R8, RZ, RZ, R7 ;  /* 0x000000ffff087224 */ /* 0x001fc400078e0007 */
[----:B------:R-:W-:-:S05]  /*2e2b0*/  IMAD.MOV.U32 R9, RZ, RZ, R6 ;  /* 0x000000ffff097224 */ /* 0x000fca00078e0006 */
[----:B------:R0:W-:Y:S04]  /*2e2c0*/  STL.64 [R1+0x1c68], R8 ;  /* 0x001c680801007387 */ /* 0x0001e80000100a00 */
[----:B0-----:R-:W2:Y:S01]  /*2e2d0*/  LDL.LU R8, [R1+0x1a0] ;  /* 0x0001a00001087983 */ /* 0x001ea20000300800 */
[----:B------:R-:W2:Y:S02]  /*2e2e0*/  LDL.LU R9, [R1+0x1a4] ;  /* 0x0001a40001097983 */ /* 0x000ea40000300800 */
[----:B------:R-:W2:Y:S02]  /*2e2f0*/  LDL.LU R10, [R1+0x1a8] ;  /* 0x0001a800010a7983 */ /* 0x000ea40000300800 */
[----:B------:R-:W2:Y:S01]  /*2e300*/  LDL.LU R11, [R1+0x1ac] ;  /* 0x0001ac00010b7983 */ /* 0x000ea20000300800 */
[----:B------:R-:W-:Y:S01]  /*2e310*/  STL [R1+0x1acc], R18 ;  /* 0x001acc1201007387 */ /* 0x000fe20000100800 */
[----:B---3--:R-:W-:Y:S02]  /*2e320*/  STL [R1+0x1c48], R19 ;  /* 0x001c481301007387 */ /* 0x008fe40000100800 */
[----:B------:R0:W-:Y:S02]  /*2e330*/  STL.64 [R1+0x1c40], R16 ;  /* 0x001c401001007387 */ /* 0x0001e40000100a00 */
[----:B0-----:R-:W3:Y:S01]  /*2e340*/  LDL.LU R16, [R1+0x180] ;  /* 0x0001800001107983 */ /* 0x001ee20000300800 */
[----:B------:R-:W3:Y:S02]  /*2e350*/  LDL.LU R17, [R1+0x184] ;  /* 0x0001840001117983 */ /* 0x000ee40000300800 */
[----:B------:R-:W2:Y:S02]  /*2e360*/  LDL.LU R18, [R1+0x188] ;  /* 0x0001880001127983 */ /* 0x000ea40000300800 */
[----:B------:R-:W2:Y:S01]  /*2e370*/  LDL.LU R19, [R1+0x18c] ;  /* 0x00018c0001137983 */ /* 0x000ea20000300800 */
[----:B------:R-:W-:Y:S01]  /*2e380*/  HMMA.16816.F32.BF16 R12, R12, R24, R20 ;  /* 0x000000180c0c723c */ /* 0x000fe20000041814 */
[----:B--2---:R-:W-:Y:S01]  /*2e390*/  STL.64 [R1+0x1c60], R18 ;  /* 0x001c601201007387 */ /* 0x004fe20000100a00 */
[----:B---3--:R0:W-:Y:S03]  /*2e3a0*/  STL.64 [R1+0x1c58], R16 ;  /* 0x001c581001007387 */ /* 0x0081e60000100a00 */
[----:B0-----:R-:W2:Y:S01]  /*2e3b0*/  LDL.LU R16, [R1+0x190] ;  /* 0x0001900001107983 */ /* 0x001ea20000300800 */
[----:B------:R-:W2:Y:S02]  /*2e3c0*/  LDL.LU R17, [R1+0x194] ;  /* 0x0001940001117983 */ /* 0x000ea40000300800 */
[----:B------:R-:W2:Y:S02]  /*2e3d0*/  LDL.LU R18, [R1+0x198] ;  /* 0x0001980001127983 */ /* 0x000ea40000300800 */
[----:B------:R-:W2:Y:S01]  /*2e3e0*/  LDL.LU R19, [R1+0x19c] ;  /* 0x00019c0001137983 */ /* 0x000ea20000300800 */
[----:B------:R-:W-:Y:S01]  /*2e3f0*/  STL [R1+0x1ac8], R3 ;  /* 0x001ac80301007387 */ /* 0x000fe20000100800 */
[----:B------:R-:W3:Y:S02]  /*2e400*/  LDL.LU.64 R22, [R1+0x1c78] ;  /* 0x001c780001167983 */ /* 0x000ee40000300a00 */
[----:B------:R-:W3:Y:S02]  /*2e410*/  LDL.LU.64 R20, [R1+0x1c70] ;  /* 0x001c700001147983 */ /* 0x000ee40000300a00 */
[----:B----4-:R-:W-:Y:S01]  /*2e420*/  STL.64 [R1+0x1bf8], R26 ;  /* 0x001bf81a01007387 */ /* 0x010fe20000100a00 */
[----:B------:R0:W-:Y:S06]  /*2e430*/  STL.64 [R1+0x1bf0], R24 ;  /* 0x001bf01801007387 */ /* 0x0001ec0000100a00 */
[----:B------:R1:W-:Y:S02]  /*2e440*/  STL.64 [R1+0x2a0], R12 ;  /* 0x0002a00c01007387 */ /* 0x0003e40000100a00 */
[----:B------:R-:W-:Y:S01]  /*2e450*/  STL.64 [R1+0x2a8], R14 ;  /* 0x0002a80e01007387 */ /* 0x000fe20000100a00 */
[----:B0-----:R-:W4:Y:S01]  /*2e460*/  LDL.LU R24, [R1+0x120] ;  /* 0x0001200001187983 */ /* 0x001f220000300800 */
[----:B------:R-:W4:Y:S02]  /*2e470*/  LDL.LU R25, [R1+0x124] ;  /* 0x0001240001197983 */ /* 0x000f240000300800 */
[----:B------:R-:W4:Y:S02]  /*2e480*/  LDL.LU R26, [R1+0x128] ;  /* 0x00012800011a7983 */ /* 0x000f240000300800 */
[----:B------:R-:W4:Y:S01]  /*2e490*/  LDL.LU R27, [R1+0x12c] ;  /* 0x00012c00011b7983 */ /* 0x000f220000300800 */
[----:B-1----:R-:W2:Y:S01]  /*2e4a0*/  LDL.LU.64 R12, [R1+0xc0] ;  /* 0x0000c000010c7983 */ /* 0x002ea20000300a00 */
[C---:B---3--:R-:W-:Y:S11]  /*2e4b0*/  HMMA.16816.F32.BF16 R8, R20.reuse, R4, R8 ;  /* 0x000000041408723c */ /* 0x048ff60000041808 */
[----:B------:R-:W-:Y:S11]  /*2e4c0*/  @!UPT UIADD3 URZ, URZ, URZ, URZ ;  /* 0x0000003f3f3ff290 */ /* 0x000ff6000fffe03f */
[----:B------:R-:W-:Y:S01]  /*2e4d0*/  @!UPT UIADD3 URZ, URZ, URZ, URZ ;  /* 0x0000003f3f3ff290 */ /* 0x000fe2000fffe03f */
[----:B------:R0:W-:Y:S01]  /*2e4e0*/  STL.64 [R1+0x280], R8 ;  /* 0x0002800801007387 */ /* 0x0001e20000100a00 */
[----:B------:R-:W-:Y:S03]  /*2e4f0*/  STL.64 [R1+0x288], R10 ;  /* 0x0002880a01007387 */ /* 0x000fe60000100a00 */
[----:B0-----:R-:W2:Y:S01]  /*2e500*/  LDL.LU.64 R8, [R1+0x1c68] ;  /* 0x001c680001087983 */ /* 0x001ea20000300a00 */
[----:B------:R0:W-:Y:S03]  /*2e510*/  STL.64 [R1+0x1be8], R4 ;  /* 0x001be80401007387 */ /* 0x0001e60000100a00 */
[----:B0-----:R-:W3:Y:S01]  /*2e520*/  LDL.LU R4, [R1+0x110] ;  /* 0x0001100001047983 */ /* 0x001ee20000300800 */
[----:B------:R-:W3:Y:S02]  /*2e530*/  LDL.LU R5, [R1+0x114] ;  /* 0x0001140001057983 */ /* 0x000ee40000300800 */
[----:B------:R-:W3:Y:S02]  /*2e540*/  LDL.LU R6, [R1+0x118] ;  /* 0x0001180001067983 */ /* 0x000ee40000300800 */
[----:B------:R-:W3:Y:S01]  /*2e550*/  LDL.LU R7, [R1+0x11c] ;  /* 0x00011c0001077983 */ /* 0x000ee20000300800 */
[C---:B--2---:R-:W-:Y:S01]  /*2e560*/  HMMA.16816.F32.BF16 R8, R20.reuse, R8, R16 ;  /* 0x000000081408723c */ /* 0x044fe20000041810 */
[----:B------:R-:W2:Y:S01]  /*2e570*/  LDL.LU.64 R18, [R1+0x1c60] ;  /* 0x001c600001127983 */ /* 0x000ea20000300a00 */
[----:B------:R-:W2:Y:S11]  /*2e580*/  LDL.LU.64 R16, [R1+0x1c58] ;  /* 0x001c580001107983 */ /* 0x000eb60000300a00 */
[----:B------:R-:W-:Y:S10]  /*2e590*/  @!UPT UIADD3 URZ, URZ, URZ, URZ ;  /* 0x0000003f3f3ff290 */ /* 0x000ff4000fffe03f */
[----:B------:R0:W-:Y:S01]  /*2e5a0*/  STL.64 [R1+0x1f0], R8 ;  /* 0x0001f00801007387 */ /* 0x0001e20000100a00 */
[----:B------:R-:W-:Y:S03]  /*2e5b0*/  STL.64 [R1+0x1f8], R10 ;  /* 0x0001f80a01007387 */ /* 0x000fe60000100a00 */
[----:B0-----:R-:W2:Y:S02]  /*2e5c0*/  LDL.LU.64 R8, [R1+0x1c50] ;  /* 0x001c500001087983 */ /* 0x001ea40000300a00 */
[C---:B--2---:R-:W-:Y:S01]  /*2e5d0*/  HMMA.16816.F32.BF16 R16, R20.reuse, R8, R16 ;  /* 0x000000081410723c */ /* 0x044fe20000041810 */
[----:B------:R-:W-:Y:S02]  /*2e5e0*/  IMAD.MOV.U32 R14, RZ, RZ, R8 ;  /* 0x000000ffff0e7224 */ /* 0x000fe400078e0008 */
[----:B------:R-:W-:Y:S11]  /*2e5f0*/  IMAD.MOV.U32 R3, RZ, RZ, R9 ;  /* 0x000000ffff037224 */ /* 0x000ff600078e0009 */
[----:B------:R-:W-:Y:S09]  /*2e600*/  @!UPT UIADD3 URZ, URZ, URZ, URZ ;  /* 0x0000003f3f3ff290 */ /* 0x000ff2000fffe03f */
[----:B------:R-:W-:Y:S01]  /*2e610*/  STL.64 [R1+0x1d0], R16 ;  /* 0x0001d01001007387 */ /* 0x000fe20000100a00 */
[----:B------:R0:W-:Y:S03]  /*2e620*/  STL.64 [R1+0x1d8], R18 ;  /* 0x0001d81201007387 */ /* 0x0001e60000100a00 */
[----:B0-----:R-:W2:Y:S01]  /*2e630*/  LDL.LU R19, [R1+0x1c48] ;  /* 0x001c480001137983 */ /* 0x001ea20000300800 */
[----:B------:R-:W2:Y:S02]  /*2e640*/  LDL.LU.64 R16, [R1+0x1c40] ;  /* 0x001c400001107983 */ /* 0x000ea40000300a00 */
[----:B------:R-:W2:Y:S02]  /*2e650*/  LDL.LU.64 R10, [R1+0x1c38] ;  /* 0x001c3800010a7983 */ /* 0x000ea40000300a00 */
        /* <DEDUP_REMOVED lines=8> */
[----:B--2---:R-:W-:Y:S11]  /*2e6e0*/  HMMA.16816.F32.BF16 R8, R20, R12, R8 ;  /* 0x0000000c1408723c */ /* 0x004ff60000041808 */
[----:B------:R-:W-:Y:S11]  /*2e6f0*/  @!UPT UIADD3 URZ, URZ, URZ, URZ ;  /* 0x0000003f3f3ff290 */ /* 0x000ff6000fffe03f */
[----:B------:R-:W-:Y:S01]  /*2e700*/  @!UPT UIADD3 URZ, URZ, URZ, URZ ;  /* 0x0000003f3f3ff290 */ /* 0x000fe2000fffe03f */
[----:B------:R-:W-:Y:S01]  /*2e710*/  STL.64 [R1+0x1a0], R8 ;  /* 0x0001a00801007387 */ /* 0x000fe20000100a00 */
[----:B------:R0:W-:Y:S03]  /*2e720*/  STL.64 [R1+0x1a8], R10 ;  /* 0x0001a80a01007387 */ /* 0x0001e60000100a00 */
[----:B0-----:R-:W2:Y:S01]  /*2e730*/  LDL.LU.64 R10, [R1+0x1c18] ;  /* 0x001c1800010a7983 */ /* 0x001ea20000300a00 */
[----:B------:R-:W2:Y:S02]  /*2e740*/  LDL.LU.64 R8, [R1+0x1c10] ;  /* 0x001c100001087983 */ /* 0x000ea40000300a00 */
[----:B------:R0:W-:Y:S02]  /*2e750*/  STL.64 [R1+0x1ba0], R12 ;  /* 0x001ba00c01007387 */ /* 0x0001e40000100a00 */
[----:B0-----:R-:W-:Y:S02]  /*2e760*/  IMAD.MOV.U32 R12, RZ, RZ, R14 ;  /* 0x000000ffff0c7224 */ /* 0x001fe400078e000e */
[----:B------:R-:W-:-:S05]  /*2e770*/  IMAD.MOV.U32 R13, RZ, RZ, R3 ;  /* 0x000000ffff0d7224 */ /* 0x000fca00078e0003 */
[----:B------:R0:W-:Y:S02]  /*2e780*/  STL.64 [R1+0x1bb0], R12 ;  /* 0x001bb00c01007387 */ /* 0x0001e40000100a00 */
[----:B0-----:R-:W-:Y:S02]  /*2e790*/  IMAD.MOV.U32 R12, RZ, RZ, R29 ;  /* 0x000000ffff0c7224 */ /* 0x001fe400078e001d */
[----:B------:R-:W-:Y:S01]  /*2e7a0*/  IMAD.MOV.U32 R13, RZ, RZ, R2 ;  /* 0x000000ffff0d7224 */ /* 0x000fe200078e0002 */
[----:B------:R-:W3:Y:S06]  /*2e7b0*/  LDL.LU R29, [R1+0x1c08] ;  /* 0x001c0800011d7983 */ /* 0x000eec0000300800 */
[C---:B--2---:R-:W-:Y:S01]  /*2e7c0*/  HMMA.16816.F32.BF16 R12, R20.reuse, R12, R8 ;  /* 0x0000000c140c723c */ /* 0x044fe20000041808 */
[----:B------:R-:W4:Y:S11]  /*2e7d0*/  LDL.LU.64 R8, [R1+0x1c00] ;  /* 0x001c000001087983 */ /* 0x000f360000300a00 */
[----:B------:R-:W-:Y:S11]  /*2e7e0*/  @!UPT UIADD3 URZ, URZ, URZ, URZ ;  /* 0x0000003f3f3ff290 */ /* 0x000ff6000fffe03f */
[----:B------:R0:W-:Y:S01]  /*2e7f0*/  STL.64 [R1+0x190], R12 ;  /* 0x0001900c01007387 */ /* 0x0001e20000100a00 */
[----:B------:R-:W-:Y:S03]  /*2e800*/  STL.64 [R1+0x198], R14 ;  /* 0x0001980e01007387 */ /* 0x000fe60000100a00 */
[----:B0-----:R-:W2:Y:S01]  /*2e810*/  LDL.64 R12, [R1+0x20] ;  /* 0x00002000010c7983 */ /* 0x001ea20000100a00 */
[C---:B----4-:R-:W-:Y:S03]  /*2e820*/  HMMA.16816.F32.BF16 R8, R20.reuse, R8, R24 ;  /* 0x000000081408723c */ /* 0x050fe60000041818 */
[----:B--2---:R0:W-:Y:S04]  /*2e830*/  STL.64 [R1+0x1bd0], R12 ;  /* 0x001bd00c01007387 */ /* 0x0041e80000100a00 */
[----:B0-----:R-:W2:Y:S01]  /*2e840*/  LDL.LU R12, [R1+0xf0] ;  /* 0x0000f000010c7983 */ /* 0x001ea20000300800 */
[----:B------:R-:W2:Y:S02]  /*2e850*/  LDL.LU R13, [R1+0xf4] ;  /* 0x0000f400010d7983 */ /* 0x000ea40000300800 */
[----:B------:R-:W2:Y:S02]  /*2e860*/  LDL.LU R14, [R1+0xf8] ;  /* 0x0000f800010e7983 */ /* 0x000ea40000300800 */
[----:B------:R-:W2:Y:S01]  /*2e870*/  LDL.LU R15, [R1+0xfc] ;  /* 0x0000fc00010f7983 */ /* 0x000ea20000300800 */
[----:B------:R-:W4:Y:S01]  /*2e880*/  LDL.LU.64 R26, [R1+0x1bf8] ;  /* 0x001bf800011a7983 */ /* 0x000f220000300a00 */
[----:B------:R-:W3:Y:S09]  /*2e890*/  LDL.LU.64 R24, [R1+0x1bf0] ;  /* 0x001bf00001187983 */ /* 0x000ef20000300a00 */
[----:B------:R-:W-:Y:S02]  /*2e8a0*/  STL.64 [R1+0x180], R8 ;  /* 0x0001800801007387 */ /* 0x000fe40000100a00 */
[----:B------:R0:W-:Y:S02]  /*2e8b0*/  STL.64 [R1+0x188], R10 ;  /* 0x0001880a01007387 */ /* 0x0001e40000100a00 */
[----:B0-----:R-:W2:Y:S04]  /*2e8c0*/  LDL R11, [R1+0xe40] ;  /* 0x000e4000010b7983 */ /* 0x001ea80000100800 */
[----:B--2---:R-:W-:Y:S01]  /*2e8d0*/  STL [R1+0x1b84], R11 ;  /* 0x001b840b01007387 */ /* 0x004fe20000100800 */
[----:B------:R-:W2:Y:S03]  /*2e8e0*/  LDL.LU.64 R8, [R1+0xb0] ;  /* 0x0000b00001087983 */ /* 0x000ea60000300a00 */
[----:B--2---:R0:W-:Y:S04]  /*2e8f0*/  STL.64 [R1+0x1ba8], R8 ;  /* 0x001ba80801007387 */ /* 0x0041e80000100a00 */
[----:B0-----:R-:W2:Y:S01]  /*2e900*/  LDL.LU R8, [R1+0x160] ;  /* 0x0001600001087983 */ /* 0x001ea20000300800 */
[----:B------:R-:W2:Y:S02]  /*2e910*/  LDL.LU R9, [R1+0x164] ;  /* 0x0001640001097983 */ /* 0x000ea40000300800 */
[----:B------:R-:W2:Y:S02]  /*2e920*/  LDL.LU R10, [R1+0x168] ;  /* 0x00016800010a7983 */ /* 0x000ea40000300800 */
[----:B------:R-:W2:Y:S01]  /*2e930*/  LDL.LU R11, [R1+0x16c] ;  /* 0x00016c00010b7983 */ /* 0x000ea20000300800 */
[----:B---3--:R-:W-:Y:S01]  /*2e940*/  HMMA.16816.F32.BF16 R20, R20, R24, R4 ;  /* 0x000000181414723c */ /* 0x008fe20000041804 */
[----:B--2---:R4:W-:Y:S01]  /*2e950*/  STL.64 [R1+0x1bc0], R10 ;  /* 0x001bc00a01007387 */ /* 0x0049e20000100a00 */
[----:B------:R0:W-:Y:S02]  /*2e960*/  STL.64 [R1+0x1bb8], R8 ;  /* 0x001bb80801007387 */ /* 0x0001e40000100a00 */
[----:B------:R-:W2:Y:S02]  /*2e970*/  LDL.LU.64 R4, [R1+0x1be8] ;  /* 0x001be80001047983 */ /* 0x000ea40000300a00 */
[----:B----4-:R-:W-:-:S02]  /*2e980*/  IMAD.MOV.U32 R10, RZ, RZ, R26 ;  /* 0x000000ffff0a7224 */ /* 0x010fc400078e001a */
[----:B0-----:R-:W-:Y:S02]  /*2e990*/  IMAD.MOV.U32 R8, RZ, RZ, R29 ;  /* 0x000000ffff087224 */ /* 0x001fe400078e001d */
[----:B------:R-:W-:Y:S02]  /*2e9a0*/  IMAD.MOV.U32 R9, RZ, RZ, R27 ;  /* 0x000000ffff097224 */ /* 0x000fe400078e001b */
[----:B------:R-:W-:Y:S01]  /*2e9b0*/  IMAD.MOV.U32 R29, RZ, RZ, R25 ;  /* 0x000000ffff1d7224 */ /* 0x000fe200078e0019 */
[----:B------:R-:W2:Y:S01]  /*2e9c0*/  LDL.LU.64 R26, [R1+0x1be0] ;  /* 0x001be000011a7983 */ /* 0x000ea20000300a00 */
[----:B------:R-:W2:Y:S02]  /*2e9d0*/  LDL.LU.64 R24, [R1+0x1bd8] ;  /* 0x001bd80001187983 */ /* 0x000ea40000300a00 */
[----:B------:R-:W-:-:S07]  /*2e9e0*/  IMAD.MOV.U32 R11, RZ, RZ, R19 ;  /* 0x000000ffff0b7224 */ /* 0x000fce00078e0013 */
[----:B------:R0:W-:Y:S01]  /*2e9f0*/  STL [R1+0x154], R21 ;  /* 0x0001541501007387 */ /* 0x0001e20000100800 */
[----:B------:R1:W-:Y:S01]  /*2ea00*/  STL.64 [R1+0x158], R22 ;  /* 0x0001581601007387 */ /* 0x0003e20000100a00 */
[----:B------:R-:W-:Y:S02]  /*2ea10*/  IMAD.MOV.U32 R19, RZ, RZ, R20 ;  /* 0x000000ffff137224 */ /* 0x000fe400078e0014 */
[----:B------:R-:W3:Y:S01]  /*2ea20*/  LDL.LU R20, [R1+0x170] ;  /* 0x0001700001147983 */ /* 0x000ee20000300800 */
[----:B0-----:R-:W3:Y:S01]  /*2ea30*/  LDL.LU R21, [R1+0x174] ;  /* 0x0001740001157983 */ /* 0x001ee20000300800 */
[----:B-1----:R-:W3:Y:S03]  /*2ea40*/  LDL.LU R22, [R1+0x178] ;  /* 0x0001780001167983 */ /* 0x002ee60000300800 */
[----:B------:R-:W3:Y:S01]  /*2ea50*/  LDL.LU R23, [R1+0x17c] ;  /* 0x00017c0001177983 */ /* 0x000ee20000300800 */
[----:B------:R-:W-:Y:S01]  /*2ea60*/  STL [R1+0x1ad0], R19 ;  /* 0x001ad01301007387 */ /* 0x000fe20000100800 */
[C---:B--2---:R-:W-:Y:S02]  /*2ea70*/  HMMA.16816.F32.BF16 R4, R24.reuse, R4, R12 ;  /* 0x000000041804723c */ /* 0x044fe4000004180c */
[----:B------:R-:W2:Y:S11]  /*2ea80*/  LDL.LU.64 R12, [R1+0x1bd0] ;  /* 0x001bd000010c7983 */ /* 0x000eb60000300a00 */
[----:B------:R-:W-:Y:S10]  /*2ea90*/  @!UPT UIADD3 URZ, URZ, URZ, URZ ;  /* 0x0000003f3f3ff290 */ /* 0x000ff4000fffe03f */
[----:B------:R-:W-:Y:S01]  /*2eaa0*/  STL.64 [R1+0x130], R4 ;  /* 0x0001300401007387 */ /* 0x000fe20000100a00 */
[----:B------:R0:W-:Y:S03]  /*2eab0*/  STL.64 [R1+0x138], R6 ;  /* 0x0001380601007387 */ /* 0x0001e60000100a00 */
[----:B0-----:R-:W4:Y:S04]  /*2eac0*/  LDL R7, [R1+0xe3c] ;  /* 0x000e3c0001077983 */ /* 0x001f280000100800 */
[----:B----4-:R0:W-:Y:S01]  /*2ead0*/  STL [R1+0x1b80], R7 ;  /* 0x001b800701007387 */ /* 0x0101e20000100800 */
[----:B------:R-:W4:Y:S02]  /*2eae0*/  LDL.LU R4, [R1+0x360] ;  /* 0x0003600001047983 */ /* 0x000f240000300800 */
[----:B------:R-:W4:Y:S02]  /*2eaf0*/  LDL.LU R5, [R1+0x364] ;  /* 0x0003640001057983 */ /* 0x000f240000300800 */
[----:B------:R-:W3:Y:S01]  /*2eb00*/  LDL.LU R6, [R1+0x368] ;  /* 0x0003680001067983 */ /* 0x000ee20000300800 */
[----:B--2---:R-:W-:Y:S01]  /*2eb10*/  HMMA.16816.F32.BF16 R8, R24, R12, R8 ;  /* 0x0000000c1808723c */ /* 0x004fe20000041808 */
[----:B0-----:R-:W-:-:S02]  /*2eb20*/  IMAD.MOV.U32 R7, RZ, RZ, R28 ;  /* 0x000000ffff077224 */ /* 0x001fc400078e001c */
[----:B------:R-:W2:Y:S01]  /*2eb30*/  LDL.LU R28, [R1+0x1bcc] ;  /* 0x001bcc00011c7983 */ /* 0x000ea20000300800 */
[----:B------:R-:W-:-:S03]  /*2eb40*/  IMAD.MOV.U32 R2, RZ, RZ, R13 ;  /* 0x000000ffff027224 */ /* 0x000fc600078e000d */
[----:B---3--:R-:W-:Y:S01]  /*2eb50*/  STL.64 [R1+0x1b90], R6 ;  /* 0x001b900601007387 */ /* 0x008fe20000100a00 */
[----:B----4-:R0:W-:Y:S03]  /*2eb60*/  STL.64 [R1+0x1b88], R4 ;  /* 0x001b880401007387 */ /* 0x0101e60000100a00 */
[----:B0-----:R-:W3:Y:S01]  /*2eb70*/  LDL.LU R4, [R1+0x1e0] ;  /* 0x0001e00001047983 */ /* 0x001ee20000300800 */
[----:B------:R-:W3:Y:S02]  /*2eb80*/  LDL.LU R5, [R1+0x1e4] ;  /* 0x0001e40001057983 */ /* 0x000ee40000300800 */
[----:B------:R-:W3:Y:S02]  /*2eb90*/  LDL.LU R6, [R1+0x1e8] ;  /* 0x0001e80001067983 */ /* 0x000ee40000300800 */
[----:B------:R-:W-:Y:S02]  /*2eba0*/  IMAD.MOV.U32 R7, RZ, RZ, R0 ;  /* 0x000000ffff077224 */ /* 0x000fe400078e0000 */
[----:B------:R-:W4:Y:S05]  /*2ebb0*/  LDL.LU R0, [R1+0x1bc8] ;  /* 0x001bc80001007983 */ /* 0x000f2a0000300800 */
[----:B------:R-:W-:Y:S02]  /*2ebc0*/  STL.64 [R1+0x110], R8 ;  /* 0x0001100801007387 */ /* 0x000fe40000100a00 */
[----:B------:R0:W-:Y:S02]  /*2ebd0*/  STL.64 [R1+0x118], R10 ;  /* 0x0001180a01007387 */ /* 0x0001e40000100a00 */
[----:B0-----:R-:W2:Y:S01]  /*2ebe0*/  LDL.LU.64 R10, [R1+0x1bc0] ;  /* 0x001bc000010a7983 */ /* 0x001ea20000300a00 */
[----:B------:R-:W2:Y:S02]  /*2ebf0*/  LDL.LU.64 R8, [R1+0x1bb8] ;  /* 0x001bb80001087983 */ /* 0x000ea40000300a00 */
[----:B------:R-:W2:Y:S01]  /*2ec00*/  LDL.LU.64 R12, [R1+0x1bb0] ;  /* 0x001bb000010c7983 */ /* 0x000ea20000300a00 */
[C---:B------:R-:W-:Y:S01]  /*2ec10*/  HMMA.16816.F32.BF16 R20, R24.reuse, R16, R20 ;  /* 0x000000101814723c */ /* 0x040fe20000041814 */
[----:B------:R-:W-:Y:S11]  /*2ec20*/  STL [R1+0x1b7c], R2 ;  /* 0x001b7c0201007387 */ /* 0x000ff60000100800 */
[----:B------:R-:W-:Y:S11]  /*2ec30*/  @!UPT UIADD3 URZ, URZ, URZ, URZ ;  /* 0x0000003f3f3ff290 */ /* 0x000ff6000fffe03f */
[----:B------:R-:W-:Y:S01]  /*2ec40*/  @!UPT UIADD3 URZ, URZ, URZ, URZ ;  /* 0x0000003f3f3ff290 */ /* 0x000fe2000fffe03f */
[----:B------:R-:W-:Y:S02]  /*2ec50*/  IMAD.MOV.U32 R19, RZ, RZ, R21 ;  /* 0x000000ffff137224 */ /* 0x000fe400078e0015 */
[----:B------:R-:W-:Y:S01]  /*2ec60*/  IMAD.MOV.U32 R18, RZ, RZ, R22 ;  /* 0x000000ffff127224 */ /* 0x000fe200078e0016 */
[----:B--2---:R-:W-:Y:S01]  /*2ec70*/  HMMA.16816.F32.BF16 R12, R24, R12, R8 ;  /* 0x0000000c180c723c */ /* 0x004fe20000041808 */
[----:B------:R-:W3:Y:S11]  /*2ec80*/  LDL.LU.64 R8, [R1+0x1ba8] ;  /* 0x001ba80001087983 */ /* 0x000ef60000300a00 */
[----:B------:R-:W-:Y:S11]  /*2ec90*/  @!UPT UIADD3 URZ, URZ, URZ, URZ ;  /* 0x0000003f3f3ff290 */ /* 0x000ff6000fffe03f */
[----:B------:R0:W-:Y:S01]  /*2eca0*/  STL.64 [R1+0xf0], R12 ;  /* 0x0000f00c01007387 */ /* 0x0001e20000100a00 */
[----:B------:R-:W-:Y:S03]  /*2ecb0*/  STL.64 [R1+0xf8], R14 ;  /* 0x0000f80e01007387 */ /* 0x000fe60000100a00 */
[----:B0-----:R-:W2:Y:S01]  /*2ecc0*/  LDL.LU.64 R12, [R1+0x1ba0] ;  /* 0x001ba000010c7983 */ /* 0x001ea20000300a00 */
[----:B------:R-:W-:Y:S02]  /*2ecd0*/  STL [R1+0xd0], R20 ;  /* 0x0000d01401007387 */ /* 0x000fe40000100800 */
[----:B------:R-:W-:Y:S02]  /*2ece0*/  STL.64 [R1+0x1b48], R18 ;  /* 0x001b481201007387 */ /* 0x000fe40000100a00 */
[----:B------:R0:W-:Y:S02]  /*2ecf0*/  STL.64 [R1+0x1b40], R16 ;  /* 0x001b401001007387 */ /* 0x0001e40000100a00 */
[----:B0-----:R-:W2:Y:S01]  /*2ed00*/  LDL.LU R16, [R1+0x1c0] ;  /* 0x0001c00001107983 */ /* 0x001ea20000300800 */
[----:B------:R-:W-:-:S02]  /*2ed10*/  IMAD.MOV.U32 R17, RZ, RZ, R28 ;  /* 0x000000ffff117224 */ /* 0x000fc400078e001c */
[----:B------:R-:W2:Y:S02]  /*2ed20*/  LDL.LU R28, [R1+0x1b98] ;  /* 0x001b9800011c7983 */ /* 0x000ea40000300800 */
[----:B------:R-:W2:Y:S01]  /*2ed30*/  LDL.LU R18, [R1+0x1c8] ;  /* 0x0001c80001127983 */ /* 0x000ea20000300800 */
[----:B------:R-:W2:Y:S01]  /*2ed40*/  LDL.LU R19, [R1+0x1cc] ;  /* 0x0001cc0001137983 */ /* 0x000ea20000300800 */
[----:B------:R-:W-:Y:S02]  /*2ed50*/  IMAD.MOV.U32 R3, RZ, RZ, R23 ;  /* 0x000000ffff037224 */ /* 0x000fe400078e0017 */
[----:B----4-:R0:W-:Y:S01]  /*2ed60*/  LDSM.16.MT88.4 R20, [R0+0x11000] ;  /* 0x011000000014783b */ /* 0x0101e20000004200 */
[C---:B---3--:R-:W-:Y:S08]  /*2ed70*/  HMMA.16816.F32.BF16 R4, R24.reuse, R8, R4 ;  /* 0x000000081804723c */ /* 0x048ff00000041804 */
[----:B--2---:R-:W-:Y:S01]  /*2ed80*/  HMMA.16816.F32.BF16 R16, R24, R12, R16 ;  /* 0x0000000c1810723c */ /* 0x004fe20000041810 */
[----:B0-----:R-:W-:Y:S11]  /*2ed90*/  IMAD.MOV.U32 R0, RZ, RZ, R13 ;  /* 0x000000ffff007224 */ /* 0x001ff600078e000d */
[----:B------:R-:W-:Y:S11]  /*2eda0*/  @!UPT UIADD3 URZ, URZ, URZ, URZ ;  /* 0x0000003f3f3ff290 */ /* 0x000ff6000fffe03f */
[----:B------:R-:W-:Y:S01]  /*2edb0*/  STL.64 [R1+0xa0], R16 ;  /* 0x0000a01001007387 */ /* 0x000fe20000100a00 */
[----:B------:R0:W-:Y:S02]  /*2edc0*/  STL.64 [R1+0xa8], R18 ;  /* 0x0000a81201007387 */ /* 0x0001e40000100a00 */
[----:B0-----:R-:W-:Y:S02]  /*2edd0*/  IMAD.MOV.U32 R18, RZ, RZ, R12 ;  /* 0x000000ffff127224 */ /* 0x001fe400078e000c */
[----:B------:R-:W0:Y:S04]  /*2ede0*/  LDSM.16.MT88.4 R12, [R28+0x11800] ;  /* 0x011800001c0c783b */ /* 0x000e280000004200 */
[----:B0-----:R-:W-:Y:S01]  /*2edf0*/  STL.64 [R1+0x1ae0], R14 ;  /* 0x001ae00e01007387 */ /* 0x001fe20000100a00 */
[----:B------:R0:W-:Y:S03]  /*2ee00*/  STL.64 [R1+0x1ad8], R12 ;  /* 0x001ad80c01007387 */ /* 0x0001e60000100a00 */
[----:B0-----:R-:W2:Y:S01]  /*2ee10*/  LDL.LU.64 R12, [R1+0xe0] ;  /* 0x0000e000010c7983 */ /* 0x001ea20000300a00 */
[----:B------:R-:W-:Y:S02]  /*2ee20*/  STL.64 [R1+0x90], R4 ;  /* 0x0000900401007387 */ /* 0x000fe40000100a00 */
[----:B------:R0:W-:Y:S02]  /*2ee30*/  STL.64 [R1+0x98], R6 ;  /* 0x0000980601007387 */ /* 0x0001e40000100a00 */
[----:B0-----:R-:W2:Y:S01]  /*2ee40*/  LDL.LU.64 R6, [R1+0x1b90] ;  /* 0x001b900001067983 */ /* 0x001ea20000300a00 */
[----:B------:R-:W2:Y:S02]  /*2ee50*/  LDL.LU.64 R4, [R1+0x1b88] ;  /* 0x001b880001047983 */ /* 0x000ea40000300a00 */
[----:B------:R-:W3:Y:S02]  /*2ee60*/  LDL.LU R11, [R1+0x1b84] ;  /* 0x001b8400010b7983 */ /* 0x000ee40000300800 */
[----:B------:R-:W-:-:S02]  /*2ee70*/  IMAD.MOV.U32 R28, RZ, RZ, R8 ;  /* 0x000000ffff1c7224 */ /* 0x000fc400078e0008 */
[----:B------:R-:W-:Y:S01]  /*2ee80*/  IMAD.MOV.U32 R19, RZ, RZ, R9 ;  /* 0x000000ffff137224 */ /* 0x000fe200078e0009 */
[----:B------:R-:W4:Y:S04]  /*2ee90*/  LDL R16, [R1+0x100] ;  /* 0x0001000001107983 */ /* 0x000f280000100800 */
[----:B---3--:R-:W0:Y:S01]  /*2eea0*/  LDSM.16.MT88.4 R8, [R11+0x11800] ;  /* 0x011800000b08783b */ /* 0x008e220000004200 */
[----:B--2---:R-:W-:Y:S03]  /*2eeb0*/  HMMA.16816.F32.BF16 R4, R24, R12, R4 ;  /* 0x0000000c1804723c */ /* 0x004fe60000041804 */
[----:B0-----:R-:W-:Y:S01]  /*2eec0*/  STL.64 [R1+0x1a68], R10 ;  /* 0x001a680a01007387 */ /* 0x001fe20000100a00 */
[----:B------:R0:W-:Y:S03]  /*2eed0*/  STL.64 [R1+0x1a60], R8 ;  /* 0x001a600801007387 */ /* 0x0001e60000100a00 */
[----:B0-----:R-:W2:Y:S01]  /*2eee0*/  LDL.LU.64 R8, [R1+0x30] ;  /* 0x0000300001087983 */ /* 0x001ea20000300a00 */
[----:B------:R-:W3:Y:S11]  /*2eef0*/  LDL.64 R10, [R1+0x38] ;  /* 0x00003800010a7983 */ /* 0x000ef60000100a00 */
[----:B------:R-:W-:Y:S04]  /*2ef00*/  @!UPT UIADD3 URZ, URZ, URZ, URZ ;  /* 0x0000003f3f3ff290 */ /* 0x000fe8000fffe03f */
[----:B------:R-:W-:Y:S02]  /*2ef10*/  STL.64 [R1+0x80], R4 ;  /* 0x0000800401007387 */ /* 0x000fe40000100a00 */
[----:B------:R0:W-:Y:S02]  /*2ef20*/  STL.64 [R1+0x88], R6 ;  /* 0x0000880601007387 */ /* 0x0001e40000100a00 */
[----:B0-----:R-:W2:Y:S04]  /*2ef30*/  LDL.LU R7, [R1+0x1b80] ;  /* 0x001b800001077983 */ /* 0x001ea80000300800 */
[----:B--2---:R-:W0:Y:S04]  /*2ef40*/  LDSM.16.MT88.4 R4, [R7+0x11800] ;  /* 0x011800000704783b */ /* 0x004e280000004200 */
[----:B0-----:R-:W-:Y:S01]  /*2ef50*/  STL.64 [R1+0x19d0], R6 ;  /* 0x0019d00601007387 */ /* 0x001fe20000100a00 */
[----:B------:R0:W-:Y:S03]  /*2ef60*/  STL.64 [R1+0x19c8], R4 ;  /* 0x0019c80401007387 */ /* 0x0001e60000100a00 */
[----:B0-----:R-:W2:Y:S01]  /*2ef70*/  LDL.LU R4, [R1+0x10] ;  /* 0x0000100001047983 */ /* 0x001ea20000300800 */
[----:B------:R-:W2:Y:S02]  /*2ef80*/  LDL.LU R5, [R1+0x14] ;  /* 0x0000140001057983 */ /* 0x000ea40000300800 */
[----:B------:R-:W2:Y:S02]  /*2ef90*/  LDL R6, [R1+0x18] ;  /* 0x0000180001067983 */ /* 0x000ea40000100800 */
[----:B------:R-:W2:Y:S02]  /*2efa0*/  LDL R7, [R1+0x1c] ;  /* 0x00001c0001077983 */ /* 0x000ea40000100800 */
[----:B------:R-:W-:-:S02]  /*2efb0*/  IMAD.MOV.U32 R17, RZ, RZ, R29 ;  /* 0x000000ffff117224 */ /* 0x000fc400078e001d */
[----:B------:R-:W-:Y:S02]  /*2efc0*/  IMAD.MOV.U32 R2, RZ, RZ, R12 ;  /* 0x000000ffff027224 */ /* 0x000fe400078e000c */
[----:B------:R-:W-:Y:S01]  /*2efd0*/  IMAD.MOV.U32 R29, RZ, RZ, R13 ;  /* 0x000000ffff1d7224 */ /* 0x000fe200078e000d */
[----:B--2---:R-:W-:Y:S01]  /*2efe0*/  STL.64 [R1+0x1b58], R6 ;  /* 0x001b580601007387 */ /* 0x004fe20000100a00 */
[----:B------:R0:W-:Y:S03]  /*2eff0*/  STL.64 [R1+0x1b50], R4 ;  /* 0x001b500401007387 */ /* 0x0001e60000100a00 */
[----:B0-----:R-:W4:Y:S01]  /*2f000*/  LDL.LU R4, [R1+0x350] ;  /* 0x0003500001047983 */ /* 0x001f220000300800 */
[----:B------:R-:W4:Y:S02]  /*2f010*/  LDL.LU R5, [R1+0x354] ;  /* 0x0003540001057983 */ /* 0x000f240000300800 */
[----:B------:R-:W4:Y:S02]  /*2f020*/  LDL.LU R6, [R1+0x358] ;  /* 0x0003580001067983 */ /* 0x000f240000300800 */
[----:B------:R-:W4:Y:S01]  /*2f030*/  LDL.LU R7, [R1+0x35c] ;  /* 0x00035c0001077983 */ /* 0x000f220000300800 */
[----:B------:R-:W2:Y:S01]  /*2f040*/  LDL.LU R12, [R1+0x200] ;  /* 0x00020000010c7983 */ /* 0x000ea20000300800 */
[----:B------:R-:W2:Y:S02]  /*2f050*/  LDL.LU R13, [R1+0x204] ;  /* 0x00020400010d7983 */ /* 0x000ea40000300800 */
[----:B------:R-:W2:Y:S02]  /*2f060*/  LDL.LU R14, [R1+0x208] ;  /* 0x00020800010e7983 */ /* 0x000ea40000300800 */
[----:B------:R-:W2:Y:S01]  /*2f070*/  LDL.LU R15, [R1+0x20c] ;  /* 0x00020c00010f7983 */ /* 0x000ea20000300800 */
[----:B----4-:R-:W-:Y:S01]  /*2f080*/  HMMA.16816.F32.BF16 R4, R24, R16, R4 ;  /* 0x000000101804723c */ /* 0x010fe20000041804 */
[----:B--2---:R-:W-:Y:S01]  /*2f090*/  STL.64 [R1+0x1af0], R14 ;  /* 0x001af00e01007387 */ /* 0x004fe20000100a00 */
[----:B------:R0:W-:Y:S02]  /*2f0a0*/  STL.64 [R1+0x1ae8], R12 ;  /* 0x001ae80c01007387 */ /* 0x0001e40000100a00 */
[----:B0-----:R-:W-:-:S02]  /*2f0b0*/  IMAD.MOV.U32 R12, RZ, RZ, R2 ;  /* 0x000000ffff0c7224 */ /* 0x001fc400078e0002 */
[----:B------:R-:W-:Y:S01]  /*2f0c0*/  IMAD.MOV.U32 R13, RZ, RZ, R29 ;  /* 0x000000ffff0d7224 */ /* 0x000fe200078e001d */
[----:B------:R-:W2:Y:S01]  /*2f0d0*/  LDL.LU R2, [R1+0x1b7c] ;  /* 0x001b7c0001027983 */ /* 0x000ea20000300800 */
[----:B------:R-:W4:Y:S03]  /*2f0e0*/  LDL R15, [R1+0xe38] ;  /* 0x000e3800010f7983 */ /* 0x000f260000100800 */
[----:B------:R0:W-:Y:S02]  /*2f0f0*/  STL.64 [R1+0x1b08], R12 ;  /* 0x001b080c01007387 */ /* 0x0001e40000100a00 */
[----:B0-----:R-:W-:Y:S02]  /*2f100*/  IMAD.MOV.U32 R12, RZ, RZ, R28 ;  /* 0x000000ffff0c7224 */ /* 0x001fe400078e001c */
[----:B------:R-:W-:-:S05]  /*2f110*/  IMAD.MOV.U32 R13, RZ, RZ, R19 ;  /* 0x000000ffff0d7224 */ /* 0x000fca00078e0013 */
[----:B------:R0:W-:Y:S02]  /*2f120*/  STL.64 [R1+0x1b20], R12 ;  /* 0x001b200c01007387 */ /* 0x0001e40000100a00 */
[----:B0-----:R-:W-:Y:S02]  /*2f130*/  IMAD.MOV.U32 R12, RZ, RZ, R18 ;  /* 0x000000ffff0c7224 */ /* 0x001fe400078e0012 */
[----:B------:R-:W-:-:S05]  /*2f140*/  IMAD.MOV.U32 R13, RZ, RZ, R0 ;  /* 0x000000ffff0d7224 */ /* 0x000fca00078e0000 */
[----:B------:R-:W-:Y:S01]  /*2f150*/  STL.64 [R1+0x1b38], R12 ;  /* 0x001b380c01007387 */ /* 0x000fe20000100a00 */
[----:B------:R0:W-:Y:S02]  /*2f160*/  STL [R1+0x70], R4 ;  /* 0x0000700401007387 */ /* 0x0001e40000100800 */
[----:B------:R-:W2:Y:S02]  /*2f170*/  LDL.LU R16, [R1+0x260] ;  /* 0x0002600001107983 */ /* 0x000ea40000300800 */
[----:B------:R-:W2:Y:S01]  /*2f180*/  LDL.LU R17, [R1+0x264] ;  /* 0x0002640001117983 */ /* 0x000ea20000300800 */
[----:B------:R-:W2:Y:S01]  /*2f190*/  LDL.LU R18, [R1+0x268] ;  /* 0x0002680001127983 */ /* 0x000ea20000300800 */
[----:B------:R-:W2:Y:S02]  /*2f1a0*/  LDL.LU R19, [R1+0x26c] ;  /* 0x00026c0001137983 */ /* 0x000ea40000300800 */
[----:B------:R-:W-:Y:S01]  /*2f1b0*/  IMAD.MOV.U32 R29, RZ, RZ, R5 ;  /* 0x000000ffff1d7224 */ /* 0x000fe200078e0005 */
[----:B----4-:R-:W1:Y:S04]  /*2f1c0*/  LDSM.16.MT88.4 R24, [R15+0x11800] ;  /* 0x011800000f18783b */ /* 0x010e680000004200 */
[----:B--2---:R-:W-:Y:S01]  /*2f1d0*/  STL.64 [R1+0x1b68], R18 ;  /* 0x001b681201007387 */ /* 0x004fe20000100a00 */
[----:B------:R2:W-:Y:S02]  /*2f1e0*/  STL.64 [R1+0x1b60], R16 ;  /* 0x001b601001007387 */ /* 0x0005e40000100a00 */
[----:B0-----:R-:W4:Y:S02]  /*2f1f0*/  LDL.LU R4, [R1+0x20] ;  /* 0x0000200001047983 */ /* 0x001f240000300800 */
[----:B------:R-:W-:-:S02]  /*2f200*/  IMAD.MOV.U32 R5, RZ, RZ, R2 ;  /* 0x000000ffff057224 */ /* 0x000fc400078e0002 */
[----:B------:R-:W3:Y:S01]  /*2f210*/  LDL.LU R2, [R1+0x1b78] ;  /* 0x001b780001027983 */ /* 0x000ee20000300800 */
[----:B------:R-:W-:Y:S02]  /*2f220*/  IMAD.MOV.U32 R0, RZ, RZ, R7 ;  /* 0x000000ffff007224 */ /* 0x000fe400078e0007 */
[----:B------:R-:W-:Y:S01]  /*2f230*/  IMAD.MOV.U32 R28, RZ, RZ, R6 ;  /* 0x000000ffff1c7224 */ /* 0x000fe200078e0006 */
[----:B----4-:R0:W-:Y:S01]  /*2f240*/  STL.64 [R1+0x1b70], R4 ;  /* 0x001b700401007387 */ /* 0x0101e20000100a00 */
[----:B--2---:R-:W2:Y:S02]  /*2f250*/  LDL.LU R16, [R1+0x270] ;  /* 0x0002700001107983 */ /* 0x004ea40000300800 */
[----:B------:R-:W2:Y:S02]  /*2f260*/  LDL.LU R17, [R1+0x274] ;  /* 0x0002740001117983 */ /* 0x000ea40000300800 */
[----:B------:R-:W2:Y:S01]  /*2f270*/  LDL.LU R18, [R1+0x278] ;  /* 0x0002780001127983 */ /* 0x000ea20000300800 */
[----:B------:R-:W2:Y:S04]  /*2f280*/  LDL.LU R19, [R1+0x27c] ;  /* 0x00027c0001137983 */ /* 0x000ea80000300800 */
[----:B0-----:R-:W4:Y:S01]  /*2f290*/  LDL.LU R4, [R1+0x340] ;  /* 0x0003400001047983 */ /* 0x001f220000300800 */
[----:B------:R-:W4:Y:S02]  /*2f2a0*/  LDL.LU R5, [R1+0x344] ;  /* 0x0003440001057983 */ /* 0x000f240000300800 */
[----:B------:R-:W4:Y:S02]  /*2f2b0*/  LDL.LU R6, [R1+0x348] ;  /* 0x0003480001067983 */ /* 0x000f240000300800 */
[----:B------:R-:W4:Y:S01]  /*2f2c0*/  LDL.LU R7, [R1+0x34c] ;  /* 0x00034c0001077983 */ /* 0x000f220000300800 */
[----:B------:R-:W-:Y:S01]  /*2f2d0*/  STL [R1+0x1968], R0 ;  /* 0x0019680001007387 */ /* 0x000fe20000100800 */
[----:B------:R-:W-:Y:S02]  /*2f2e0*/  STL [R1+0x1964], R29 ;  /* 0x0019641d01007387 */ /* 0x000fe40000100800 */
[----:B------:R-:W-:Y:S02]  /*2f2f0*/  STL [R1+0x1960], R28 ;  /* 0x0019601c01007387 */ /* 0x000fe40000100800 */
[----:B------:R-:W2:Y:S01]  /*2f300*/  LDL.LU R12, [R1+0x250] ;  /* 0x00025000010c7983 */ /* 0x000ea20000300800 */
[----:B------:R-:W2:Y:S01]  /*2f310*/  LDL.LU R13, [R1+0x254] ;  /* 0x00025400010d7983 */ /* 0x000ea20000300800 */
[----:B------:R-:W2:Y:S02]  /*2f320*/  LDL.LU R14, [R1+0x258] ;  /* 0x00025800010e7983 */ /* 0x000ea40000300800 */
[----:B------:R-:W2:Y:S02]  /*2f330*/  LDL.LU R15, [R1+0x25c] ;  /* 0x00025c00010f7983 */ /* 0x000ea40000300800 */
[----:B-1----:R-:W-:Y:S01]  /*2f340*/  STL.64 [R1+0x1958], R26 ;  /* 0x0019581a01007387 */ /* 0x002fe20000100a00 */
[----:B------:R0:W-:Y:S04]  /*2f350*/  STL.64 [R1+0x1950], R24 ;  /* 0x0019501801007387 */ /* 0x0001e80000100a00 */
[----:B0-----:R-:W2:Y:S01]  /*2f360*/  LDL.LU.64 R24, [R1+0x100] ;  /* 0x0001000001187983 */ /* 0x001ea20000300a00 */
[----:B------:R-:W2:Y:S03]  /*2f370*/  LDL.LU.64 R26, [R1+0x108] ;  /* 0x00010800011a7983 */ /* 0x000ea60000300a00 */
[----:B--2---:R-:W-:Y:S01]  /*2f380*/  STL.64 [R1+0x1b00], R26 ;  /* 0x001b001a01007387 */ /* 0x004fe20000100a00 */
[----:B------:R0:W-:Y:S03]  /*2f390*/  STL.64 [R1+0x1af8], R24 ;  /* 0x001af81801007387 */ /* 0x0001e60000100a00 */
[----:B0-----:R-:W2:Y:S01]  /*2f3a0*/  LDL.LU R24, [R1+0x220] ;  /* 0x0002200001187983 */ /* 0x001ea20000300800 */
[----:B------:R-:W2:Y:S02]  /*2f3b0*/  LDL.LU R25, [R1+0x224] ;  /* 0x0002240001197983 */ /* 0x000ea40000300800 */
[----:B------:R-:W2:Y:S02]  /*2f3c0*/  LDL.LU R26, [R1+0x228] ;  /* 0x00022800011a7983 */ /* 0x000ea40000300800 */
[----:B------:R-:W2:Y:S01]  /*2f3d0*/  LDL.LU R27, [R1+0x22c] ;  /* 0x00022c00011b7983 */ /* 0x000ea20000300800 */
[C---:B----4-:R-:W-:Y:S01]  /*2f3e0*/  HMMA.16816.F32.BF16 R4, R20.reuse, R8, R4 ;  /* 0x000000081404723c */ /* 0x050fe20000041804 */
[----:B--2---:R-:W-:Y:S01]  /*2f3f0*/  STL.64 [R1+0x1b18], R26 ;  /* 0x001b181a01007387 */ /* 0x004fe20000100a00 */
[----:B------:R0:W-:Y:S03]  /*2f400*/  STL.64 [R1+0x1b10], R24 ;  /* 0x001b101801007387 */ /* 0x0001e60000100a00 */
        /* <DEDUP_REMOVED lines=8> */
[----:B------:R-:W2:Y:S02]  /*2f490*/  LDL.LU R26, [R1+0x248] ;  /* 0x00024800011a7983 */ /* 0x000ea40000300800 */
[----:B------:R-:W2:Y:S02]  /*2f4a0*/  LDL.LU R27, [R1+0x24c] ;  /* 0x00024c00011b7983 */ /* 0x000ea40000300800 */
[----:B------:R0:W-:Y:S01]  /*2f4b0*/  STL.64 [R1+0x60], R4 ;  /* 0x0000600401007387 */ /* 0x0001e20000100a00 */
[----:B------:R1:W-:Y:S03]  /*2f4c0*/  STL.64 [R1+0x68], R6 ;  /* 0x0000680601007387 */ /* 0x0003e60000100a00 */
[----:B0-----:R-:W1:Y:S02]  /*2f4d0*/  LDL.LU.64 R4, [R1+0x1b70] ;  /* 0x001b700001047983 */ /* 0x001e640000300a00 */
[C---:B-1----:R-:W-:Y:S02]  /*2f4e0*/  HMMA.16816.F32.BF16 R4, R20.reuse, R4, R16 ;  /* 0x000000041404723c */ /* 0x042fe40000041810 */
[----:B------:R-:W4:Y:S01]  /*2f4f0*/  LDL.LU.64 R18, [R1+0x1b68] ;  /* 0x001b680001127983 */ /* 0x000f220000300a00 */
[----:B------:R-:W4:Y:S11]  /*2f500*/  LDL.LU.64 R16, [R1+0x1b60] ;  /* 0x001b600001107983 */ /* 0x000f360000300a00 */
[----:B------:R-:W-:Y:S09]  /*2f510*/  @!UPT UIADD3 URZ, URZ, URZ, URZ ;  /* 0x0000003f3f3ff290 */ /* 0x000ff2000fffe03f */
[----:B------:R-:W-:Y:S01]  /*2f520*/  STL.64 [R1+0x50], R4 ;  /* 0x0000500401007387 */ /* 0x000fe20000100a00 */
[----:B------:R0:W-:Y:S03]  /*2f530*/  STL.64 [R1+0x58], R6 ;  /* 0x0000580601007387 */ /* 0x0001e60000100a00 */
[----:B0-----:R-:W2:Y:S01]  /*2f540*/  LDL.LU.64 R6, [R1+0x1b58] ;  /* 0x001b580001067983 */ /* 0x001ea20000300a00 */
[----:B------:R-:W4:Y:S02]  /*2f550*/  LDL.LU.64 R4, [R1+0x1b50] ;  /* 0x001b500001047983 */ /* 0x000f240000300a00 */
[C---:B----4-:R-:W-:Y:S11]  /*2f560*/  HMMA.16816.F32.BF16 R16, R20.reuse, R4, R16 ;  /* 0x000000041410723c */ /* 0x050ff60000041810 */
[----:B------:R-:W-:Y:S11]  /*2f570*/  @!UPT UIADD3 URZ, URZ, URZ, URZ ;  /* 0x0000003f3f3ff290 */ /* 0x000ff6000fffe03f */
[----:B------:R-:W-:Y:S01]  /*2f580*/  @!UPT UIADD3 URZ, URZ, URZ, URZ ;  /* 0x0000003f3f3ff290 */ /* 0x000fe2000fffe03f */
[----:B------:R-:W-:Y:S01]  /*2f590*/  STL.64 [R1+0x40], R16 ;  /* 0x0000401001007387 */ /* 0x000fe20000100a00 */
[----:B------:R0:W-:Y:S03]  /*2f5a0*/  STL.64 [R1+0x48], R18 ;  /* 0x0000481201007387 */ /* 0x0001e60000100a00 */
[----:B0-----:R-:W4:Y:S01]  /*2f5b0*/  LDL.LU.64 R18, [R1+0x1b48] ;  /* 0x001b480001127983 */ /* 0x001f220000300a00 */
[----:B------:R-:W3:Y:S02]  /*2f5c0*/  LDL.LU.64 R16, [R1+0x1b40] ;  /* 0x001b400001107983 */ /* 0x000ee40000300a00 */
[----:B--2---:R0:W-:Y:S02]  /*2f5d0*/  STL.64 [R1+0x1ac0], R6 ;  /* 0x001ac00601007387 */ /* 0x0041e40000100a00 */
[----:B------:R-:W2:Y:S01]  /*2f5e0*/  LDL.LU R4, [R1+0x210] ;  /* 0x0002100001047983 */ /* 0x000ea20000300800 */
[----:B------:R-:W2:Y:S04]  /*2f5f0*/  LDL.LU R5, [R1+0x214] ;  /* 0x0002140001057983 */ /* 0x000ea80000300800 */
[----:B0-----:R-:W2:Y:S01]  /*2f600*/  LDL.LU R6, [R1+0x218] ;  /* 0x0002180001067983 */ /* 0x001ea20000300800 */
[C---:B---3--:R-:W-:Y:S11]  /*2f610*/  HMMA.16816.F32.BF16 R12, R20.reuse, R16, R12 ;  /* 0x00000010140c723c */ /* 0x048ff6000004180c */
[----:B------:R-:W-:Y:S11]  /*2f620*/  @!UPT UIADD3 URZ, URZ, URZ, URZ ;  /* 0x0000003f3f3ff290 */ /* 0x000ff6000fffe03f */
[----:B------:R-:W-:Y:S01]  /*2f630*/  @!UPT UIADD3 URZ, URZ, URZ, URZ ;  /* 0x0000003f3f3ff290 */ /* 0x000fe2000fffe03f */
[----:B------:R0:W-:Y:S01]  /*2f640*/  STL.64 [R1], R12 ;  /* 0x0000000c01007387 */ /* 0x0001e20000100a00 */
[----:B------:R1:W-:Y:S03]  /*2f650*/  STL.64 [R1+0x8], R14 ;  /* 0x0000080e01007387 */ /* 0x0003e60000100a00 */
[----:B0-----:R-:W1:Y:S02]  /*2f660*/  LDL.LU.64 R12, [R1+0x1b38] ;  /* 0x001b3800010c7983 */ /* 0x001e640000300a00 */
[----:B-1----:R-:W-:Y:S02]  /*2f670*/  HMMA.16816.F32.BF16 R12, R20, R12, R24 ;  /* 0x0000000c140c723c */ /* 0x002fe40000041818 */
[----:B------:R-:W3:Y:S01]  /*2f680*/  LDL.LU.64 R26, [R1+0x1b30] ;  /* 0x001b3000011a7983 */ /* 0x000ee20000300a00 */
[----:B------:R-:W3:Y:S11]  /*2f690*/  LDL.LU.64 R24, [R1+0x1b28] ;  /* 0x001b280001187983 */ /* 0x000ef60000300a00 */
[----:B------:R-:W-:Y:S09]  /*2f6a0*/  @!UPT UIADD3 URZ, URZ, URZ, URZ ;  /* 0x0000003f3f3ff290 */ /* 0x000ff2000fffe03f */
[----:B------:R0:W-:Y:S01]  /*2f6b0*/  STL.64 [R1+0x120], R12 ;  /* 0x0001200c01007387 */ /* 0x0001e20000100a00 */
[----:B------:R3:W-:Y:S03]  /*2f6c0*/  STL [R1+0x128], R14 ;  /* 0x0001280e01007387 */ /* 0x0007e60000100800 */
[----:B0-----:R-:W3:Y:S01]  /*2f6d0*/  LDL.LU.64 R12, [R1+0x1b20] ;  /* 0x001b2000010c7983 */ /* 0x001ee20000300a00 */
[----:B------:R-:W-:Y:S02]  /*2f6e0*/  IMAD.MOV.U32 R7, RZ, RZ, R2 ;  /* 0x000000ffff077224 */ /* 0x000fe400078e0002 */
[----:B------:R-:W-:-:S05]  /*2f6f0*/  IMAD.MOV.U32 R2, RZ, RZ, R15 ;  /* 0x000000ffff027224 */ /* 0x000fca00078e000f */
[----:B------:R-:W-:Y:S01]  /*2f700*/  STL [R1+0x1948], R2 ;  /* 0x0019480201007387 */ /* 0x000fe20000100800 */
[C---:B---3--:R-:W-:Y:S03]  /*2f710*/  HMMA.16816.F32.BF16 R12, R20.reuse, R12, R24 ;  /* 0x0000000c140c723c */ /* 0x048fe60000041818 */
[----:B------:R-:W3:Y:S01]  /*2f720*/  LDL.LU.64 R26, [R1+0x1b18] ;  /* 0x001b1800011a7983 */ /* 0x000ee20000300a00 */
[----:B------:R-:W3:Y:S11]  /*2f730*/  LDL.LU.64 R24, [R1+0x1b10] ;  /* 0x001b100001187983 */ /* 0x000ef60000300a00 */
[----:B------:R-:W-:Y:S08]  /*2f740*/  @!UPT UIADD3 URZ, URZ, URZ, URZ ;  /* 0x0000003f3f3ff290 */ /* 0x000ff0000fffe03f */
[----:B------:R3:W-:Y:S01]  /*2f750*/  STL [R1+0x14c], R15 ;  /* 0x00014c0f01007387 */ /* 0x0007e20000100800 */
[----:B------:R-:W-:Y:S02]  /*2f760*/  IMAD.MOV.U32 R0, RZ, RZ, R12 ;  /* 0x000000ffff007224 */ /* 0x000fe400078e000c */
[----:B------:R-:W-:Y:S02]  /*2f770*/  IMAD.MOV.U32 R29, RZ, RZ, R13 ;  /* 0x000000ffff1d7224 */ /* 0x000fe400078e000d */
[----:B------:R-:W3:Y:S01]  /*2f780*/  LDL.LU.64 R12, [R1+0x1b08] ;  /* 0x001b0800010c7983 */ /* 0x000ee20000300a00 */
[----:B------:R-:W-:Y:S02]  /*2f790*/  IMAD.MOV.U32 R28, RZ, RZ, R14 ;  /* 0x000000ffff1c7224 */ /* 0x000fe400078e000e */
[----:B------:R-:W-:Y:S02]  /*2f7a0*/  STL [R1+0x1994], R29 ;  /* 0x0019941d01007387 */ /* 0x000fe40000100800 */
[----:B------:R-:W-:Y:S01]  /*2f7b0*/  STL [R1+0x1990], R0 ;  /* 0x0019900001007387 */ /* 0x000fe20000100800 */
[C---:B---3--:R-:W-:Y:S01]  /*2f7c0*/  HMMA.16816.F32.BF16 R12, R20.reuse, R12, R24 ;  /* 0x0000000c140c723c */ /* 0x048fe20000041818 */
[----:B------:R-:W3:Y:S01]  /*2f7d0*/  LDL.LU.64 R26, [R1+0x1b00] ;  /* 0x001b0000011a7983 */ /* 0x000ee20000300a00 */
[----:B------:R-:W2:Y:S11]  /*2f7e0*/  LDL.LU.64 R24, [R1+0x1af8] ;  /* 0x001af80001187983 */ /* 0x000eb60000300a00 */
[----:B------:R-:W-:Y:S10]  /*2f7f0*/  @!UPT UIADD3 URZ, URZ, URZ, URZ ;  /* 0x0000003f3f3ff290 */ /* 0x000ff4000fffe03f */
[----:B------:R-:W-:Y:S01]  /*2f800*/  STL.64 [R1+0x170], R12 ;  /* 0x0001700c01007387 */ /* 0x000fe20000100a00 */
[----:B------:R0:W-:Y:S03]  /*2f810*/  STL.64 [R1+0x178], R14 ;  /* 0x0001780e01007387 */ /* 0x0001e60000100a00 */
[----:B0-----:R-:W2:Y:S01]  /*2f820*/  LDL.LU.64 R14, [R1+0x1af0] ;  /* 0x001af000010e7983 */ /* 0x001ea20000300a00 */
[----:B------:R-:W2:Y:S02]  /*2f830*/  LDL.LU.64 R12, [R1+0x1ae8] ;  /* 0x001ae800010c7983 */ /* 0x000ea40000300a00 */
[----:B--2---:R-:W-:Y:S01]  /*2f840*/  HMMA.16816.F32.BF16 R20, R20, R24, R12 ;  /* 0x000000181414723c */ /* 0x004fe2000004180c */
[----:B------:R-:W2:Y:S01]  /*2f850*/  LDL.LU.64 R14, [R1+0x1ae0] ;  /* 0x001ae000010e7983 */ /* 0x000ea20000300a00 */
[----:B------:R-:W2:Y:S05]  /*2f860*/  LDL.LU.64 R12, [R1+0x1ad8] ;  /* 0x001ad800010c7983 */ /* 0x000eaa0000300a00 */
[----:B------:R-:W-:-:S02]  /*2f870*/  IMAD.MOV.U32 R25, RZ, RZ, R10 ;  /* 0x000000ffff197224 */ /* 0x000fc400078e000a */
[----:B------:R-:W-:Y:S11]  /*2f880*/  IMAD.MOV.U32 R24, RZ, RZ, R11 ;  /* 0x000000ffff187224 */ /* 0x000ff600078e000b */
[----:B------:R-:W-:Y:S03]  /*2f890*/  @!UPT UIADD3 URZ, URZ, URZ, URZ ;  /* 0x0000003f3f3ff290 */ /* 0x000fe6000fffe03f */
[----:B------:R4:W-:Y:S01]  /*2f8a0*/  STL.64 [R1+0x18c0], R22 ;  /* 0x0018c01601007387 */ /* 0x0009e20000100a00 */
[----:B------:R0:W-:Y:S02]  /*2f8b0*/  STL.64 [R1+0x18b8], R20 ;  /* 0x0018b81401007387 */ /* 0x0001e40000100a00 */
[----:B----4-:R-:W-:Y:S02]  /*2f8c0*/  IMAD.MOV.U32 R22, RZ, RZ, R18 ;  /* 0x000000ffff167224 */ /* 0x010fe400078e0012 */
[----:B0-----:R-:W-:Y:S02]  /*2f8d0*/  IMAD.MOV.U32 R21, RZ, RZ, R19 ;  /* 0x000000ffff157224 */ /* 0x001fe400078e0013 */
[----:B------:R-:W-:Y:S01]  /*2f8e0*/  IMAD.MOV.U32 R23, RZ, RZ, R3 ;  /* 0x000000ffff177224 */ /* 0x000fe200078e0003 */
[C---:B--2---:R-:W-:Y:S11]  /*2f8f0*/  HMMA.16816.F32.BF16 R4, R12.reuse, R10, R4 ;  /* 0x0000000a0c04723c */ /* 0x044ff60000041804 */
[----:B------:R-:W-:Y:S11]  /*2f900*/  @!UPT UIADD3 URZ, URZ, URZ, URZ ;  /* 0x0000003f3f3ff290 */ /* 0x000ff6000fffe03f */
[----:B------:R-:W-:Y:S01]  /*2f910*/  @!UPT UIADD3 URZ, URZ, URZ, URZ ;  /* 0x0000003f3f3ff290 */ /* 0x000fe2000fffe03f */
[----:B------:R0:W-:Y:S01]  /*2f920*/  STL.64 [R1+0x1c0], R4 ;  /* 0x0001c00401007387 */ /* 0x0001e20000100a00 */
[----:B------:R1:W-:Y:S02]  /*2f930*/  STL [R1+0x1c8], R6 ;  /* 0x0001c80601007387 */ /* 0x0003e40000100800 */
[----:B------:R-:W-:Y:S01]  /*2f940*/  IMAD.MOV.U32 R16, RZ, RZ, R7 ;  /* 0x000000ffff107224 */ /* 0x000fe200078e0007 */
[----:B0-----:R-:W2:Y:S01]  /*2f950*/  LDL.LU R4, [R1+0x290] ;  /* 0x0002900001047983 */ /* 0x001ea20000300800 */
[----:B------:R-:W2:Y:S02]  /*2f960*/  LDL.LU R5, [R1+0x294] ;  /* 0x0002940001057983 */ /* 0x000ea40000300800 */
[----:B-1----:R-:W2:Y:S02]  /*2f970*/  LDL.LU R6, [R1+0x298] ;  /* 0x0002980001067983 */ /* 0x002ea40000300800 */
[----:B------:R-:W2:Y:S01]  /*2f980*/  LDL.LU R7, [R1+0x29c] ;  /* 0x00029c0001077983 */ /* 0x000ea20000300800 */
[----:B---3--:R-:W-:Y:S01]  /*2f990*/  STL.64 [R1+0x1a78], R26 ;  /* 0x001a781a01007387 */ /* 0x008fe20000100a00 */
[----:B------:R0:W-:Y:S02]  /*2f9a0*/  STL.64 [R1+0x1a70], R24 ;  /* 0x001a701801007387 */ /* 0x0001e40000100a00 */
[----:B------:R-:W3:Y:S02]  /*2f9b0*/  LDL.LU R20, [R1+0xd0] ;  /* 0x0000d00001147983 */ /* 0x000ee40000300800 */
[----:B------:R-:W4:Y:S01]  /*2f9c0*/  LDL.LU R19, [R1+0x1ad0] ;  /* 0x001ad00001137983 */ /* 0x000f220000300800 */
[----:B------:R-:W2:Y:S01]  /*2f9d0*/  LDL.LU R18, [R1+0x1acc] ;  /* 0x001acc0001127983 */ /* 0x000ea20000300800 */
[----:B------:R-:W2:Y:S03]  /*2f9e0*/  LDL.LU R3, [R1+0x1ac8] ;  /* 0x001ac80001037983 */ /* 0x000ea60000300800 */
        /* <DEDUP_REMOVED lines=16> */
[----:B------:R-:W2:Y:S01]  /*2faf0*/  LDL.LU R8, [R1+0x2f0] ;  /* 0x0002f00001087983 */ /* 0x000ea20000300800 */
[----:B------:R-:W2:Y:S02]  /*2fb00*/  LDL.LU R9, [R1+0x2f4] ;  /* 0x0002f40001097983 */ /* 0x000ea40000300800 */
[----:B------:R-:W2:Y:S02]  /*2fb10*/  LDL.LU R10, [R1+0x2f8] ;  /* 0x0002f800010a7983 */ /* 0x000ea40000300800 */
[----:B------:R-:W2:Y:S02]  /*2fb20*/  LDL.LU R11, [R1+0x2fc] ;  /* 0x0002fc00010b7983 */ /* 0x000ea40000300800 */
[----:B--2---:R0:W-:Y:S01]  /*2fb30*/  STL.64 [R1+0x1a88], R10 ;  /* 0x001a880a01007387 */ /* 0x0041e20000100a00 */
[----:B------:R-:W-:Y:S03]  /*2fb40*/  STL.64 [R1+0x1a80], R8 ;  /* 0x001a800801007387 */ /* 0x000fe60000100a00 */
[----:B0-----:R-:W2:Y:S01]  /*2fb50*/  LDL.64 R10, [R1+0xc8] ;  /* 0x0000c800010a7983 */ /* 0x001ea20000100a00 */
[----:B------:R0:W-:Y:S02]  /*2fb60*/  STL.64 [R1+0x19a0], R22 ;  /* 0x0019a01601007387 */ /* 0x0001e40000100a00 */
[----:B---3--:R-:W-:Y:S01]  /*2fb70*/  STL.64 [R1+0x1998], R20 ;  /* 0x0019981401007387 */ /* 0x008fe20000100a00 */
[----:B0-----:R-:W3:Y:S01]  /*2fb80*/  LDL.LU.64 R22, [R1+0x28] ;  /* 0x0000280001167983 */ /* 0x001ee20000300a00 */
[----:B------:R-:W-:Y:S01]  /*2fb90*/  STL [R1+0x18c8], R16 ;  /* 0x0018c81001007387 */ /* 0x000fe20000100800 */
[----:B---3--:R-:W-:Y:S11]  /*2fba0*/  HMMA.16816.F32.BF16 R4, R12, R22, R4 ;  /* 0x000000160c04723c */ /* 0x008ff60000041804 */
[----:B------:R-:W-:Y:S11]  /*2fbb0*/  @!UPT UIADD3 URZ, URZ, URZ, URZ ;  /* 0x0000003f3f3ff290 */ /* 0x000ff6000fffe03f */
[----:B------:R-:W-:Y:S01]  /*2fbc0*/  @!UPT UIADD3 URZ, URZ, URZ, URZ ;  /* 0x0000003f3f3ff290 */ /* 0x000fe2000fffe03f */
[----:B------:R-:W-:Y:S01]  /*2fbd0*/  STL.64 [R1+0x1e0], R4 ;  /* 0x0001e00401007387 */ /* 0x000fe20000100a00 */
[----:B------:R0:W-:Y:S03]  /*2fbe0*/  STL.64 [R1+0x1e8], R6 ;  /* 0x0001e80601007387 */ /* 0x0001e60000100a00 */
[----:B0-----:R-:W3:Y:S01]  /*2fbf0*/  LDL.LU.64 R6, [R1+0x1ac0] ;  /* 0x001ac00001067983 */ /* 0x001ee20000300a00 */
[----:B------:R0:W-:Y:S02]  /*2fc00*/  STL.64 [R1+0x1a48], R22 ;  /* 0x001a481601007387 */ /* 0x0001e40000100a00 */
[----:B------:R-:W2:Y:S02]  /*2fc10*/  LDL.LU R20, [R1+0x2d0] ;  /* 0x0002d00001147983 */ /* 0x000ea40000300800 */
[----:B------:R-:W2:Y:S02]  /*2fc20*/  LDL.LU R21, [R1+0x2d4] ;  /* 0x0002d40001157983 */ /* 0x000ea40000300800 */
[----:B0-----:R-:W-:-:S02]  /*2fc30*/  IMAD.MOV.U32 R22, RZ, RZ, R3 ;  /* 0x000000ffff167224 */ /* 0x001fc400078e0003 */
[----:B------:R-:W-:Y:S01]  /*2fc40*/  IMAD.MOV.U32 R23, RZ, RZ, R18 ;  /* 0x000000ffff177224 */ /* 0x000fe200078e0012 */
[----:B------:R-:W2:Y:S01]  /*2fc50*/  LDL.LU R3, [R1+0x1abc] ;  /* 0x001abc0001037983 */ /* 0x000ea20000300800 */
[----:B------:R-:W2:Y:S01]  /*2fc60*/  LDL.LU R18, [R1+0x1ab8] ;  /* 0x001ab80001127983 */ /* 0x000ea20000300800 */
[C---:B---3--:R-:W-:Y:S02]  /*2fc70*/  HMMA.16816.F32.BF16 R4, R12.reuse, R6, R24 ;  /* 0x000000060c04723c */ /* 0x048fe40000041818 */
[----:B------:R-:W2:Y:S01]  /*2fc80*/  LDL.LU.64 R26, [R1+0x1ab0] ;  /* 0x001ab000011a7983 */ /* 0x000ea20000300a00 */
[----:B------:R-:W2:Y:S11]  /*2fc90*/  LDL.LU.64 R24, [R1+0x1aa8] ;  /* 0x001aa80001187983 */ /* 0x000eb60000300a00 */
[----:B------:R-:W-:Y:S09]  /*2fca0*/  @!UPT UIADD3 URZ, URZ, URZ, URZ ;  /* 0x0000003f3f3ff290 */ /* 0x000ff2000fffe03f */
[----:B------:R4:W-:Y:S01]  /*2fcb0*/  STL.64 [R1+0x200], R4 ;  /* 0x0002000401007387 */ /* 0x0009e20000100a00 */
[----:B------:R0:W-:Y:S02]  /*2fcc0*/  STL.64 [R1+0x208], R6 ;  /* 0x0002080601007387 */ /* 0x0001e40000100a00 */
[----:B----4-:R-:W-:Y:S02]  /*2fcd0*/  IMAD.MOV.U32 R4, RZ, RZ, R19 ;  /* 0x000000ffff047224 */ /* 0x010fe400078e0013 */
[----:B------:R-:W2:Y:S01]  /*2fce0*/  LDL.LU R19, [R1+0x1aa0] ;  /* 0x001aa00001137983 */ /* 0x000ea20000300800 */
[----:B------:R-:W3:Y:S02]  /*2fcf0*/  LDL.LU R5, [R1+0x154] ;  /* 0x0001540001057983 */ /* 0x000ee40000300800 */
[----:B0-----:R-:W4:Y:S02]  /*2fd00*/  LDL.LU R6, [R1+0x158] ;  /* 0x0001580001067983 */ /* 0x001f240000300800 */
[----:B------:R-:W4:Y:S01]  /*2fd10*/  LDL.LU R7, [R1+0x15c] ;  /* 0x00015c0001077983 */ /* 0x000f220000300800 */
[----:B--2---:R-:W-:Y:S01]  /*2fd20*/  HMMA.16816.F32.BF16 R24, R12, R18, R24 ;  /* 0x000000120c18723c */ /* 0x004fe20000041818 */
[----:B----4-:R0:W-:Y:S01]  /*2fd30*/  STL.64 [R1+0x19e0], R6 ;  /* 0x0019e00601007387 */ /* 0x0101e20000100a00 */
[----:B---3--:R-:W-:Y:S03]  /*2fd40*/  STL.64 [R1+0x19d8], R4 ;  /* 0x0019d80401007387 */ /* 0x008fe60000100a00 */
[----:B0-----:R-:W2:Y:S11]  /*2fd50*/  LDL R6, [R1+0xe8] ;  /* 0x0000e80001067983 */ /* 0x001eb60000100800 */
[----:B------:R-:W-:Y:S07]  /*2fd60*/  @!UPT UIADD3 URZ, URZ, URZ, URZ ;  /* 0x0000003f3f3ff290 */ /* 0x000fee000fffe03f */
[----:B------:R0:W-:Y:S01]  /*2fd70*/  STL.64 [R1+0x220], R24 ;  /* 0x0002201801007387 */ /* 0x0001e20000100a00 */
[----:B------:R-:W-:Y:S02]  /*2fd80*/  IMAD.MOV.U32 R16, RZ, RZ, R26 ;  /* 0x000000ffff107224 */ /* 0x000fe400078e001a */
[----:B------:R-:W-:Y:S02]  /*2fd90*/  IMAD.MOV.U32 R17, RZ, RZ, R27 ;  /* 0x000000ffff117224 */ /* 0x000fe400078e001b */
[----:B------:R-:W3:Y:S04]  /*2fda0*/  LDL.LU.64 R26, [R1+0x1a98] ;  /* 0x001a9800011a7983 */ /* 0x000ee80000300a00 */
[----:B0-----:R-:W3:Y:S01]  /*2fdb0*/  LDL.LU.64 R24, [R1+0x1a90] ;  /* 0x001a900001187983 */ /* 0x001ee20000300a00 */
[----:B------:R0:W-:Y:S02]  /*2fdc0*/  STL.64 [R1+0x1a30], R18 ;  /* 0x001a301201007387 */ /* 0x0001e40000100a00 */
[----:B------:R-:W-:Y:S02]  /*2fdd0*/  STL.64 [R1+0x1a28], R16 ;  /* 0x001a281001007387 */ /* 0x000fe40000100a00 */
[----:B------:R-:W-:-:S02]  /*2fde0*/  IMAD.MOV.U32 R2, RZ, RZ, R10 ;  /* 0x000000ffff027224 */ /* 0x000fc400078e000a */
[----:B------:R-:W-:Y:S01]  /*2fdf0*/  IMAD.MOV.U32 R0, RZ, RZ, R11 ;  /* 0x000000ffff007224 */ /* 0x000fe200078e000b */
[----:B0-----:R-:W4:Y:S01]  /*2fe00*/  LDL.64 R18, [R1+0xb8] ;  /* 0x0000b80001127983 */ /* 0x001f220000100a00 */
[C---:B---3--:R-:W-:Y:S03]  /*2fe10*/  HMMA.16816.F32.BF16 R24, R12.reuse, R10, R24 ;  /* 0x0000000a0c18723c */ /* 0x048fe60000041818 */
[----:B------:R-:W3:Y:S01]  /*2fe20*/  LDL.LU.64 R10, [R1+0x1a88] ;  /* 0x001a8800010a7983 */ /* 0x000ee20000300a00 */
[----:B------:R-:W3:Y:S02]  /*2fe30*/  LDL.LU.64 R8, [R1+0x1a80] ;  /* 0x001a800001087983 */ /* 0x000ee40000300a00 */
[----:B------:R-:W-:Y:S02]  /*2fe40*/  IMAD.MOV.U32 R7, RZ, RZ, R3 ;  /* 0x000000ffff077224 */ /* 0x000fe400078e0003 */
[----:B----4-:R-:W-:Y:S11]  /*2fe50*/  IMAD.MOV.U32 R4, RZ, RZ, R18 ;  /* 0x000000ffff047224 */ /* 0x010ff600078e0012 */
[----:B------:R-:W-:Y:S04]  /*2fe60*/  @!UPT UIADD3 URZ, URZ, URZ, URZ ;  /* 0x0000003f3f3ff290 */ /* 0x000fe8000fffe03f */
[----:B------:R-:W-:Y:S01]  /*2fe70*/  STL.64 [R1+0x270], R24 ;  /* 0x0002701801007387 */ /* 0x000fe20000100a00 */
[----:B------:R-:W-:Y:S02]  /*2fe80*/  IMAD.MOV.U32 R3, RZ, RZ, R27 ;  /* 0x000000ffff037224 */ /* 0x000fe400078e001b */
[----:B------:R0:W-:Y:S02]  /*2fe90*/  STL [R1+0x278], R26 ;  /* 0x0002781a01007387 */ /* 0x0001e40000100800 */
[----:B0-----:R-:W4:Y:S01]  /*2fea0*/  LDL.LU.64 R26, [R1+0x1a78] ;  /* 0x001a7800011a7983 */ /* 0x001f220000300a00 */
[----:B------:R-:W4:Y:S02]  /*2feb0*/  LDL.LU.64 R24, [R1+0x1a70] ;  /* 0x001a700001187983 */ /* 0x000f240000300a00 */
[----:B------:R0:W-:Y:S02]  /*2fec0*/  STL [R1+0x18a0], R3 ;  /* 0x0018a00301007387 */ /* 0x0001e40000100800 */
[----:B0-----:R-:W-:Y:S01]  /*2fed0*/  IMAD.MOV.U32 R3, RZ, RZ, R19 ;  /* 0x000000ffff037224 */ /* 0x001fe200078e0013 */
        /* <DEDUP_REMOVED lines=8> */
[----:B------:R0:W-:Y:S01]  /*2ff60*/  STL.64 [R1+0x2d0], R16 ;  /* 0x0002d01001007387 */ /* 0x0001e20000100a00 */
[----:B------:R1:W-:Y:S04]  /*2ff70*/  STL.64 [R1+0x2d8], R18 ;  /* 0x0002d81201007387 */ /* 0x0003e80000100a00 */
[----:B0-----:R-:W3:Y:S01]  /*2ff80*/  LDL.LU R16, [R1+0x1d0] ;  /* 0x0001d00001107983 */ /* 0x001ee20000300800 */
[----:B------:R-:W3:Y:S02]  /*2ff90*/  LDL.LU R17, [R1+0x1d4] ;  /* 0x0001d40001117983 */ /* 0x000ee40000300800 */
[----:B-1----:R-:W2:Y:S02]  /*2ffa0*/  LDL.LU R18, [R1+0x1d8] ;  /* 0x0001d80001127983 */ /* 0x002ea40000300800 */
[----:B------:R-:W2:Y:S02]  /*2ffb0*/  LDL.LU R19, [R1+0x1dc] ;  /* 0x0001dc0001137983 */ /* 0x000ea40000300800 */
[----:B--2---:R-:W-:Y:S01]  /*2ffc0*/  STL.64 [R1+0x1a40], R18 ;  /* 0x001a401201007387 */ /* 0x004fe20000100a00 */
[----:B---3--:R0:W-:Y:S03]  /*2ffd0*/  STL.64 [R1+0x1a38], R16 ;  /* 0x001a381001007387 */ /* 0x0081e60000100a00 */
[----:B0-----:R-:W2:Y:S01]  /*2ffe0*/  LDL.LU R16, [R1+0x1f0] ;  /* 0x0001f00001107983 */ /* 0x001ea20000300800 */
[----:B------:R-:W2:Y:S02]  /*2fff0*/  LDL.LU R17, [R1+0x1f4] ;  /* 0x0001f40001117983 */ /* 0x000ea40000300800 */
[----:B------:R-:W3:Y:S02]  /*30000*/  LDL.LU R18, [R1+0x1f8] ;  /* 0x0001f80001127983 */ /* 0x000ee40000300800 */
[----:B------:R-:W3:Y:S02]  /*30010*/  LDL.LU R19, [R1+0x1fc] ;  /* 0x0001fc0001137983 */ /* 0x000ee40000300800 */
[----:B------:R-:W-:-:S02]  /*30020*/  IMAD.MOV.U32 R6, RZ, RZ, R4 ;  /* 0x000000ffff067224 */ /* 0x000fc400078e0004 */
[----:B------:R-:W-:Y:S01]  /*30030*/  IMAD.MOV.U32 R7, RZ, RZ, R3 ;  /* 0x000000ffff077224 */ /* 0x000fe200078e0003 */
[----:B---3--:R-:W-:Y:S01]  /*30040*/  STL.64 [R1+0x1a58], R18 ;  /* 0x001a581201007387 */ /* 0x008fe20000100a00 */
[----:B--2---:R0:W-:Y:S03]  /*30050*/  STL.64 [R1+0x1a50], R16 ;  /* 0x001a501001007387 */ /* 0x0041e60000100a00 */
[----:B0-----:R-:W2:Y:S01]  /*30060*/  LDL.LU R16, [R1+0x280] ;  /* 0x0002800001107983 */ /* 0x001ea20000300800 */
[----:B------:R-:W2:Y:S02]  /*30070*/  LDL.LU R17, [R1+0x284] ;  /* 0x0002840001117983 */ /* 0x000ea40000300800 */
[----:B------:R-:W2:Y:S02]  /*30080*/  LDL.LU R18, [R1+0x288] ;  /* 0x0002880001127983 */ /* 0x000ea40000300800 */
[----:B------:R-:W2:Y:S01]  /*30090*/  LDL.LU R19, [R1+0x28c] ;  /* 0x00028c0001137983 */ /* 0x000ea20000300800 */
[----:B------:R0:W-:Y:S02]  /*300a0*/  STL.64 [R1+0x1a08], R6 ;  /* 0x001a080601007387 */ /* 0x0001e40000100a00 */
[----:B0-----:R-:W-:-:S02]  /*300b0*/  IMAD.MOV.U32 R6, RZ, RZ, R2 ;  /* 0x000000ffff067224 */ /* 0x001fc400078e0002 */
[----:B------:R-:W-:-:S05]  /*300c0*/  IMAD.MOV.U32 R7, RZ, RZ, R0 ;  /* 0x000000ffff077224 */ /* 0x000fca00078e0000 */
[----:B------:R0:W-:Y:S01]  /*300d0*/  STL.64 [R1+0x1a20], R6 ;  /* 0x001a200601007387 */ /* 0x0001e20000100a00 */
[----:B------:R-:W3:Y:S02]  /*300e0*/  LDL.LU R4, [R1+0x2a0] ;  /* 0x0002a00001047983 */ /* 0x000ee40000300800 */
[----:B------:R-:W3:Y:S01]  /*300f0*/  LDL.LU R5, [R1+0x2a4] ;  /* 0x0002a40001057983 */ /* 0x000ee20000300800 */
[----:B0-----:R-:W3:Y:S01]  /*30100*/  LDL.LU R6, [R1+0x2a8] ;  /* 0x0002a80001067983 */ /* 0x001ee20000300800 */
[----:B------:R-:W3:Y:S02]  /*30110*/  LDL.LU R7, [R1+0x2ac] ;  /* 0x0002ac0001077983 */ /* 0x000ee40000300800 */
[----:B----4-:R-:W-:Y:S02]  /*30120*/  IMAD.MOV.U32 R23, RZ, RZ, R24 ;  /* 0x000000ffff177224 */ /* 0x010fe400078e0018 */
[----:B------:R-:W-:Y:S01]  /*30130*/  IMAD.MOV.U32 R22, RZ, RZ, R25 ;  /* 0x000000ffff167224 */ /* 0x000fe200078e0019 */
[----:B---3--:R-:W-:Y:S01]  /*30140*/  HMMA.16816.F32.BF16 R12, R12, R26, R4 ;  /* 0x0000001a0c0c723c */ /* 0x008fe20000041804 */
[----:B------:R-:W3:Y:S11]  /*30150*/  LDL.LU R4, [R1+0x1b0] ;  /* 0x0001b00001047983 */ /* 0x000ef60000300800 */
[----:B------:R-:W-:Y:S11]  /*30160*/  @!UPT UIADD3 URZ, URZ, URZ, URZ ;  /* 0x0000003f3f3ff290 */ /* 0x000ff6000fffe03f */
[----:B------:R-:W-:Y:S01]  /*30170*/  STL.64 [R1+0x2c0], R12 ;  /* 0x0002c00c01007387 */ /* 0x000fe20000100a00 */
[----:B------:R-:W-:Y:S02]  /*30180*/  STL.64 [R1+0x2c8], R14 ;  /* 0x0002c80e01007387 */ /* 0x000fe40000100a00 */
[----:B------:R-:W3:Y:S02]  /*30190*/  LDL.LU R5, [R1+0x1b4] ;  /* 0x0001b40001057983 */ /* 0x000ee40000300800 */
[----:B------:R-:W3:Y:S01]  /*301a0*/  LDL.LU R6, [R1+0x1b8] ;  /* 0x0001b80001067983 */ /* 0x000ee20000300800 */
[----:B------:R-:W3:Y:S01]  /*301b0*/  LDL.LU R7, [R1+0x1bc] ;  /* 0x0001bc0001077983 */ /* 0x000ee20000300800 */
[----:B------:R0:W-:Y:S02]  /*301c0*/  STL.64 [R1+0x19e8], R26 ;  /* 0x0019e81a01007387 */ /* 0x0001e40000100a00 */
[----:B------:R-:W4:Y:S02]  /*301d0*/  LDL.LU R24, [R1+0x180] ;  /* 0x0001800001187983 */ /* 0x000f240000300800 */
[----:B------:R-:W4:Y:S01]  /*301e0*/  LDL.LU R25, [R1+0x184] ;  /* 0x0001840001197983 */ /* 0x000f220000300800 */
[----:B0-----:R-:W3:Y:S01]  /*301f0*/  LDL.LU R26, [R1+0x188] ;  /* 0x00018800011a7983 */ /* 0x001ee20000300800 */
[----:B------:R-:W3:Y:S01]  /*30200*/  LDL.LU R27, [R1+0x18c] ;  /* 0x00018c00011b7983 */ /* 0x000ee20000300800 */
[C---:B--2---:R-:W-:Y:S02]  /*30210*/  HMMA.16816.F32.BF16 R20, R8.reuse, R22, R16 ;  /* 0x000000160814723c */ /* 0x044fe40000041810 */
[----:B---3--:R-:W-:Y:S01]  /*30220*/  STL.64 [R1+0x1a00], R26 ;  /* 0x001a001a01007387 */ /* 0x008fe20000100a00 */
[----:B----4-:R0:W-:Y:S03]  /*30230*/  STL.64 [R1+0x19f8], R24 ;  /* 0x0019f81801007387 */ /* 0x0101e60000100a00 */
        /* <DEDUP_REMOVED lines=10> */
[----:B------:R-:W3:Y:S01]  /*302e0*/  LDL.LU.64 R14, [R1+0x18] ;  /* 0x00001800010e7983 */ /* 0x000ee20000300a00 */
[----:B------:R-:W4:Y:S02]  /*302f0*/  LDL.LU.64 R18, [R1+0x1a58] ;  /* 0x001a580001127983 */ /* 0x000f240000300a00 */
[----:B------:R-:W4:Y:S02]  /*30300*/  LDL.LU.64 R16, [R1+0x1a50] ;  /* 0x001a500001107983 */ /* 0x000f240000300a00 */
[----:B------:R-:W-:Y:S01]  /*30310*/  STL.64 [R1+0x340], R20 ;  /* 0x0003401401007387 */ /* 0x000fe20000100a00 */
[----:B------:R0:W-:Y:S04]  /*30320*/  STL.64 [R1+0x348], R22 ;  /* 0x0003481601007387 */ /* 0x0001e80000100a00 */
[----:B0-----:R-:W4:Y:S02]  /*30330*/  LDL.LU.64 R22, [R1+0x1a48] ;  /* 0x001a480001167983 */ /* 0x001f240000300a00 */
[C---:B----4-:R-:W-:Y:S11]  /*30340*/  HMMA.16816.F32.BF16 R16, R8.reuse, R22, R16 ;  /* 0x000000160810723c */ /* 0x050ff60000041810 */
[----:B------:R-:W-:Y:S11]  /*30350*/  @!UPT UIADD3 URZ, URZ, URZ, URZ ;  /* 0x0000003f3f3ff290 */ /* 0x000ff6000fffe03f */
[----:B------:R-:W-:Y:S01]  /*30360*/  @!UPT UIADD3 URZ, URZ, URZ, URZ ;  /* 0x0000003f3f3ff290 */ /* 0x000fe2000fffe03f */
[----:B------:R-:W-:Y:S01]  /*30370*/  STL.64 [R1+0x330], R16 ;  /* 0x0003301001007387 */ /* 0x000fe20000100a00 */
[----:B------:R0:W-:Y:S03]  /*30380*/  STL.64 [R1+0x338], R18 ;  /* 0x0003381201007387 */ /* 0x0001e60000100a00 */
[----:B0-----:R-:W3:Y:S01]  /*30390*/  LDL.LU.64 R18, [R1+0x1a40] ;  /* 0x001a400001127983 */ /* 0x001ee20000300a00 */
[----:B------:R-:W3:Y:S02]  /*303a0*/  LDL.LU.64 R16, [R1+0x1a38] ;  /* 0x001a380001107983 */ /* 0x000ee40000300a00 */
[----:B------:R0:W-:Y:S02]  /*303b0*/  STL.64 [R1+0x19b0], R22 ;  /* 0x0019b01601007387 */ /* 0x0001e40000100a00 */
[----:B0-----:R-:W4:Y:S01]  /*303c0*/  LDL.LU.64 R22, [R1+0x38] ;  /* 0x0000380001167983 */ /* 0x001f220000300a00 */
[C---:B---3--:R-:W-:Y:S11]  /*303d0*/  HMMA.16816.F32.BF16 R16, R8.reuse, R14, R16 ;  /* 0x0000000e0810723c */ /* 0x048ff60000041810 */
[----:B------:R-:W-:Y:S11]  /*303e0*/  @!UPT UIADD3 URZ, URZ, URZ, URZ ;  /* 0x0000003f3f3ff290 */ /* 0x000ff6000fffe03f */
[----:B------:R-:W-:Y:S01]  /*303f0*/  @!UPT UIADD3 URZ, URZ, URZ, URZ ;  /* 0x0000003f3f3ff290 */ /* 0x000fe2000fffe03f */
[----:B------:R-:W-:Y:S01]  /*30400*/  STL.64 [R1+0x320], R16 ;  /* 0x0003201001007387 */ /* 0x000fe20000100a00 */
[----:B------:R0:W-:Y:S03]  /*30410*/  STL.64 [R1+0x328], R18 ;  /* 0x0003281201007387 */ /* 0x0001e60000100a00 */
[----:B0-----:R-:W3:Y:S01]  /*30420*/  LDL.LU.64 R18, [R1+0x1a30] ;  /* 0x001a300001127983 */ /* 0x001ee20000300a00 */
[----:B------:R-:W2:Y:S02]  /*30430*/  LDL.LU.64 R16, [R1+0x1a28] ;  /* 0x001a280001107983 */ /* 0x000ea40000300a00 */
[----:B------:R0:W-:Y:S02]  /*30440*/  STL.64 [R1+0x19a8], R14 ;  /* 0x0019a80e01007387 */ /* 0x0001e40000100a00 */
[----:B------:R-:W2:Y:S01]  /*30450*/  LDL.LU R12, [R1+0x110] ;  /* 0x00011000010c7983 */ /* 0x000ea20000300800 */
[----:B------:R-:W2:Y:S04]  /*30460*/  LDL.LU R13, [R1+0x114] ;  /* 0x00011400010d7983 */ /* 0x000ea80000300800 */
[----:B0-----:R-:W2:Y:S01]  /*30470*/  LDL.LU R14, [R1+0x118] ;  /* 0x00011800010e7983 */ /* 0x001ea20000300800 */
[----:B------:R-:W2:Y:S01]  /*30480*/  LDL.LU R15, [R1+0x11c] ;  /* 0x00011c00010f7983 */ /* 0x000ea20000300800 */
[C---:B---3--:R-:W-:Y:S02]  /*30490*/  HMMA.16816.F32.BF16 R4, R8.reuse, R18, R4 ;  /* 0x000000120804723c */ /* 0x048fe40000041804 */
[----:B--2---:R-:W-:Y:S01]  /*304a0*/  STL.64 [R1+0x19c0], R14 ;  /* 0x0019c00e01007387 */ /* 0x004fe20000100a00 */
[----:B------:R0:W-:Y:S03]  /*304b0*/  STL.64 [R1+0x19b8], R12 ;  /* 0x0019b80c01007387 */ /* 0x0001e60000100a00 */
[----:B0-----:R-:W2:Y:S01]  /*304c0*/  LDL.LU R12, [R1+0x130] ;  /* 0x00013000010c7983 */ /* 0x001ea20000300800 */
[----:B------:R-:W2:Y:S02]  /*304d0*/  LDL.LU R13, [R1+0x134] ;  /* 0x00013400010d7983 */ /* 0x000ea40000300800 */
[----:B------:R-:W2:Y:S02]  /*304e0*/  LDL.LU R14, [R1+0x138] ;  /* 0x00013800010e7983 */ /* 0x000ea40000300800 */
[----:B------:R-:W2:Y:S11]  /*304f0*/  LDL.LU R15, [R1+0x13c] ;  /* 0x00013c00010f7983 */ /* 0x000eb60000300800 */
[----:B------:R-:W-:Y:S01]  /*30500*/  @!UPT UIADD3 URZ, URZ, URZ, URZ ;  /* 0x0000003f3f3ff290 */ /* 0x000fe2000fffe03f */
[----:B------:R-:W-:Y:S01]  /*30510*/  STL.64 [R1+0x310], R4 ;  /* 0x0003100401007387 */ /* 0x000fe20000100a00 */
[----:B------:R0:W-:Y:S03]  /*30520*/  STL.64 [R1+0x318], R6 ;  /* 0x0003180601007387 */ /* 0x0001e60000100a00 */
[----:B0-----:R-:W3:Y:S02]  /*30530*/  LDL.LU.64 R6, [R1+0x1a20] ;  /* 0x001a200001067983 */ /* 0x001ee40000300a00 */
[C---:B---3--:R-:W-:Y:S02]  /*30540*/  HMMA.16816.F32.BF16 R4, R8.reuse, R6, R24 ;  /* 0x000000060804723c */ /* 0x048fe40000041818 */
[----:B------:R-:W3:Y:S01]  /*30550*/  LDL.LU.64 R26, [R1+0x1a18] ;  /* 0x001a1800011a7983 */ /* 0x000ee20000300a00 */
[----:B------:R-:W3:Y:S11]  /*30560*/  LDL.LU.64 R24, [R1+0x1a10] ;  /* 0x001a100001187983 */ /* 0x000ef60000300a00 */
[----:B------:R-:W-:Y:S09]  /*30570*/  @!UPT UIADD3 URZ, URZ, URZ, URZ ;  /* 0x0000003f3f3ff290 */ /* 0x000ff2000fffe03f */
        /* <DEDUP_REMOVED lines=11> */
[----:B------:R-:W3:Y:S11]  /*30630*/  LDL.LU.64 R26, [R1+0x19e8] ;  /* 0x0019e800011a7983 */ /* 0x000ef60000300a00 */
[----:B------:R-:W-:Y:S10]  /*30640*/  @!UPT UIADD3 URZ, URZ, URZ, URZ ;  /* 0x0000003f3f3ff290 */ /* 0x000ff4000fffe03f */
[----:B------:R-:W-:Y:S01]  /*30650*/  STL.64 [R1+0x2e0], R4 ;  /* 0x0002e00401007387 */ /* 0x000fe20000100a00 */
[----:B------:R0:W-:Y:S03]  /*30660*/  STL.64 [R1+0x2e8], R6 ;  /* 0x0002e80601007387 */ /* 0x0001e60000100a00 */
[----:B0-----:R-:W3:Y:S01]  /*30670*/  LDL.LU.64 R6, [R1+0x19e0] ;  /* 0x0019e00001067983 */ /* 0x001ee20000300a00 */
[----:B------:R-:W3:Y:S02]  /*30680*/  LDL.LU.64 R4, [R1+0x19d8] ;  /* 0x0019d80001047983 */ /* 0x000ee40000300a00 */
[----:B---3--:R-:W-:Y:S01]  /*30690*/  HMMA.16816.F32.BF16 R8, R8, R26, R4 ;  /* 0x0000001a0808723c */ /* 0x008fe20000041804 */
[----:B------:R-:W2:Y:S01]  /*306a0*/  LDL.LU.64 R6, [R1+0x19d0] ;  /* 0x0019d00001067983 */ /* 0x000ea20000300a00 */
[----:B------:R-:W2:Y:S02]  /*306b0*/  LDL.LU.64 R4, [R1+0x19c8] ;  /* 0x0019c80001047983 */ /* 0x000ea40000300a00 */
[----:B------:R0:W-:Y:S02]  /*306c0*/  STL.64 [R1+0x1970], R26 ;  /* 0x0019701a01007387 */ /* 0x0001e40000100a00 */
[----:B------:R-:W3:Y:S02]  /*306d0*/  LDL.LU R24, [R1+0xf0] ;  /* 0x0000f00001187983 */ /* 0x000ee40000300800 */
[----:B----4-:R-:W-:Y:S11]  /*306e0*/  IMAD.MOV.U32 R3, RZ, RZ, R23 ;  /* 0x000000ffff037224 */ /* 0x010ff600078e0017 */
[----:B------:R-:W-:Y:S04]  /*306f0*/  @!UPT UIADD3 URZ, URZ, URZ, URZ ;  /* 0x0000003f3f3ff290 */ /* 0x000fe8000fffe03f */
[----:B------:R-:W-:Y:S01]  /*30700*/  STL.64 [R1+0x2a0], R8 ;  /* 0x0002a00801007387 */ /* 0x000fe20000100a00 */
[----:B------:R1:W-:Y:S02]  /*30710*/  STL.64 [R1+0x2a8], R10 ;  /* 0x0002a80a01007387 */ /* 0x0003e40000100a00 */
[----:B------:R-:W3:Y:S02]  /*30720*/  LDL.LU R25, [R1+0xf4] ;  /* 0x0000f40001197983 */ /* 0x000ee40000300800 */
[----:B0-----:R-:W3:Y:S01]  /*30730*/  LDL.LU R26, [R1+0xf8] ;  /* 0x0000f800011a7983 */ /* 0x001ee20000300800 */
[----:B------:R-:W3:Y:S04]  /*30740*/  LDL.LU R27, [R1+0xfc] ;  /* 0x0000fc00011b7983 */ /* 0x000ee80000300800 */
[----:B-1----:R-:W4:Y:S01]  /*30750*/  LDL R10, [R1+0x380] ;  /* 0x00038000010a7983 */ /* 0x002f220000100800 */
[----:B------:R-:W-:Y:S01]  /*30760*/  IMAD.MOV.U32 R8, RZ, RZ, R22 ;  /* 0x000000ffff087224 */ /* 0x000fe200078e0016 */
[C---:B--2---:R-:W-:Y:S11]  /*30770*/  HMMA.16816.F32.BF16 R12, R4.reuse, R22, R12 ;  /* 0x00000016040c723c */ /* 0x044ff6000004180c */
[----:B------:R-:W-:Y:S11]  /*30780*/  @!UPT UIADD3 URZ, URZ, URZ, URZ ;  /* 0x0000003f3f3ff290 */ /* 0x000ff6000fffe03f */
[----:B------:R-:W-:Y:S01]  /*30790*/  @!UPT UIADD3 URZ, URZ, URZ, URZ ;  /* 0x0000003f3f3ff290 */ /* 0x000fe2000fffe03f */
[----:B------:R-:W-:Y:S01]  /*307a0*/  STL.64 [R1+0x290], R12 ;  /* 0x0002900c01007387 */ /* 0x000fe20000100a00 */
[----:B------:R0:W-:Y:S03]  /*307b0*/  STL.64 [R1+0x298], R14 ;  /* 0x0002980e01007387 */ /* 0x0001e60000100a00 */
[----:B0-----:R-:W2:Y:S01]  /*307c0*/  LDL.LU.64 R14, [R1+0x19c0] ;  /* 0x0019c000010e7983 */ /* 0x001ea20000300a00 */
[----:B------:R-:W2:Y:S02]  /*307d0*/  LDL.LU.64 R12, [R1+0x19b8] ;  /* 0x0019b800010c7983 */ /* 0x000ea40000300a00 */
[----:B------:R-:W2:Y:S02]  /*307e0*/  LDL.LU.64 R22, [R1+0x19b0] ;  /* 0x0019b00001167983 */ /* 0x000ea40000300a00 */
[----:B--2---:R-:W-:Y:S01]  /*307f0*/  HMMA.16816.F32.BF16 R12, R4, R22, R12 ;  /* 0x00000016040c723c */ /* 0x004fe2000004180c */
[----:B------:R-:W-:-:S02]  /*30800*/  IMAD.MOV.U32 R29, RZ, RZ, R22 ;  /* 0x000000ffff1d7224 */ /* 0x000fc400078e0016 */
[----:B------:R-:W-:Y:S11]  /*30810*/  IMAD.MOV.U32 R0, RZ, RZ, R23 ;  /* 0x000000ffff007224 */ /* 0x000ff600078e0017 */
[----:B------:R-:W-:Y:S09]  /*30820*/  @!UPT UIADD3 URZ, URZ, URZ, URZ ;  /* 0x0000003f3f3ff290 */ /* 0x000ff2000fffe03f */
[----:B------:R-:W-:Y:S01]  /*30830*/  STL.64 [R1+0x280], R12 ;  /* 0x0002800c01007387 */ /* 0x000fe20000100a00 */
[----:B------:R0:W-:Y:S03]  /*30840*/  STL.64 [R1+0x288], R14 ;  /* 0x0002880e01007387 */ /* 0x0001e60000100a00 */
[----:B0-----:R-:W3:Y:S01]  /*30850*/  LDL.LU.64 R14, [R1+0x19a8] ;  /* 0x0019a800010e7983 */ /* 0x001ee20000300a00 */
[----:B------:R-:W2:Y:S02]  /*30860*/  LDL.LU.64 R22, [R1+0x19a0] ;  /* 0x0019a00001167983 */ /* 0x000ea40000300a00 */
[----:B------:R-:W2:Y:S01]  /*30870*/  LDL.LU.64 R20, [R1+0x1998] ;  /* 0x0019980001147983 */ /* 0x000ea20000300a00 */
[C---:B---3--:R-:W-:Y:S08]  /*30880*/  HMMA.16816.F32.BF16 R24, R4.reuse, R14, R24 ;  /* 0x0000000e0418723c */ /* 0x048ff00000041818 */
[----:B--2---:R-:W-:Y:S01]  /*30890*/  HMMA.16816.F32.BF16 R20, R4, R18, R20 ;  /* 0x000000120414723c */ /* 0x004fe20000041814 */
[----:B------:R-:W-:-:S02]  /*308a0*/  IMAD.MOV.U32 R2, RZ, RZ, R14 ;  /* 0x000000ffff027224 */ /* 0x000fc400078e000e */
[----:B------:R-:W-:Y:S11]  /*308b0*/  IMAD.MOV.U32 R11, RZ, RZ, R15 ;  /* 0x000000ffff0b7224 */ /* 0x000ff600078e000f */
[----:B------:R-:W-:Y:S01]  /*308c0*/  @!UPT UIADD3 URZ, URZ, URZ, URZ ;  /* 0x0000003f3f3ff290 */ /* 0x000fe2000fffe03f */
[----:B------:R-:W-:Y:S01]  /*308d0*/  STL.64 [R1+0x260], R24 ;  /* 0x0002601801007387 */ /* 0x000fe20000100a00 */
[----:B------:R-:W-:Y:S02]  /*308e0*/  STL.64 [R1+0x268], R26 ;  /* 0x0002681a01007387 */ /* 0x000fe40000100a00 */
[----:B------:R-:W2:Y:S05]  /*308f0*/  LDL.LU R12, [R1+0x80] ;  /* 0x00008000010c7983 */ /* 0x000eaa0000300800 */
[----:B------:R-:W-:Y:S01]  /*30900*/  STL.64 [R1+0x250], R20 ;  /* 0x0002501401007387 */ /* 0x000fe20000100a00 */
[----:B------:R-:W-:Y:S01]  /*30910*/  STL.64 [R1+0x258], R22 ;  /* 0x0002581601007387 */ /* 0x000fe20000100a00 */
[----:B------:R-:W2:Y:S02]  /*30920*/  LDL.LU R13, [R1+0x84] ;  /* 0x00008400010d7983 */ /* 0x000ea40000300800 */
[----:B------:R-:W3:Y:S02]  /*30930*/  LDL.LU R14, [R1+0x88] ;  /* 0x00008800010e7983 */ /* 0x000ee40000300800 */
[----:B------:R-:W3:Y:S02]  /*30940*/  LDL.LU R15, [R1+0x8c] ;  /* 0x00008c00010f7983 */ /* 0x000ee40000300800 */
[----:B---3--:R0:W-:Y:S01]  /*30950*/  STL.64 [R1+0x1980], R14 ;  /* 0x0019800e01007387 */ /* 0x0081e20000100a00 */
[----:B--2---:R-:W-:Y:S03]  /*30960*/  STL.64 [R1+0x1978], R12 ;  /* 0x0019780c01007387 */ /* 0x004fe60000100a00 */
[----:B0-----:R-:W2:Y:S01]  /*30970*/  LDL.LU.64 R14, [R1+0xb8] ;  /* 0x0000b800010e7983 */ /* 0x001ea20000300a00 */
[----:B------:R-:W3:Y:S03]  /*30980*/  LDL.LU.64 R26, [R1+0xe8] ;  /* 0x0000e800011a7983 */ /* 0x000ee60000300a00 */
[----:B---3--:R0:W-:Y:S01]  /*30990*/  STL.64 [R1+0x1988], R26 ;  /* 0x0019881a01007387 */ /* 0x0081e20000100a00 */
[----:B------:R-:W2:Y:S02]  /*309a0*/  LDL.LU R24, [R1+0x90] ;  /* 0x0000900001187983 */ /* 0x000ea40000300800 */
[----:B------:R-:W2:Y:S01]  /*309b0*/  LDL.LU R25, [R1+0x94] ;  /* 0x0000940001197983 */ /* 0x000ea20000300800 */
[----:B0-----:R-:W2:Y:S01]  /*309c0*/  LDL.LU R26, [R1+0x98] ;  /* 0x00009800011a7983 */ /* 0x001ea20000300800 */
[----:B------:R-:W2:Y:S02]  /*309d0*/  LDL.LU R27, [R1+0x9c] ;  /* 0x00009c00011b7983 */ /* 0x000ea40000300800 */
[----:B------:R0:W-:Y:S02]  /*309e0*/  STL.64 [R1+0x1908], R18 ;  /* 0x0019081201007387 */ /* 0x0001e40000100a00 */
[----:B------:R-:W-:Y:S01]  /*309f0*/  STL.64 [R1+0x1900], R16 ;  /* 0x0019001001007387 */ /* 0x000fe20000100a00 */
[----:B0-----:R-:W3:Y:S01]  /*30a00*/  LDL.LU.64 R18, [R1+0xc8] ;  /* 0x0000c80001127983 */ /* 0x001ee20000300a00 */
[----:B------:R-:W2:Y:S02]  /*30a10*/  LDL.LU R20, [R1] ;  /* 0x0000000001147983 */ /* 0x000ea40000300800 */
[----:B------:R-:W2:Y:S02]  /*30a20*/  LDL.LU R21, [R1+0x4] ;  /* 0x0000040001157983 */ /* 0x000ea40000300800 */
[----:B------:R-:W2:Y:S01]  /*30a30*/  LDL.LU R22, [R1+0x8] ;  /* 0x0000080001167983 */ /* 0x000ea20000300800 */
[----:B------:R-:W2:Y:S04]  /*30a40*/  LDL.LU R23, [R1+0xc] ;  /* 0x00000c0001177983 */ /* 0x000ea80000300800 */
[----:B--2---:R-:W-:Y:S01]  /*30a50*/  STL.64 [R1+0x1918], R22 ;  /* 0x0019181601007387 */ /* 0x004fe20000100a00 */
[----:B------:R0:W-:Y:S03]  /*30a60*/  STL.64 [R1+0x1910], R20 ;  /* 0x0019101401007387 */ /* 0x0001e60000100a00 */
[----:B0-----:R-:W2:Y:S01]  /*30a70*/  LDL.LU R20, [R1+0xa0] ;  /* 0x0000a00001147983 */ /* 0x001ea20000300800 */
[----:B------:R-:W2:Y:S02]  /*30a80*/  LDL.LU R21, [R1+0xa4] ;  /* 0x0000a40001157983 */ /* 0x000ea40000300800 */
[----:B------:R-:W2:Y:S02]  /*30a90*/  LDL.LU R22, [R1+0xa8] ;  /* 0x0000a80001167983 */ /* 0x000ea40000300800 */
[----:B------:R-:W2:Y:S02]  /*30aa0*/  LDL.LU R23, [R1+0xac] ;  /* 0x0000ac0001177983 */ /* 0x000ea40000300800 */
[----:B---3--:R-:W-:Y:S01]  /*30ab0*/  IMAD.MOV.U32 R9, RZ, RZ, R19 ;  /* 0x000000ffff097224 */ /* 0x008fe200078e0013 */
[C---:B--2---:R-:W-:Y:S11]  /*30ac0*/  HMMA.16816.F32.BF16 R20, R4.reuse, R18, R20 ;  /* 0x000000120414723c */ /* 0x044ff60000041814 */
[----:B------:R-:W-:Y:S11]  /*30ad0*/  @!UPT UIADD3 URZ, URZ, URZ, URZ ;  /* 0x0000003f3f3ff290 */ /* 0x000ff6000fffe03f */
[----:B------:R-:W-:Y:S01]  /*30ae0*/  @!UPT UIADD3 URZ, URZ, URZ, URZ ;  /* 0x0000003f3f3ff290 */ /* 0x000fe2000fffe03f */
[----:B------:R-:W-:Y:S01]  /*30af0*/  STL.64 [R1+0x240], R20 ;  /* 0x0002401401007387 */ /* 0x000fe20000100a00 */
[----:B------:R0:W-:Y:S02]  /*30b00*/  STL.64 [R1+0x248], R22 ;  /* 0x0002481601007387 */ /* 0x0001e40000100a00 */
[----:B0-----:R-:W-:Y:S02]  /*30b10*/  IMAD.MOV.U32 R22, RZ, RZ, R29 ;  /* 0x000000ffff167224 */ /* 0x001fe400078e001d */
[----:B------:R-:W-:Y:S01]  /*30b20*/  IMAD.MOV.U32 R23, RZ, RZ, R0 ;  /* 0x000000ffff177224 */ /* 0x000fe200078e0000 */
[----:B------:R-:W2:Y:S01]  /*30b30*/  LDL.LU R29, [R1+0x1994] ;  /* 0x00199400011d7983 */ /* 0x000ea20000300800 */
[----:B------:R-:W3:Y:S02]  /*30b40*/  LDL.LU R0, [R1+0x1990] ;  /* 0x0019900001007983 */ /* 0x000ee40000300800 */
[----:B------:R-:W-:Y:S01]  /*30b50*/  IMAD.MOV.U32 R20, RZ, RZ, R18 ;  /* 0x000000ffff147224 */ /* 0x000fe200078e0012 */
[----:B------:R-:W-:Y:S01]  /*30b60*/  STL.64 [R1+0x1930], R22 ;  /* 0x0019301601007387 */ /* 0x000fe20000100a00 */
[----:B------:R-:W2:Y:S02]  /*30b70*/  LDL.LU R16, [R1+0x40] ;  /* 0x0000400001107983 */ /* 0x000ea40000300800 */
[----:B------:R-:W2:Y:S02]  /*30b80*/  LDL.LU R17, [R1+0x44] ;  /* 0x0000440001117983 */ /* 0x000ea40000300800 */
[----:B------:R-:W2:Y:S01]  /*30b90*/  LDL.LU R18, [R1+0x48] ;  /* 0x0000480001127983 */ /* 0x000ea20000300800 */
[----:B------:R-:W2:Y:S01]  /*30ba0*/  LDL.LU R19, [R1+0x4c] ;  /* 0x00004c0001137983 */ /* 0x000ea20000300800 */
[----:B------:R-:W-:Y:S03]  /*30bb0*/  HMMA.16816.F32.BF16 R24, R4, R14, R24 ;  /* 0x0000000e0418723c */ /* 0x000fe60000041818 */
[----:B--2---:R-:W-:Y:S01]  /*30bc0*/  STL.64 [R1+0x1928], R18 ;  /* 0x0019281201007387 */ /* 0x004fe20000100a00 */
[----:B------:R0:W-:Y:S03]  /*30bd0*/  STL.64 [R1+0x1920], R16 ;  /* 0x0019201001007387 */ /* 0x0001e60000100a00 */
[----:B0-----:R-:W2:Y:S01]  /*30be0*/  LDL.LU R16, [R1+0x50] ;  /* 0x0000500001107983 */ /* 0x001ea20000300800 */
[----:B------:R-:W2:Y:S02]  /*30bf0*/  LDL.LU R17, [R1+0x54] ;  /* 0x0000540001117983 */ /* 0x000ea40000300800 */
[----:B------:R-:W2:Y:S02]  /*30c00*/  LDL.LU R18, [R1+0x58] ;  /* 0x0000580001127983 */ /* 0x000ea40000300800 */
[----:B------:R-:W2:Y:S02]  /*30c10*/  LDL.LU R19, [R1+0x5c] ;  /* 0x00005c0001137983 */ /* 0x000ea40000300800 */
[----:B------:R-:W-:-:S02]  /*30c20*/  IMAD.MOV.U32 R22, RZ, RZ, R8 ;  /* 0x000000ffff167224 */ /* 0x000fc400078e0008 */
[----:B------:R-:W-:Y:S02]  /*30c30*/  IMAD.MOV.U32 R23, RZ, RZ, R3 ;  /* 0x000000ffff177224 */ /* 0x000fe400078e0003 */
[----:B------:R-:W-:Y:S02]  /*30c40*/  IMAD.MOV.U32 R8, RZ, RZ, R14 ;  /* 0x000000ffff087224 */ /* 0x000fe400078e000e */
[----:B------:R-:W-:Y:S01]  /*30c50*/  IMAD.MOV.U32 R3, RZ, RZ, R15 ;  /* 0x000000ffff037224 */ /* 0x000fe200078e000f */
[----:B--2---:R-:W-:Y:S01]  /*30c60*/  STL.64 [R1+0x1940], R18 ;  /* 0x0019401201007387 */ /* 0x004fe20000100a00 */
[----:B------:R0:W-:Y:S03]  /*30c70*/  STL.64 [R1+0x1938], R16 ;  /* 0x0019381001007387 */ /* 0x0001e60000100a00 */
[----:B0-----:R-:W2:Y:S01]  /*30c80*/  LDL.LU R16, [R1+0x60] ;  /* 0x0000600001107983 */ /* 0x001ea20000300800 */
[----:B------:R-:W2:Y:S02]  /*30c90*/  LDL.LU R17, [R1+0x64] ;  /* 0x0000640001117983 */ /* 0x000ea40000300800 */
[----:B------:R-:W2:Y:S02]  /*30ca0*/  LDL.LU R18, [R1+0x68] ;  /* 0x0000680001127983 */ /* 0x000ea40000300800 */
[----:B------:R-:W2:Y:S01]  /*30cb0*/  LDL.LU R19, [R1+0x6c] ;  /* 0x00006c0001137983 */ /* 0x000ea20000300800 */
[----:B------:R-:W-:Y:S01]  /*30cc0*/  STL.64 [R1+0x230], R24 ;  /* 0x0002301801007387 */ /* 0x000fe20000100a00 */
[----:B------:R0:W-:Y:S03]  /*30cd0*/  STL.64 [R1+0x238], R26 ;  /* 0x0002381a01007387 */ /* 0x0001e60000100a00 */
[----:B0-----:R-:W2:Y:S01]  /*30ce0*/  LDL.LU.64 R26, [R1+0x1988] ;  /* 0x00198800011a7983 */ /* 0x001ea20000300a00 */
[----:B------:R-:W2:Y:S02]  /*30cf0*/  LDL.LU.64 R14, [R1+0x1980] ;  /* 0x00198000010e7983 */ /* 0x000ea40000300a00 */
[----:B------:R-:W2:Y:S02]  /*30d00*/  LDL.LU.64 R12, [R1+0x1978] ;  /* 0x00197800010c7983 */ /* 0x000ea40000300a00 */
[----:B--2---:R-:W-:Y:S11]  /*30d10*/  HMMA.16816.F32.BF16 R12, R4, R26, R12 ;  /* 0x0000001a040c723c */ /* 0x004ff6000004180c */
[----:B------:R-:W-:Y:S11]  /*30d20*/  @!UPT UIADD3 URZ, URZ, URZ, URZ ;  /* 0x0000003f3f3ff290 */ /* 0x000ff6000fffe03f */
[----:B------:R-:W-:Y:S01]  /*30d30*/  @!UPT UIADD3 URZ, URZ, URZ, URZ ;  /* 0x0000003f3f3ff290 */ /* 0x000fe2000fffe03f */
[----:B------:R0:W-:Y:S01]  /*30d40*/  STL.64 [R1+0x210], R12 ;  /* 0x0002100c01007387 */ /* 0x0001e20000100a00 */
[----:B------:R1:W-:Y:S02]  /*30d50*/  STL.64 [R1+0x218], R14 ;  /* 0x0002180e01007387 */ /* 0x0003e40000100a00 */
[----:B0-----:R-:W-:Y:S02]  /*30d60*/  IMAD.MOV.U32 R13, RZ, RZ, R26 ;  /* 0x000000ffff0d7224 */ /* 0x001fe400078e001a */
[----:B------:R-:W-:Y:S02]  /*30d70*/  IMAD.MOV.U32 R12, RZ, RZ, R27 ;  /* 0x000000ffff0c7224 */ /* 0x000fe400078e001b */
[----:B------:R-:W2:Y:S03]  /*30d80*/  LDL.LU.64 R26, [R1+0x1970] ;  /* 0x00197000011a7983 */ /* 0x000ea60000300a00 */
[----:B------:R3:W-:Y:S02]  /*30d90*/  STL.64 [R1+0x18d0], R12 ;  /* 0x0018d00c01007387 */ /* 0x0007e40000100a00 */
[----:B-1----:R-:W-:-:S02]  /*30da0*/  IMAD.MOV.U32 R14, RZ, RZ, R28 ;  /* 0x000000ffff0e7224 */ /* 0x002fc400078e001c */
[----:B---3--:R-:W-:Y:S02]  /*30db0*/  IMAD.MOV.U32 R12, RZ, RZ, R0 ;  /* 0x000000ffff0c7224 */ /* 0x008fe400078e0000 */
[----:B------:R-:W-:Y:S01]  /*30dc0*/  IMAD.MOV.U32 R13, RZ, RZ, R29 ;  /* 0x000000ffff0d7224 */ /* 0x000fe200078e001d */
[----:B------:R-:W3:Y:S01]  /*30dd0*/  LDL.LU R0, [R1+0x1968] ;  /* 0x0019680001007983 */ /* 0x000ee20000300800 */
[----:B------:R-:W2:Y:S02]  /*30de0*/  LDL.LU R29, [R1+0x1964] ;  /* 0x00196400011d7983 */ /* 0x000ea40000300800 */
[----:B------:R-:W2:Y:S02]  /*30df0*/  LDL.LU R28, [R1+0x1960] ;  /* 0x00196000011c7983 */ /* 0x000ea40000300800 */
[----:B------:R-:W2:Y:S02]  /*30e00*/  LDL.LU R15, [R1+0x14c] ;  /* 0x00014c00010f7983 */ /* 0x000ea40000300800 */
[----:B--2---:R0:W-:Y:S01]  /*30e10*/  STL.64 [R1+0x18e0], R14 ;  /* 0x0018e00e01007387 */ /* 0x0041e20000100a00 */
[----:B------:R1:W-:Y:S02]  /*30e20*/  STL.64 [R1+0x18d8], R12 ;  /* 0x0018d80c01007387 */ /* 0x0003e40000100a00 */
[----:B0-----:R-:W-:-:S02]  /*30e30*/  IMAD.MOV.U32 R14, RZ, RZ, R20 ;  /* 0x000000ffff0e7224 */ /* 0x001fc400078e0014 */
[----:B------:R-:W-:-:S05]  /*30e40*/  IMAD.MOV.U32 R15, RZ, RZ, R9 ;  /* 0x000000ffff0f7224 */ /* 0x000fca00078e0009 */
[----:B------:R0:W-:Y:S01]  /*30e50*/  STL.64 [R1+0x18f0], R14 ;  /* 0x0018f00e01007387 */ /* 0x0001e20000100a00 */
[----:B-1----:R-:W2:Y:S02]  /*30e60*/  LDL.LU R12, [R1+0x70] ;  /* 0x00007000010c7983 */ /* 0x002ea40000300800 */
[----:B------:R-:W-:Y:S02]  /*30e70*/  IMAD.MOV.U32 R13, RZ, RZ, R29 ;  /* 0x000000ffff0d7224 */ /* 0x000fe400078e001d */
[----:B------:R-:W-:Y:S02]  /*30e80*/  IMAD.MOV.U32 R9, RZ, RZ, R27 ;  /* 0x000000ffff097224 */ /* 0x000fe400078e001b */
[----:B0-----:R-:W-:Y:S02]  /*30e90*/  IMAD.MOV.U32 R14, RZ, RZ, R28 ;  /* 0x000000ffff0e7224 */ /* 0x001fe400078e001c */
[----:B---3--:R-:W-:-:S07]  /*30ea0*/  IMAD.MOV.U32 R15, RZ, RZ, R0 ;  /* 0x000000ffff0f7224 */ /* 0x008fce00078e0000 */
[----:B--2---:R-:W-:Y:S07]  /*30eb0*/  HMMA.16816.F32.BF16 R4, R4, R26, R12 ;  /* 0x0000001a0404723c */ /* 0x004fee000004180c */
[----:B------:R-:W-:Y:S02]  /*30ec0*/  IMAD.MOV.U32 R12, RZ, RZ, R26 ;  /* 0x000000ffff0c7224 */ /* 0x000fe400078e001a */
[----:B------:R-:W2:Y:S01]  /*30ed0*/  LDL.LU.64 R26, [R1+0x1958] ;  /* 0x00195800011a7983 */ /* 0x000ea20000300a00 */
[----:B------:R-:W2:Y:S11]  /*30ee0*/  LDL.LU.64 R24, [R1+0x1950] ;  /* 0x0019500001187983 */ /* 0x000eb60000300a00 */
[----:B------:R-:W-:Y:S03]  /*30ef0*/  @!UPT UIADD3 URZ, URZ, URZ, URZ ;  /* 0x0000003f3f3ff290 */ /* 0x000fe6000fffe03f */
[----:B------:R-:W-:Y:S02]  /*30f00*/  IMAD.MOV.U32 R0, RZ, RZ, R7 ;  /* 0x000000ffff007224 */ /* 0x000fe400078e0007 */
[----:B------:R-:W-:Y:S02]  /*30f10*/  IMAD.MOV.U32 R28, RZ, RZ, R6 ;  /* 0x000000ffff1c7224 */ /* 0x000fe400078e0006 */
[----:B------:R-:W-:Y:S01]  /*30f20*/  IMAD.MOV.U32 R29, RZ, RZ, R5 ;  /* 0x000000ffff1d7224 */ /* 0x000fe200078e0005 */
[----:B------:R-:W-:Y:S01]  /*30f30*/  STL [R1+0x1f0], R4 ;  /* 0x0001f00401007387 */ /* 0x000fe20000100800 */
[----:B------:R-:W-:Y:S02]  /*30f40*/  IMAD.MOV.U32 R6, RZ, RZ, R2 ;  /* 0x000000ffff067224 */ /* 0x000fe400078e0002 */
[----:B------:R-:W3:Y:S02]  /*30f50*/  LDL.LU R2, [R1+0x1948] ;  /* 0x0019480001027983 */ /* 0x000ee40000300800 */
[----:B------:R-:W-:-:S02]  /*30f60*/  IMAD.MOV.U32 R7, RZ, RZ, R11 ;  /* 0x000000ffff077224 */ /* 0x000fc400078e000b */
[----:B------:R-:W3:Y:S01]  /*30f70*/  LDL R11, [R1+0xe40] ;  /* 0x000e4000010b7983 */ /* 0x000ee20000100800 */
[----:B------:R-:W-:Y:S02]  /*30f80*/  STL [R1+0x1838], R0 ;  /* 0x0018380001007387 */ /* 0x000fe40000100800 */
[----:B------:R-:W-:Y:S02]  /*30f90*/  STL [R1+0x17ec], R28 ;  /* 0x0017ec1c01007387 */ /* 0x000fe40000100800 */
[----:B------:R-:W-:Y:S01]  /*30fa0*/  STL [R1+0x17e8], R29 ;  /* 0x0017e81d01007387 */ /* 0x000fe20000100800 */
        /* <DEDUP_REMOVED lines=13> */
[----:B0-----:R-:W3:Y:S01]  /*31080*/  LDL.LU.64 R22, [R1+0x1918] ;  /* 0x0019180001167983 */ /* 0x001ee20000300a00 */
[----:B------:R-:W3:Y:S01]  /*31090*/  LDL.LU.64 R20, [R1+0x1910] ;  /* 0x0019100001147983 */ /* 0x000ee20000300a00 */
[C---:B--2---:R-:W-:Y:S02]  /*310a0*/  HMMA.16816.F32.BF16 R4, R24.reuse, R6, R16 ;  /* 0x000000061804723c */ /* 0x044fe40000041810 */
[----:B------:R-:W3:Y:S01]  /*310b0*/  LDL.LU.64 R18, [R1+0x1908] ;  /* 0x0019080001127983 */ /* 0x000ee20000300a00 */
[----:B------:R-:W2:Y:S11]  /*310c0*/  LDL.LU.64 R16, [R1+0x1900] ;  /* 0x0019000001107983 */ /* 0x000eb60000300a00 */
[----:B------:R-:W-:Y:S09]  /*310d0*/  @!UPT UIADD3 URZ, URZ, URZ, URZ ;  /* 0x0000003f3f3ff290 */ /* 0x000ff2000fffe03f */
[----:B------:R-:W-:Y:S01]  /*310e0*/  STL.64 [R1+0x1a0], R4 ;  /* 0x0001a00401007387 */ /* 0x000fe20000100a00 */
[----:B------:R3:W-:Y:S02]  /*310f0*/  STL.64 [R1+0x1a8], R6 ;  /* 0x0001a80601007387 */ /* 0x0007e40000100a00 */
[----:B---3--:R-:W-:Y:S01]  /*31100*/  HMMA.16816.F32.BF16 R4, R24, R18, R20 ;  /* 0x000000121804723c */ /* 0x008fe20000041814 */
[----:B--2---:R0:W-:Y:S06]  /*31110*/  STL.64 [R1+0x18e8], R16 ;  /* 0x0018e81001007387 */ /* 0x0041ec0000100a00 */
[----:B------:R-:W-:Y:S01]  /*31120*/  IMAD.MOV.U32 R19, RZ, RZ, R2 ;  /* 0x000000ffff137224 */ /* 0x000fe200078e0002 */
[----:B0-----:R-:W2:Y:S11]  /*31130*/  LDL.LU R16, [R1+0x120] ;  /* 0x0001200001107983 */ /* 0x001eb60000300800 */
[----:B------:R-:W-:Y:S04]  /*31140*/  @!UPT UIADD3 URZ, URZ, URZ, URZ ;  /* 0x0000003f3f3ff290 */ /* 0x000fe8000fffe03f */
[----:B------:R-:W-:Y:S01]  /*31150*/  STL.64 [R1+0x190], R4 ;  /* 0x0001900401007387 */ /* 0x000fe20000100a00 */
[----:B------:R-:W-:Y:S02]  /*31160*/  STL.64 [R1+0x198], R6 ;  /* 0x0001980601007387 */ /* 0x000fe40000100a00 */
[----:B------:R-:W2:Y:S02]  /*31170*/  LDL.LU R17, [R1+0x124] ;  /* 0x0001240001117983 */ /* 0x000ea40000300800 */
[----:B------:R-:W2:Y:S01]  /*31180*/  LDL.LU R18, [R1+0x128] ;  /* 0x0001280001127983 */ /* 0x000ea20000300800 */
[----:B------:R-:W3:Y:S04]  /*31190*/  LDL.LU R2, [R1+0x18f8] ;  /* 0x0018f80001027983 */ /* 0x000ee80000300800 */
[----:B----4-:R-:W0:Y:S04]  /*311a0*/  LDSM.16.MT88.4 R4, [R10+0x12000] ;  /* 0x012000000a04783b */ /* 0x010e280000004200 */
[----:B0-----:R0:W-:Y:S02]  /*311b0*/  STL.64 [R1+0x18b0], R6 ;  /* 0x0018b00601007387 */ /* 0x0011e40000100a00 */
[----:B0-----:R-:W-:-:S02]  /*311c0*/  IMAD.MOV.U32 R6, RZ, RZ, R12 ;  /* 0x000000ffff067224 */ /* 0x001fc400078e000c */
[----:B------:R-:W-:Y:S01]  /*311d0*/  STL.64 [R1+0x18a8], R4 ;  /* 0x0018a80401007387 */ /* 0x000fe20000100a00 */
[----:B------:R-:W4:Y:S02]  /*311e0*/  LDL.LU R20, [R1+0x170] ;  /* 0x0001700001147983 */ /* 0x000f240000300800 */
[----:B------:R-:W4:Y:S02]  /*311f0*/  LDL.LU R21, [R1+0x174] ;  /* 0x0001740001157983 */ /* 0x000f240000300800 */
[----:B------:R-:W4:Y:S01]  /*31200*/  LDL.LU R22, [R1+0x178] ;  /* 0x0001780001167983 */ /* 0x000f220000300800 */
[----:B------:R-:W4:Y:S01]  /*31210*/  LDL.LU R23, [R1+0x17c] ;  /* 0x00017c0001177983 */ /* 0x000f220000300800 */
[----:B------:R-:W-:Y:S03]  /*31220*/  STL.64 [R1+0x1860], R10 ;  /* 0x0018600a01007387 */ /* 0x000fe60000100a00 */
[----:B---3--:R-:W0:Y:S04]  /*31230*/  LDSM.16.M88.4 R12, [R2+0x80] ;  /* 0x00008000020c783b */ /* 0x008e280000000200 */
[----:B0-----:R-:W-:Y:S01]  /*31240*/  STL.64 [R1+0xf0], R12 ;  /* 0x0000f00c01007387 */ /* 0x001fe20000100a00 */
[----:B------:R0:W-:Y:S03]  /*31250*/  STL.64 [R1+0xf8], R14 ;  /* 0x0000f80e01007387 */ /* 0x0001e60000100a00 */
[----:B0-----:R-:W2:Y:S01]  /*31260*/  LDL.LU.64 R14, [R1+0x18f0] ;  /* 0x0018f000010e7983 */ /* 0x001ea20000300a00 */
[----:B------:R-:W-:-:S02]  /*31270*/  IMAD.MOV.U32 R11, RZ, RZ, R3 ;  /* 0x000000ffff0b7224 */ /* 0x000fc400078e0003 */
[----:B------:R-:W-:Y:S02]  /*31280*/  IMAD.MOV.U32 R3, RZ, RZ, R12 ;  /* 0x000000ffff037224 */ /* 0x000fe400078e000c */
[----:B------:R-:W-:Y:S02]  /*31290*/  IMAD.MOV.U32 R0, RZ, RZ, R13 ;  /* 0x000000ffff007224 */ /* 0x000fe400078e000d */
[----:B--2---:R-:W-:Y:S01]  /*312a0*/  HMMA.16816.F32.BF16 R12, R24, R14, R16 ;  /* 0x0000000e180c723c */ /* 0x004fe20000041810 */
[----:B------:R-:W2:Y:S11]  /*312b0*/  LDL.LU.64 R16, [R1+0x18e8] ;  /* 0x0018e80001107983 */ /* 0x000eb60000300a00 */
[----:B------:R-:W-:Y:S11]  /*312c0*/  @!UPT UIADD3 URZ, URZ, URZ, URZ ;  /* 0x0000003f3f3ff290 */ /* 0x000ff6000fffe03f */
[----:B------:R-:W-:Y:S01]  /*312d0*/  STL.64 [R1+0x180], R12 ;  /* 0x0001800c01007387 */ /* 0x000fe20000100a00 */
[----:B------:R-:W-:Y:S02]  /*312e0*/  STL.64 [R1+0x188], R14 ;  /* 0x0001880e01007387 */ /* 0x000fe40000100a00 */
[----:B------:R-:W0:Y:S02]  /*312f0*/  LDSM.16.M88.4 R12, [R2+0x2080] ;  /* 0x00208000020c783b */ /* 0x000e240000000200 */
[----:B0-----:R-:W-:Y:S02]  /*31300*/  STL.64 [R1+0xd0], R12 ;  /* 0x0000d00c01007387 */ /* 0x001fe40000100a00 */
[----:B------:R0:W-:Y:S02]  /*31310*/  STL.64 [R1+0xd8], R14 ;  /* 0x0000d80e01007387 */ /* 0x0001e40000100a00 */
[----:B------:R-:W-:Y:S02]  /*31320*/  IMAD.MOV.U32 R5, RZ, RZ, R12 ;  /* 0x000000ffff057224 */ /* 0x000fe400078e000c */
[----:B------:R-:W-:Y:S01]  /*31330*/  IMAD.MOV.U32 R4, RZ, RZ, R13 ;  /* 0x000000ffff047224 */ /* 0x000fe200078e000d */
[----:B0-----:R-:W3:Y:S01]  /*31340*/  LDL.LU.64 R14, [R1+0x18e0] ;  /* 0x0018e000010e7983 */ /* 0x001ee20000300a00 */
[----:B------:R-:W3:Y:S02]  /*31350*/  LDL.LU.64 R12, [R1+0x18d8] ;  /* 0x0018d800010c7983 */ /* 0x000ee40000300a00 */
[----:B------:R-:W-:-:S02]  /*31360*/  IMAD.MOV.U32 R10, RZ, RZ, R8 ;  /* 0x000000ffff0a7224 */ /* 0x000fc400078e0008 */
[----:B------:R-:W-:-:S05]  /*31370*/  IMAD.MOV.U32 R7, RZ, RZ, R9 ;  /* 0x000000ffff077224 */ /* 0x000fca00078e0009 */
[----:B---3--:R-:W-:Y:S01]  /*31380*/  HMMA.16816.F32.BF16 R8, R24, R10, R12 ;  /* 0x0000000a1808723c */ /* 0x008fe2000004180c */
[----:B------:R-:W3:Y:S11]  /*31390*/  LDL.LU.64 R12, [R1+0x18d0] ;  /* 0x0018d000010c7983 */ /* 0x000ef60000300a00 */
[----:B------:R-:W-:Y:S11]  /*313a0*/  @!UPT UIADD3 URZ, URZ, URZ, URZ ;  /* 0x0000003f3f3ff290 */ /* 0x000ff6000fffe03f */
[----:B------:R0:W-:Y:S01]  /*313b0*/  STL.64 [R1+0x160], R8 ;  /* 0x0001600801007387 */ /* 0x0001e20000100a00 */
[----:B------:R2:W-:Y:S03]  /*313c0*/  STL.64 [R1+0x168], R10 ;  /* 0x0001680a01007387 */ /* 0x0005e60000100a00 */
[----:B0-----:R-:W3:Y:S01]  /*313d0*/  LDL.LU R8, [R1+0x220] ;  /* 0x0002200001087983 */ /* 0x001ee20000300800 */
[----:B------:R-:W3:Y:S02]  /*313e0*/  LDL.LU R9, [R1+0x224] ;  /* 0x0002240001097983 */ /* 0x000ee40000300800 */
[----:B--2---:R-:W-:Y:S02]  /*313f0*/  IMAD.MOV.U32 R10, RZ, RZ, R16 ;  /* 0x000000ffff0a7224 */ /* 0x004fe400078e0010 */
[----:B------:R-:W-:Y:S01]  /*31400*/  IMAD.MOV.U32 R11, RZ, RZ, R17 ;  /* 0x000000ffff0b7224 */ /* 0x000fe200078e0011 */
[----:B------:R-:W2:Y:S04]  /*31410*/  LDL.LU R16, [R1+0x18c8] ;  /* 0x0018c80001107983 */ /* 0x000ea80000300800 */
[----:B------:R-:W-:Y:S04]  /*31420*/  STL.64 [R1+0x1870], R10 ;  /* 0x0018700a01007387 */ /* 0x000fe80000100a00 */
[----:B---3--:R-:W-:Y:S01]  /*31430*/  STL.64 [R1+0x1868], R8 ;  /* 0x0018680801007387 */ /* 0x008fe20000100a00 */
[----:B------:R-:W3:Y:S02]  /*31440*/  LDL R17, [R1+0xe3c] ;  /* 0x000e3c0001117983 */ /* 0x000ee40000100800 */
[----:B------:R-:W0:Y:S04]  /*31450*/  LDSM.16.M88.4 R8, [R2+0x4080] ;  /* 0x004080000208783b */ /* 0x000e280000000200 */
[----:B------:R-:W-:-:S02]  /*31460*/  IMAD.MOV.U32 R18, RZ, RZ, R13 ;  /* 0x000000ffff127224 */ /* 0x000fc400078e000d */
[----:B------:R-:W-:Y:S02]  /*31470*/  IMAD.MOV.U32 R19, RZ, RZ, R12 ;  /* 0x000000ffff137224 */ /* 0x000fe400078e000c */
[----:B------:R-:W1:Y:S01]  /*31480*/  LDSM.16.M88.4 R12, [R2+0x6080] ;  /* 0x00608000020c783b */ /* 0x000e620000000200 */
[----:B0-----:R-:W-:Y:S02]  /*31490*/  IMAD.MOV.U32 R29, RZ, RZ, R11 ;  /* 0x000000ffff1d7224 */ /* 0x001fe400078e000b */
[----:B------:R-:W-:Y:S01]  /*314a0*/  IMAD.MOV.U32 R28, RZ, RZ, R10 ;  /* 0x000000ffff1c7224 */ /* 0x000fe200078e000a */
[----:B---3--:R-:W-:Y:S01]  /*314b0*/  STL [R1+0x1854], R17 ;  /* 0x0018541101007387 */ /* 0x008fe20000100800 */
[----:B------:R-:W-:Y:S02]  /*314c0*/  STL.64 [R1+0xc0], R8 ;  /* 0x0000c00801007387 */ /* 0x000fe40000100a00 */
[----:B------:R-:W-:Y:S02]  /*314d0*/  STL.64 [R1+0xc8], R10 ;  /* 0x0000c80a01007387 */ /* 0x000fe40000100a00 */
[----:B------:R0:W-:Y:S02]  /*314e0*/  STL.64 [R1+0x1880], R8 ;  /* 0x0018800801007387 */ /* 0x0001e40000100a00 */
[----:B0-----:R-:W-:-:S02]  /*314f0*/  IMAD.MOV.U32 R8, RZ, RZ, R5 ;  /* 0x000000ffff087224 */ /* 0x001fc400078e0005 */
[----:B------:R-:W-:Y:S02]  /*31500*/  IMAD.MOV.U32 R9, RZ, RZ, R4 ;  /* 0x000000ffff097224 */ /* 0x000fe400078e0004 */
[----:B--2---:R-:W-:-:S03]  /*31510*/  IMAD.MOV.U32 R11, RZ, RZ, R16 ;  /* 0x000000ffff0b7224 */ /* 0x004fc600078e0010 */
[----:B------:R0:W-:Y:S01]  /*31520*/  STL.64 [R1+0x1898], R8 ;  /* 0x0018980801007387 */ /* 0x0001e20000100a00 */
[C---:B----4-:R-:W-:Y:S03]  /*31530*/  HMMA.16816.F32.BF16 R16, R24.reuse, R18, R20 ;  /* 0x000000121810723c */ /* 0x050fe60000041814 */
[----:B0-----:R-:W2:Y:S01]  /*31540*/  LDL.LU R8, [R1+0x1c0] ;  /* 0x0001c00001087983 */ /* 0x001ea20000300800 */
[----:B------:R-:W2:Y:S02]  /*31550*/  LDL.LU R9, [R1+0x1c4] ;  /* 0x0001c40001097983 */ /* 0x000ea40000300800 */
[----:B------:R-:W2:Y:S02]  /*31560*/  LDL.LU R10, [R1+0x1c8] ;  /* 0x0001c800010a7983 */ /* 0x000ea40000300800 */
[----:B------:R-:W-:Y:S01]  /*31570*/  STL [R1+0x1840], R29 ;  /* 0x0018401d01007387 */ /* 0x000fe20000100800 */
[----:B------:R-:W-:Y:S01]  /*31580*/  STL [R1+0x183c], R28 ;  /* 0x00183c1c01007387 */ /* 0x000fe20000100800 */
[----:B------:R-:W3:Y:S02]  /*31590*/  LDL.LU.64 R22, [R1+0x18c0] ;  /* 0x0018c00001167983 */ /* 0x000ee40000300a00 */
[----:B------:R-:W3:Y:S11]  /*315a0*/  LDL.LU.64 R20, [R1+0x18b8] ;  /* 0x0018b80001147983 */ /* 0x000ef60000300a00 */
[----:B------:R-:W-:Y:S01]  /*315b0*/  STL.64 [R1+0x150], R16 ;  /* 0x0001501001007387 */ /* 0x000fe20000100a00 */
[----:B------:R-:W-:Y:S02]  /*315c0*/  STL.64 [R1+0x158], R18 ;  /* 0x0001581201007387 */ /* 0x000fe40000100a00 */
[----:B------:R-:W0:Y:S01]  /*315d0*/  LDSM.16.M88.4 R16, [R2+0x8080] ;  /* 0x008080000210783b */ /* 0x000e220000000200 */
[----:B---3--:R-:W-:Y:S01]  /*315e0*/  HMMA.16816.F32.BF16 R20, R24, R6, R20 ;  /* 0x000000061814723c */ /* 0x008fe20000041814 */
[----:B------:R-:W2:Y:S02]  /*315f0*/  LDL.LU.64 R6, [R1+0x18b0] ;  /* 0x0018b00001067983 */ /* 0x000ea40000300a00 */
[----:B------:R-:W2:Y:S04]  /*31600*/  LDL.LU.64 R4, [R1+0x18a8] ;  /* 0x0018a80001047983 */ /* 0x000ea80000300a00 */
[----:B------:R-:W-:-:S02]  /*31610*/  IMAD.MOV.U32 R24, RZ, RZ, R3 ;  /* 0x000000ffff187224 */ /* 0x000fc400078e0003 */
[----:B------:R-:W3:Y:S11]  /*31620*/  LDL.LU R3, [R1+0x18a0] ;  /* 0x0018a00001037983 */ /* 0x000ef60000300800 */
[----:B------:R-:W-:Y:S03]  /*31630*/  @!UPT UIADD3 URZ, URZ, URZ, URZ ;  /* 0x0000003f3f3ff290 */ /* 0x000fe6000fffe03f */
[----:B------:R-:W-:Y:S01]  /*31640*/  STL.64 [R1+0x140], R20 ;  /* 0x0001401401007387 */ /* 0x000fe20000100a00 */
[----:B------:R-:W-:Y:S02]  /*31650*/  STL.64 [R1+0x148], R22 ;  /* 0x0001481601007387 */ /* 0x000fe40000100a00 */
[----:B-1----:R-:W-:Y:S02]  /*31660*/  STL.64 [R1+0xb0], R12 ;  /* 0x0000b00c01007387 */ /* 0x002fe40000100a00 */
[----:B------:R-:W-:Y:S01]  /*31670*/  STL.64 [R1+0xb8], R14 ;  /* 0x0000b80e01007387 */ /* 0x000fe20000100a00 */
[----:B------:R1:W-:Y:S04]  /*31680*/  STL.64 [R1+0x1878], R12 ;  /* 0x0018780c01007387 */ /* 0x0003e80000100a00 */
[----:B-1----:R-:W4:Y:S01]  /*31690*/  LDL.LU R12, [R1+0x200] ;  /* 0x00020000010c7983 */ /* 0x002f220000300800 */
[----:B------:R-:W4:Y:S02]  /*316a0*/  LDL.LU R13, [R1+0x204] ;  /* 0x00020400010d7983 */ /* 0x000f240000300800 */
[----:B------:R-:W2:Y:S02]  /*316b0*/  LDL.LU R14, [R1+0x208] ;  /* 0x00020800010e7983 */ /* 0x000ea40000300800 */
[----:B------:R-:W2:Y:S02]  /*316c0*/  LDL.LU R15, [R1+0x20c] ;  /* 0x00020c00010f7983 */ /* 0x000ea40000300800 */
[----:B--2---:R-:W-:Y:S01]  /*316d0*/  STL.64 [R1+0x1890], R14 ;  /* 0x0018900e01007387 */ /* 0x004fe20000100a00 */
[----:B----4-:R1:W-:Y:S03]  /*316e0*/  STL.64 [R1+0x1888], R12 ;  /* 0x0018880c01007387 */ /* 0x0103e60000100a00 */
[----:B-1----:R-:W2:Y:S01]  /*316f0*/  LDL.LU R12, [R1+0x1e0] ;  /* 0x0001e000010c7983 */ /* 0x002ea20000300800 */
[----:B------:R-:W2:Y:S02]  /*31700*/  LDL.LU R13, [R1+0x1e4] ;  /* 0x0001e400010d7983 */ /* 0x000ea40000300800 */
[----:B------:R-:W2:Y:S02]  /*31710*/  LDL.LU R14, [R1+0x1e8] ;  /* 0x0001e800010e7983 */ /* 0x000ea40000300800 */
[----:B------:R-:W2:Y:S01]  /*31720*/  LDL.LU R15, [R1+0x1ec] ;  /* 0x0001ec00010f7983 */ /* 0x000ea20000300800 */
[----:B------:R-:W4:Y:S01]  /*31730*/  LDL R23, [R1+0xe38] ;  /* 0x000e380001177983 */ /* 0x000f220000100800 */
[----:B------:R-:W-:-:S07]  /*31740*/  IMAD.MOV.U32 R25, RZ, RZ, R0 ;  /* 0x000000ffff197224 */ /* 0x000fce00078e0000 */
[C---:B------:R-:W-:Y:S01]  /*31750*/  HMMA.16816.F32.BF16 R24, R4.reuse, R24, R8 ;  /* 0x000000180418723c */ /* 0x040fe20000041808 */
[----:B----4-:R-:W-:Y:S01]  /*31760*/  STL [R1+0x1850], R23 ;  /* 0x0018501701007387 */ /* 0x010fe20000100800 */
[----:B0-----:R-:W-:Y:S02]  /*31770*/  STL.64 [R1+0xa0], R16 ;  /* 0x0000a01001007387 */ /* 0x001fe40000100a00 */
[----:B------:R-:W-:Y:S02]  /*31780*/  STL.64 [R1+0xa8], R18 ;  /* 0x0000a81201007387 */ /* 0x000fe40000100a00 */
[----:B------:R-:W2:Y:S01]  /*31790*/  LDL.LU.64 R8, [R1+0x1898] ;  /* 0x0018980001087983 */ /* 0x000ea20000300a00 */
[----:B------:R-:W0:Y:S11]  /*317a0*/  LDSM.16.M88.4 R20, [R2+0xa080] ;  /* 0x00a080000214783b */ /* 0x000e360000000200 */
[----:B------:R-:W-:Y:S05]  /*317b0*/  @!UPT UIADD3 URZ, URZ, URZ, URZ ;  /* 0x0000003f3f3ff290 */ /* 0x000fea000fffe03f */
[----:B------:R-:W-:Y:S01]  /*317c0*/  STL.64 [R1+0x130], R24 ;  /* 0x0001301801007387 */ /* 0x000fe20000100a00 */
[----:B------:R-:W-:Y:S02]  /*317d0*/  STL.64 [R1+0x138], R26 ;  /* 0x0001381a01007387 */ /* 0x000fe40000100a00 */
[----:B------:R-:W-:Y:S01]  /*317e0*/  LDSM.16.M88.4 R24, [R2+0xc080] ;  /* 0x00c080000218783b */ /* 0x000fe20000000200 */
[----:B--2---:R-:W-:Y:S01]  /*317f0*/  HMMA.16816.F32.BF16 R8, R4, R8, R12 ;  /* 0x000000080408723c */ /* 0x004fe2000004180c */
[----:B------:R-:W2:Y:S02]  /*31800*/  LDL.LU.64 R14, [R1+0x1890] ;  /* 0x00189000010e7983 */ /* 0x000ea40000300a00 */
[----:B------:R-:W2:Y:S02]  /*31810*/  LDL.LU.64 R12, [R1+0x1888] ;  /* 0x00188800010c7983 */ /* 0x000ea40000300a00 */
[----:B0-----:R-:W-:Y:S02]  /*31820*/  STL.64 [R1+0x90], R20 ;  /* 0x0000901401007387 */ /* 0x001fe40000100a00 */
[----:B------:R-:W-:Y:S11]  /*31830*/  STL.64 [R1+0x98], R22 ;  /* 0x0000981601007387 */ /* 0x000ff60000100a00 */
[----:B------:R-:W-:Y:S05]  /*31840*/  @!UPT UIADD3 URZ, URZ, URZ, URZ ;  /* 0x0000003f3f3ff290 */ /* 0x000fea000fffe03f */
[----:B------:R-:W-:Y:S01]  /*31850*/  STL.64 [R1+0x120], R8 ;  /* 0x0001200801007387 */ /* 0x000fe20000100a00 */
[----:B------:R-:W-:Y:S02]  /*31860*/  STL.64 [R1+0x128], R10 ;  /* 0x0001280a01007387 */ /* 0x000fe40000100a00 */
[----:B------:R-:W0:Y:S04]  /*31870*/  LDSM.16.M88.4 R8, [R2+0xe080] ;  /* 0x00e080000208783b */ /* 0x000e280000000200 */
[----:B------:R1:W-:Y:S02]  /*31880*/  STL.64 [R1+0x1858], R20 ;  /* 0x0018581401007387 */ /* 0x0003e40000100a00 */
[----:B-1----:R-:W4:Y:S01]  /*31890*/  LDL.LU R20, [R1+0x270] ;  /* 0x0002700001147983 */ /* 0x002f220000300800 */
[----:B------:R-:W4:Y:S02]  /*318a0*/  LDL.LU R21, [R1+0x274] ;  /* 0x0002740001157983 */ /* 0x000f240000300800 */
[----:B------:R-:W4:Y:S01]  /*318b0*/  LDL.LU R22, [R1+0x278] ;  /* 0x0002780001167983 */ /* 0x000f220000300800 */
[----:B0-----:R0:W-:Y:S01]  /*318c0*/  STL.64 [R1+0x70], R8 ;  /* 0x0000700801007387 */ /* 0x0011e20000100a00 */
[----:B------:R2:W-:Y:S03]  /*318d0*/  STL.64 [R1+0x78], R10 ;  /* 0x0000780a01007387 */ /* 0x0005e60000100a00 */
[----:B0-----:R-:W2:Y:S01]  /*318e0*/  LDL.LU.64 R8, [R1+0x1880] ;  /* 0x0018800001087983 */ /* 0x001ea20000300a00 */
[----:B---3--:R-:W-:-:S02]  /*318f0*/  IMAD.MOV.U32 R23, RZ, RZ, R3 ;  /* 0x000000ffff177224 */ /* 0x008fc400078e0003 */
[----:B------:R-:W-:Y:S02]  /*31900*/  IMAD.MOV.U32 R3, RZ, RZ, R10 ;  /* 0x000000ffff037224 */ /* 0x000fe400078e000a */
[----:B------:R-:W-:Y:S01]  /*31910*/  IMAD.MOV.U32 R2, RZ, RZ, R11 ;  /* 0x000000ffff027224 */ /* 0x000fe200078e000b */
[----:B------:R-:W-:Y:S01]  /*31920*/  STL.64 [R1+0x80], R24 ;  /* 0x0000801801007387 */ /* 0x000fe20000100a00 */
[----:B------:R-:W-:Y:S02]  /*31930*/  STL.64 [R1+0x88], R26 ;  /* 0x0000881a01007387 */ /* 0x000fe40000100a00 */
[----:B------:R-:W-:Y:S01]  /*31940*/  STL [R1+0x1844], R3 ;  /* 0x0018440301007387 */ /* 0x000fe20000100800 */
[C---:B--2---:R-:W-:Y:S01]  /*31950*/  HMMA.16816.F32.BF16 R8, R4.reuse, R8, R12 ;  /* 0x000000080408723c */ /* 0x044fe2000004180c */
[----:B------:R-:W2:Y:S11]  /*31960*/  LDL.LU.64 R12, [R1+0x1878] ;  /* 0x00187800010c7983 */ /* 0x000eb60000300a00 */
[----:B------:R-:W-:Y:S11]  /*31970*/  @!UPT UIADD3 URZ, URZ, URZ, URZ ;  /* 0x0000003f3f3ff290 */ /* 0x000ff6000fffe03f */
        /* <DEDUP_REMOVED lines=10> */
[----:B----4-:R-:W-:Y:S01]  /*31a20*/  HMMA.16816.F32.BF16 R20, R4, R16, R20 ;  /* 0x000000100414723c */ /* 0x010fe20000041814 */
[----:B------:R-:W-:Y:S02]  /*31a30*/  IMAD.MOV.U32 R3, RZ, RZ, R12 ;  /* 0x000000ffff037224 */ /* 0x000fe400078e000c */
[----:B------:R-:W-:Y:S02]  /*31a40*/  IMAD.MOV.U32 R29, RZ, RZ, R13 ;  /* 0x000000ffff1d7224 */ /* 0x000fe400078e000d */
[----:B------:R-:W-:Y:S01]  /*31a50*/  IMAD.MOV.U32 R0, RZ, RZ, R17 ;  /* 0x000000ffff007224 */ /* 0x000fe200078e0011 */
[----:B--2---:R0:W-:Y:S01]  /*31a60*/  STL.64 [R1+0x1848], R10 ;  /* 0x0018480a01007387 */ /* 0x0041e20000100a00 */
[----:B------:R-:W2:Y:S02]  /*31a70*/  LDL.LU R8, [R1+0x2d0] ;  /* 0x0002d00001087983 */ /* 0x000ea40000300800 */
[----:B------:R-:W2:Y:S01]  /*31a80*/  LDL.LU R9, [R1+0x2d4] ;  /* 0x0002d40001097983 */ /* 0x000ea20000300800 */
[----:B------:R1:W-:Y:S04]  /*31a90*/  LDSM.16.MT88.4 R12, [R11+0x12000] ;  /* 0x012000000b0c783b */ /* 0x0003e80000004200 */
[----:B0-----:R-:W2:Y:S01]  /*31aa0*/  LDL.LU R10, [R1+0x2d8] ;  /* 0x0002d800010a7983 */ /* 0x001ea20000300800 */
[----:B-1----:R-:W2:Y:S08]  /*31ab0*/  LDL.LU R11, [R1+0x2dc] ;  /* 0x0002dc00010b7983 */ /* 0x002eb00000300800 */
[----:B------:R0:W-:Y:S02]  /*31ac0*/  STL.64 [R1+0xe0], R20 ;  /* 0x0000e01401007387 */ /* 0x0001e40000100a00 */
[----:B------:R-:W-:Y:S01]  /*31ad0*/  STL.64 [R1+0xe8], R22 ;  /* 0x0000e81601007387 */ /* 0x000fe20000100a00 */
[----:B0-----:R-:W3:Y:S01]  /*31ae0*/  LDL.LU.64 R20, [R1+0x1858] ;  /* 0x0018580001147983 */ /* 0x001ee20000300a00 */
[----:B------:R-:W4:Y:S02]  /*31af0*/  LDL.LU R17, [R1+0x1854] ;  /* 0x0018540001117983 */ /* 0x000f240000300800 */
[----:B------:R-:W-:-:S02]  /*31b00*/  IMAD.MOV.U32 R28, RZ, RZ, R16 ;  /* 0x000000ffff1c7224 */ /* 0x000fc400078e0010 */
[----:B----4-:R-:W0:Y:S04]  /*31b10*/  LDSM.16.MT88.4 R16, [R17+0x12000] ;  /* 0x012000001110783b */ /* 0x010e280000004200 */
[----:B0-----:R-:W-:Y:S01]  /*31b20*/  STL.64 [R1+0x17c8], R18 ;  /* 0x0017c81201007387 */ /* 0x001fe20000100a00 */
[----:B------:R0:W-:Y:S03]  /*31b30*/  STL.64 [R1+0x17c0], R16 ;  /* 0x0017c01001007387 */ /* 0x0001e60000100a00 */
[----:B0-----:R-:W3:Y:S01]  /*31b40*/  LDL.LU R16, [R1+0x2b0] ;  /* 0x0002b00001107983 */ /* 0x001ee20000300800 */
[----:B------:R-:W3:Y:S02]  /*31b50*/  LDL.LU R17, [R1+0x2b4] ;  /* 0x0002b40001117983 */ /* 0x000ee40000300800 */
[----:B------:R-:W3:Y:S02]  /*31b60*/  LDL.LU R18, [R1+0x2b8] ;  /* 0x0002b80001127983 */ /* 0x000ee40000300800 */
[----:B------:R-:W3:Y:S02]  /*31b70*/  LDL.LU R19, [R1+0x2bc] ;  /* 0x0002bc0001137983 */ /* 0x000ee40000300800 */
[C---:B---3--:R-:W-:Y:S11]  /*31b80*/  HMMA.16816.F32.BF16 R16, R4.reuse, R20, R16 ;  /* 0x000000140410723c */ /* 0x048ff60000041810 */
[----:B------:R-:W-:Y:S11]  /*31b90*/  @!UPT UIADD3 URZ, URZ, URZ, URZ ;  /* 0x0000003f3f3ff290 */ /* 0x000ff6000fffe03f */
[----:B------:R-:W-:Y:S01]  /*31ba0*/  @!UPT UIADD3 URZ, URZ, URZ, URZ ;  /* 0x0000003f3f3ff290 */ /* 0x000fe2000fffe03f */
[----:B------:R0:W-:Y:S01]  /*31bb0*/  STL.64 [R1+0x60], R16 ;  /* 0x0000601001007387 */ /* 0x0001e20000100a00 */
[----:B------:R-:W-:Y:S02]  /*31bc0*/  STL.64 [R1+0x68], R18 ;  /* 0x0000681201007387 */ /* 0x000fe40000100a00 */
[----:B------:R-:W3:Y:S02]  /*31bd0*/  LDL.LU R23, [R1+0x1850] ;  /* 0x0018500001177983 */ /* 0x000ee40000300800 */
[----:B0-----:R-:W-:Y:S02]  /*31be0*/  IMAD.MOV.U32 R17, RZ, RZ, R20 ;  /* 0x000000ffff117224 */ /* 0x001fe400078e0014 */
[----:B------:R-:W-:Y:S01]  /*31bf0*/  IMAD.MOV.U32 R16, RZ, RZ, R21 ;  /* 0x000000ffff107224 */ /* 0x000fe200078e0015 */
[C---:B--2---:R-:W-:Y:S01]  /*31c00*/  HMMA.16816.F32.BF16 R24, R4.reuse, R24, R8 ;  /* 0x000000180418723c */ /* 0x044fe20000041808 */
[----:B---3--:R-:W0:Y:S04]  /*31c10*/  LDSM.16.MT88.4 R20, [R23+0x12000] ;  /* 0x012000001714783b */ /* 0x008e280000004200 */
[----:B0-----:R-:W-:Y:S01]  /*31c20*/  STL.64 [R1+0x1728], R22 ;  /* 0x0017281601007387 */ /* 0x001fe20000100a00 */
[----:B------:R0:W-:Y:S03]  /*31c30*/  STL.64 [R1+0x1720], R20 ;  /* 0x0017201401007387 */ /* 0x0001e60000100a00 */
[----:B0-----:R-:W2:Y:S01]  /*31c40*/  LDL.LU R20, [R1+0x2c0] ;  /* 0x0002c00001147983 */ /* 0x001ea20000300800 */
[----:B------:R-:W2:Y:S02]  /*31c50*/  LDL.LU R21, [R1+0x2c4] ;  /* 0x0002c40001157983 */ /* 0x000ea40000300800 */
[----:B------:R-:W2:Y:S02]  /*31c60*/  LDL.LU R22, [R1+0x2c8] ;  /* 0x0002c80001167983 */ /* 0x000ea40000300800 */
[----:B------:R-:W2:Y:S01]  /*31c70*/  LDL.LU R23, [R1+0x2cc] ;  /* 0x0002cc0001177983 */ /* 0x000ea20000300800 */
[----:B------:R-:W3:Y:S08]  /*31c80*/  LDL.LU.64 R10, [R1+0x1848] ;  /* 0x00184800010a7983 */ /* 0x000ef00000300a00 */
[----:B------:R-:W-:Y:S02]  /*31c90*/  STL.64 [R1+0x50], R24 ;  /* 0x0000501801007387 */ /* 0x000fe40000100a00 */
[----:B------:R-:W-:Y:S02]  /*31ca0*/  STL.64 [R1+0x58], R26 ;  /* 0x0000581a01007387 */ /* 0x000fe40000100a00 */
[----:B---3--:R-:W0:Y:S02]  /*31cb0*/  LDSM.16.MT88.4 R24, [R10+0x12800] ;  /* 0x012800000a18783b */ /* 0x008e240000004200 */
[----:B------:R-:W1:Y:S02]  /*31cc0*/  LDSM.16.MT88.4 R8, [R11+0x12800] ;  /* 0x012800000b08783b */ /* 0x000e640000004200 */
[----:B0-----:R-:W-:Y:S02]  /*31cd0*/  STL.64 [R1+0x1688], R26 ;  /* 0x0016881a01007387 */ /* 0x001fe40000100a00 */
[----:B------:R0:W-:Y:S02]  /*31ce0*/  STL.64 [R1+0x1680], R24 ;  /* 0x0016801801007387 */ /* 0x0001e40000100a00 */
[----:B0-----:R-:W2:Y:S02]  /*31cf0*/  LDL.LU.64 R24, [R1+0x70] ;  /* 0x0000700001187983 */ /* 0x001ea40000300a00 */
[----:B--2---:R-:W-:Y:S07]  /*31d00*/  HMMA.16816.F32.BF16 R4, R4, R24, R20 ;  /* 0x000000180404723c */ /* 0x004fee0000041814 */
[----:B------:R-:W-:-:S02]  /*31d10*/  IMAD.MOV.U32 R20, RZ, RZ, R17 ;  /* 0x000000ffff147224 */ /* 0x000fc400078e0011 */
[----:B------:R-:W-:Y:S02]  /*31d20*/  IMAD.MOV.U32 R21, RZ, RZ, R16 ;  /* 0x000000ffff157224 */ /* 0x000fe400078e0010 */
[----:B------:R-:W-:Y:S02]  /*31d30*/  IMAD.MOV.U32 R23, RZ, RZ, R24 ;  /* 0x000000ffff177224 */ /* 0x000fe400078e0018 */
[----:B------:R-:W-:-:S10]  /*31d40*/  IMAD.MOV.U32 R22, RZ, RZ, R25 ;  /* 0x000000ffff167224 */ /* 0x000fd400078e0019 */
[----:B------:R-:W-:Y:S01]  /*31d50*/  STL.64 [R1+0x30], R4 ;  /* 0x0000300401007387 */ /* 0x000fe20000100a00 */
[----:B------:R-:W-:Y:S02]  /*31d60*/  STL.64 [R1+0x38], R6 ;  /* 0x0000380601007387 */ /* 0x000fe40000100a00 */
[----:B------:R-:W-:Y:S02]  /*31d70*/  STL.64 [R1+0x17d0], R20 ;  /* 0x0017d01401007387 */ /* 0x000fe40000100a00 */
[----:B------:R-:W2:Y:S01]  /*31d80*/  LDL.LU R16, [R1+0x2f0] ;  /* 0x0002f00001107983 */ /* 0x000ea20000300800 */
[----:B------:R-:W2:Y:S01]  /*31d90*/  LDL.LU R17, [R1+0x2f4] ;  /* 0x0002f40001117983 */ /* 0x000ea20000300800 */
[----:B------:R-:W3:Y:S02]  /*31da0*/  LDL.LU R18, [R1+0x2f8] ;  /* 0x0002f80001127983 */ /* 0x000ee40000300800 */
[----:B------:R-:W3:Y:S02]  /*31db0*/  LDL.LU R19, [R1+0x2fc] ;  /* 0x0002fc0001137983 */ /* 0x000ee40000300800 */
[----:B------:R-:W4:Y:S01]  /*31dc0*/  LDL.LU R24, [R1+0x320] ;  /* 0x0003200001187983 */ /* 0x000f220000300800 */
[----:B------:R-:W4:Y:S01]  /*31dd0*/  LDL.LU R25, [R1+0x324] ;  /* 0x0003240001197983 */ /* 0x000f220000300800 */
[----:B------:R-:W2:Y:S02]  /*31de0*/  LDL.LU R26, [R1+0x328] ;  /* 0x00032800011a7983 */ /* 0x000ea40000300800 */
[----:B------:R-:W2:Y:S02]  /*31df0*/  LDL.LU R27, [R1+0x32c] ;  /* 0x00032c00011b7983 */ /* 0x000ea40000300800 */
[----:B--2---:R-:W-:Y:S01]  /*31e00*/  STL.64 [R1+0x1810], R26 ;  /* 0x0018101a01007387 */ /* 0x004fe20000100a00 */
[----:B----4-:R0:W-:Y:S03]  /*31e10*/  STL.64 [R1+0x1808], R24 ;  /* 0x0018081801007387 */ /* 0x0101e60000100a00 */
[----:B0-----:R-:W2:Y:S04]  /*31e20*/  LDL R24, [R1+0xd0] ;  /* 0x0000d00001187983 */ /* 0x001ea80000100800 */
[----:B------:R-:W2:Y:S01]  /*31e30*/  LDL R25, [R1+0xd4] ;  /* 0x0000d40001197983 */ /* 0x000ea20000100800 */
[----:B------:R-:W-:-:S02]  /*31e40*/  IMAD.MOV.U32 R4, RZ, RZ, R3 ;  /* 0x000000ffff047224 */ /* 0x000fc400078e0003 */
[----:B------:R-:W-:Y:S01]  /*31e50*/  IMAD.MOV.U32 R5, RZ, RZ, R29 ;  /* 0x000000ffff057224 */ /* 0x000fe200078e001d */
[----:B--2---:R0:W-:Y:S04]  /*31e60*/  STL.64 [R1+0x1820], R24 ;  /* 0x0018201801007387 */ /* 0x0041e80000100a00 */
[----:B0-----:R-:W2:Y:S04]  /*31e70*/  LDL R24, [R1+0xf0] ;  /* 0x0000f00001187983 */ /* 0x001ea80000100800 */
[----:B------:R-:W2:Y:S01]  /*31e80*/  LDL R25, [R1+0xf4] ;  /* 0x0000f40001197983 */ /* 0x000ea20000100800 */
[----:B------:R-:W4:Y:S02]  /*31e90*/  LDL.LU R3, [R1+0x1844] ;  /* 0x0018440001037983 */ /* 0x000f240000300800 */
[----:B------:R-:W2:Y:S02]  /*31ea0*/  LDL.LU R29, [R1+0x1840] ;  /* 0x00184000011d7983 */ /* 0x000ea40000300800 */
[----:B------:R0:W-:Y:S02]  /*31eb0*/  STL.64 [R1+0x1800], R4 ;  /* 0x0018000401007387 */ /* 0x0001e40000100a00 */
[----:B0-----:R-:W2:Y:S04]  /*31ec0*/  LDL.LU.64 R4, [R1+0xc0] ;  /* 0x0000c00001047983 */ /* 0x001ea80000300a00 */
[----:B--2---:R0:W-:Y:S04]  /*31ed0*/  STL.64 [R1+0x1818], R4 ;  /* 0x0018180401007387 */ /* 0x0041e80000100a00 */
[----:B0-----:R-:W2:Y:S01]  /*31ee0*/  LDL.LU R4, [R1+0x330] ;  /* 0x0003300001047983 */ /* 0x001ea20000300800 */
[----:B------:R-:W2:Y:S02]  /*31ef0*/  LDL.LU R5, [R1+0x334] ;  /* 0x0003340001057983 */ /* 0x000ea40000300800 */
[----:B------:R-:W2:Y:S02]  /*31f00*/  LDL.LU R6, [R1+0x338] ;  /* 0x0003380001067983 */ /* 0x000ea40000300800 */
[----:B------:R-:W2:Y:S02]  /*31f10*/  LDL.LU R7, [R1+0x33c] ;  /* 0x00033c0001077983 */ /* 0x000ea40000300800 */
[----:B------:R-:W-:-:S02]  /*31f20*/  IMAD.MOV.U32 R20, RZ, RZ, R28 ;  /* 0x000000ffff147224 */ /* 0x000fc400078e001c */
[----:B------:R-:W-:Y:S01]  /*31f30*/  IMAD.MOV.U32 R21, RZ, RZ, R0 ;  /* 0x000000ffff157224 */ /* 0x000fe200078e0000 */
[----:B--2---:R-:W-:Y:S01]  /*31f40*/  STL.64 [R1+0x1830], R6 ;  /* 0x0018300601007387 */ /* 0x004fe20000100a00 */
[----:B------:R0:W-:Y:S03]  /*31f50*/  STL.64 [R1+0x1828], R4 ;  /* 0x0018280401007387 */ /* 0x0001e60000100a00 */
[----:B0-----:R-:W2:Y:S01]  /*31f60*/  LDL.LU R4, [R1+0x340] ;  /* 0x0003400001047983 */ /* 0x001ea20000300800 */
[----:B------:R-:W2:Y:S02]  /*31f70*/  LDL.LU R5, [R1+0x344] ;  /* 0x0003440001057983 */ /* 0x000ea40000300800 */
[----:B------:R-:W2:Y:S02]  /*31f80*/  LDL.LU R6, [R1+0x348] ;  /* 0x0003480001067983 */ /* 0x000ea40000300800 */
[----:B------:R-:W2:Y:S01]  /*31f90*/  LDL.LU R7, [R1+0x34c] ;  /* 0x00034c0001077983 */ /* 0x000ea20000300800 */
[----:B---3--:R-:W-:Y:S01]  /*31fa0*/  STL.64 [R1+0x17e0], R18 ;  /* 0x0017e01201007387 */ /* 0x008fe20000100a00 */
[----:B------:R0:W-:Y:S02]  /*31fb0*/  STL.64 [R1+0x17d8], R16 ;  /* 0x0017d81001007387 */ /* 0x0001e40000100a00 */
[----:B------:R-:W3:Y:S02]  /*31fc0*/  LDL.LU R28, [R1+0x183c] ;  /* 0x00183c00011c7983 */ /* 0x000ee40000300800 */
[----:B------:R-:W3:Y:S01]  /*31fd0*/  LDL.LU R0, [R1+0x1838] ;  /* 0x0018380001007983 */ /* 0x000ee20000300800 */
[----:B0-----:R-:W3:Y:S01]  /*31fe0*/  LDL.LU R16, [R1+0x300] ;  /* 0x0003000001107983 */ /* 0x001ee20000300800 */
[----:B------:R-:W3:Y:S02]  /*31ff0*/  LDL.LU R17, [R1+0x304] ;  /* 0x0003040001117983 */ /* 0x000ee40000300800 */
[----:B------:R-:W3:Y:S02]  /*32000*/  LDL.LU R18, [R1+0x308] ;  /* 0x0003080001127983 */ /* 0x000ee40000300800 */
[----:B------:R-:W3:Y:S01]  /*32010*/  LDL.LU R19, [R1+0x30c] ;  /* 0x00030c0001137983 */ /* 0x000ee20000300800 */
[----:B--2---:R-:W-:Y:S01]  /*32020*/  HMMA.16816.F32.BF16 R24, R12, R24, R4 ;  /* 0x000000180c18723c */ /* 0x004fe20000041804 */
[----:B---3--:R-:W-:Y:S01]  /*32030*/  STL.64 [R1+0x17f8], R18 ;  /* 0x0017f81201007387 */ /* 0x008fe20000100a00 */
[----:B------:R0:W-:Y:S03]  /*32040*/  STL.64 [R1+0x17f0], R16 ;  /* 0x0017f01001007387 */ /* 0x0001e60000100a00 */
[----:B0-----:R-:W2:Y:S01]  /*32050*/  LDL.LU R16, [R1+0x310] ;  /* 0x0003100001107983 */ /* 0x001ea20000300800 */
[----:B------:R-:W2:Y:S02]  /*32060*/  LDL.LU R17, [R1+0x314] ;  /* 0x0003140001117983 */ /* 0x000ea40000300800 */
[----:B------:R-:W2:Y:S02]  /*32070*/  LDL.LU R18, [R1+0x318] ;  /* 0x0003180001127983 */ /* 0x000ea40000300800 */
[----:B------:R-:W2:Y:S01]  /*32080*/  LDL.LU R19, [R1+0x31c] ;  /* 0x00031c0001137983 */ /* 0x000ea20000300800 */
[----:B-1----:R-:W-:Y:S01]  /*32090*/  STL.64 [R1+0x1618], R10 ;  /* 0x0016180a01007387 */ /* 0x002fe20000100a00 */
[----:B------:R-:W-:Y:S02]  /*320a0*/  STL.64 [R1+0x1610], R8 ;  /* 0x0016100801007387 */ /* 0x000fe40000100a00 */
[----:B------:R-:W3:Y:S02]  /*320b0*/  LDL.LU.64 R6, [R1+0x1830] ;  /* 0x0018300001067983 */ /* 0x000ee40000300a00 */
[----:B------:R-:W3:Y:S07]  /*320c0*/  LDL.LU.64 R4, [R1+0x1828] ;  /* 0x0018280001047983 */ /* 0x000eee0000300a00 */
[----:B------:R0:W-:Y:S04]  /*320d0*/  STL.64 [R1+0x20], R24 ;  /* 0x0000201801007387 */ /* 0x0001e80000100a00 */
[----:B0-----:R-:W3:Y:S01]  /*320e0*/  LDL.LU.64 R24, [R1+0x1820] ;  /* 0x0018200001187983 */ /* 0x001ee20000300a00 */
[----:B----4-:R-:W-:-:S02]  /*320f0*/  IMAD.MOV.U32 R10, RZ, RZ, R3 ;  /* 0x000000ffff0a7224 */ /* 0x010fc400078e0003 */
[----:B------:R-:W-:Y:S02]  /*32100*/  IMAD.MOV.U32 R11, RZ, RZ, R2 ;  /* 0x000000ffff0b7224 */ /* 0x000fe400078e0002 */
[----:B------:R-:W-:Y:S02]  /*32110*/  IMAD.MOV.U32 R3, RZ, RZ, R26 ;  /* 0x000000ffff037224 */ /* 0x000fe400078e001a */
[----:B------:R-:W-:-:S05]  /*32120*/  IMAD.MOV.U32 R2, RZ, RZ, R27 ;  /* 0x000000ffff027224 */ /* 0x000fca00078e001b */
[----:B------:R-:W-:Y:S01]  /*32130*/  STL [R1+0x16fc], R2 ;  /* 0x0016fc0201007387 */ /* 0x000fe20000100800 */
[----:B------:R-:W-:Y:S01]  /*32140*/  STL [R1+0x16f8], R3 ;  /* 0x0016f80301007387 */ /* 0x000fe20000100800 */
[----:B---3--:R-:W-:Y:S02]  /*32150*/  HMMA.16816.F32.BF16 R24, R12, R24, R4 ;  /* 0x000000180c18723c */ /* 0x008fe40000041804 */
[----:B------:R-:W3:Y:S11]  /*32160*/  LDL.LU.64 R4, [R1+0x1818] ;  /* 0x0018180001047983 */ /* 0x000ef60000300a00 */
[----:B------:R-:W-:Y:S10]  /*32170*/  @!UPT UIADD3 URZ, URZ, URZ, URZ ;  /* 0x0000003f3f3ff290 */ /* 0x000ff4000fffe03f */
[----:B------:R-:W-:Y:S01]  /*32180*/  STL.64 [R1+0x10], R24 ;  /* 0x0000101801007387 */ /* 0x000fe20000100a00 */
[----:B------:R0:W-:Y:S03]  /*32190*/  STL.64 [R1+0x18], R26 ;  /* 0x0000181a01007387 */ /* 0x0001e60000100a00 */
[----:B0-----:R-:W4:Y:S01]  /*321a0*/  LDL.LU.64 R26, [R1+0x1810] ;  /* 0x00181000011a7983 */ /* 0x001f220000300a00 */
[----:B------:R-:W4:Y:S02]  /*321b0*/  LDL.LU.64 R24, [R1+0x1808] ;  /* 0x0018080001187983 */ /* 0x000f240000300a00 */
[----:B------:R-:W-:Y:S02]  /*321c0*/  IMAD.MOV.U32 R8, RZ, RZ, R23 ;  /* 0x000000ffff087224 */ /* 0x000fe400078e0017 */
[----:B------:R-:W-:Y:S02]  /*321d0*/  IMAD.MOV.U32 R9, RZ, RZ, R22 ;  /* 0x000000ffff097224 */ /* 0x000fe400078e0016 */
[----:B---3--:R-:W-:-:S02]  /*321e0*/  IMAD.MOV.U32 R23, RZ, RZ, R4 ;  /* 0x000000ffff177224 */ /* 0x008fc400078e0004 */
[----:B------:R-:W-:Y:S01]  /*321f0*/  IMAD.MOV.U32 R22, RZ, RZ, R5 ;  /* 0x000000ffff167224 */ /* 0x000fe200078e0005 */
[C---:B----4-:R-:W-:Y:S01]  /*32200*/  HMMA.16816.F32.BF16 R24, R12.reuse, R4, R24 ;  /* 0x000000040c18723c */ /* 0x050fe20000041818 */
[----:B------:R-:W2:Y:S11]  /*32210*/  LDL.LU.64 R4, [R1+0x1800] ;  /* 0x0018000001047983 */ /* 0x000eb60000300a00 */
[----:B------:R-:W-:Y:S11]  /*32220*/  @!UPT UIADD3 URZ, URZ, URZ, URZ ;  /* 0x0000003f3f3ff290 */ /* 0x000ff6000fffe03f */
[----:B------:R0:W-:Y:S01]  /*32230*/  STL.64 [R1], R24 ;  /* 0x0000001801007387 */ /* 0x0001e20000100a00 */
[----:B------:R-:W-:Y:S02]  /*32240*/  IMAD.MOV.U32 R3, RZ, RZ, R27 ;  /* 0x000000ffff037224 */ /* 0x000fe400078e001b */
[----:B------:R-:W-:Y:S01]  /*32250*/  IMAD.MOV.U32 R2, RZ, RZ, R26 ;  /* 0x000000ffff027224 */ /* 0x000fe200078e001a */
[----:B0-----:R-:W3:Y:S01]  /*32260*/  LDL.LU R24, [R1+0x2a0] ;  /* 0x0002a00001187983 */ /* 0x001ee20000300800 */
[----:B------:R-:W3:Y:S02]  /*32270*/  LDL.LU R25, [R1+0x2a4] ;  /* 0x0002a40001197983 */ /* 0x000ee40000300800 */
[----:B------:R-:W3:Y:S02]  /*32280*/  LDL.LU R26, [R1+0x2a8] ;  /* 0x0002a800011a7983 */ /* 0x000ee40000300800 */
[----:B------:R-:W3:Y:S01]  /*32290*/  LDL.LU R27, [R1+0x2ac] ;  /* 0x0002ac00011b7983 */ /* 0x000ee20000300800 */
[----:B------:R-:W-:Y:S01]  /*322a0*/  STL [R1+0x1704], R3 ;  /* 0x0017040301007387 */ /* 0x000fe20000100800 */
[----:B------:R-:W-:Y:S01]  /*322b0*/  STL [R1+0x1700], R2 ;  /* 0x0017000201007387 */ /* 0x000fe20000100800 */
[C---:B--2---:R-:W-:Y:S02]  /*322c0*/  HMMA.16816.F32.BF16 R4, R12.reuse, R4, R16 ;  /* 0x000000040c04723c */ /* 0x044fe40000041810 */
[----:B------:R-:W2:Y:S01]  /*322d0*/  LDL.LU.64 R18, [R1+0x17f8] ;  /* 0x0017f80001127983 */ /* 0x000ea20000300a00 */
[----:B------:R-:W2:Y:S11]  /*322e0*/  LDL.LU.64 R16, [R1+0x17f0] ;  /* 0x0017f00001107983 */ /* 0x000eb60000300a00 */
[----:B------:R-:W-:Y:S09]  /*322f0*/  @!UPT UIADD3 URZ, URZ, URZ, URZ ;  /* 0x0000003f3f3ff290 */ /* 0x000ff2000fffe03f */
[----:B------:R-:W-:Y:S01]  /*32300*/  STL.64 [R1+0x15c8], R6 ;  /* 0x0015c80601007387 */ /* 0x000fe20000100a00 */
[----:B------:R0:W-:Y:S02]  /*32310*/  STL.64 [R1+0x15c0], R4 ;  /* 0x0015c00401007387 */ /* 0x0001e40000100a00 */
[----:B0-----:R-:W-:Y:S02]  /*32320*/  IMAD.MOV.U32 R4, RZ, RZ, R23 ;  /* 0x000000ffff047224 */ /* 0x001fe400078e0017 */
[----:B------:R-:W-:Y:S02]  /*32330*/  IMAD.MOV.U32 R5, RZ, RZ, R22 ;  /* 0x000000ffff057224 */ /* 0x000fe400078e0016 */
[----:B------:R-:W-:Y:S02]  /*32340*/  IMAD.MOV.U32 R6, RZ, RZ, R28 ;  /* 0x000000ffff067224 */ /* 0x000fe400078e001c */
[----:B------:R-:W-:Y:S01]  /*32350*/  IMAD.MOV.U32 R7, RZ, RZ, R29 ;  /* 0x000000ffff077224 */ /* 0x000fe200078e001d */
[----:B------:R-:W4:Y:S01]  /*32360*/  LDL.LU R28, [R1+0x17ec] ;  /* 0x0017ec00011c7983 */ /* 0x000f220000300800 */
[----:B------:R-:W3:Y:S03]  /*32370*/  LDL.LU R29, [R1+0x17e8] ;  /* 0x0017e800011d7983 */ /* 0x000ee60000300800 */
[----:B------:R-:W-:Y:S01]  /*32380*/  STL.64 [R1+0x17a0], R6 ;  /* 0x0017a00601007387 */ /* 0x000fe20000100a00 */
        /* <DEDUP_REMOVED lines=10> */
[----:B------:R2:W-:Y:S03]  /*32430*/  STL.64 [R1+0x48], R22 ;  /* 0x0000481601007387 */ /* 0x0005e60000100a00 */
[----:B0-----:R-:W2:Y:S02]  /*32440*/  LDL.LU.64 R20, [R1+0x17d0] ;  /* 0x0017d00001147983 */ /* 0x001ea40000300a00 */
[----:B--2---:R-:W-:Y:S02]  /*32450*/  HMMA.16816.F32.BF16 R20, R12, R20, R16 ;  /* 0x000000140c14723c */ /* 0x004fe40000041810 */
[----:B------:R-:W2:Y:S01]  /*32460*/  LDL.LU.64 R18, [R1+0x17c8] ;  /* 0x0017c80001127983 */ /* 0x000ea20000300a00 */
[----:B------:R-:W2:Y:S11]  /*32470*/  LDL.LU.64 R16, [R1+0x17c0] ;  /* 0x0017c00001107983 */ /* 0x000eb60000300a00 */
[----:B------:R-:W-:Y:S09]  /*32480*/  @!UPT UIADD3 URZ, URZ, URZ, URZ ;  /* 0x0000003f3f3ff290 */ /* 0x000ff2000fffe03f */
[----:B------:R0:W-:Y:S01]  /*32490*/  STL.64 [R1+0x1c0], R20 ;  /* 0x0001c01401007387 */ /* 0x0001e20000100a00 */
[----:B------:R4:W-:Y:S03]  /*324a0*/  STL.64 [R1+0x1c8], R22 ;  /* 0x0001c81601007387 */ /* 0x0009e60000100a00 */
[----:B0-----:R-:W2:Y:S01]  /*324b0*/  LDL.LU R20, [R1+0x1f0] ;  /* 0x0001f00001147983 */ /* 0x001ea20000300800 */
[----:B----4-:R-:W-:Y:S02]  /*324c0*/  IMAD.MOV.U32 R22, RZ, RZ, R28 ;  /* 0x000000ffff167224 */ /* 0x010fe400078e001c */
[----:B------:R-:W-:Y:S02]  /*324d0*/  IMAD.MOV.U32 R23, RZ, RZ, R0 ;  /* 0x000000ffff177224 */ /* 0x000fe400078e0000 */
[----:B---3--:R-:W-:-:S03]  /*324e0*/  IMAD.MOV.U32 R21, RZ, RZ, R29 ;  /* 0x000000ffff157224 */ /* 0x008fc600078e001d */
[----:B------:R-:W-:Y:S04]  /*324f0*/  STL.64 [R1+0x1738], R22 ;  /* 0x0017381601007387 */ /* 0x000fe80000100a00 */
[----:B--2---:R0:W-:Y:S04]  /*32500*/  STL.64 [R1+0x1730], R20 ;  /* 0x0017301401007387 */ /* 0x0041e80000100a00 */
[----:B0-----:R-:W2:Y:S02]  /*32510*/  LDL.LU.64 R20, [R1+0x80] ;  /* 0x0000800001147983 */ /* 0x001ea40000300a00 */
[C---:B--2---:R-:W-:Y:S11]  /*32520*/  HMMA.16816.F32.BF16 R4, R12.reuse, R20, R4 ;  /* 0x000000140c04723c */ /* 0x044ff60000041804 */
[----:B------:R-:W-:Y:S11]  /*32530*/  @!UPT UIADD3 URZ, URZ, URZ, URZ ;  /* 0x0000003f3f3ff290 */ /* 0x000ff6000fffe03f */
[----:B------:R-:W-:Y:S01]  /*32540*/  @!UPT UIADD3 URZ, URZ, URZ, URZ ;  /* 0x0000003f3f3ff290 */ /* 0x000fe2000fffe03f */
[----:B------:R-:W-:Y:S01]  /*32550*/  STL [R1+0x300], R4 ;  /* 0x0003000401007387 */ /* 0x000fe20000100800 */
[----:B------:R0:W-:Y:S03]  /*32560*/  STL.64 [R1+0x1750], R20 ;  /* 0x0017501401007387 */ /* 0x0001e60000100a00 */
[----:B0-----:R-:W2:Y:S01]  /*32570*/  LDL.LU.64 R20, [R1+0x90] ;  /* 0x0000900001147983 */ /* 0x001ea20000300a00 */
[----:B------:R-:W-:Y:S02]  /*32580*/  IMAD.MOV.U32 R29, RZ, RZ, R5 ;  /* 0x000000ffff1d7224 */ /* 0x000fe400078e0005 */
[----:B------:R-:W-:Y:S02]  /*32590*/  IMAD.MOV.U32 R28, RZ, RZ, R6 ;  /* 0x000000ffff1c7224 */ /* 0x000fe400078e0006 */
[----:B------:R-:W-:Y:S02]  /*325a0*/  IMAD.MOV.U32 R0, RZ, RZ, R7 ;  /* 0x000000ffff007224 */ /* 0x000fe400078e0007 */
[----:B------:R-:W-:Y:S01]  /*325b0*/  HMMA.16816.F32.BF16 R4, R12, R8, R24 ;  /* 0x000000080c04723c */ /* 0x000fe20000041818 */
[----:B--2---:R0:W-:Y:S04]  /*325c0*/  STL.64 [R1+0x1768], R20 ;  /* 0x0017681401007387 */ /* 0x0041e80000100a00 */
[----:B0-----:R-:W2:Y:S04]  /*325d0*/  LDL.LU.64 R20, [R1+0xa0] ;  /* 0x0000a00001147983 */ /* 0x001ea80000300a00 */
[----:B--2---:R-:W-:Y:S01]  /*325e0*/  STL.64 [R1+0x1780], R20 ;  /* 0x0017801401007387 */ /* 0x004fe20000100a00 */
[----:B------:R-:W-:Y:S02]  /*325f0*/  STL [R1+0x171c], R28 ;  /* 0x00171c1c01007387 */ /* 0x000fe40000100800 */
[----:B------:R-:W-:Y:S02]  /*32600*/  STL [R1+0x1718], R29 ;  /* 0x0017181d01007387 */ /* 0x000fe40000100800 */
[----:B------:R-:W2:Y:S09]  /*32610*/  LDL.LU R24, [R1+0x280] ;  /* 0x0002800001187983 */ /* 0x000eb20000300800 */
[----:B------:R-:W-:Y:S01]  /*32620*/  STL.64 [R1+0x2f0], R4 ;  /* 0x0002f00401007387 */ /* 0x000fe20000100a00 */
[----:B------:R-:W-:Y:S02]  /*32630*/  STL.64 [R1+0x2f8], R6 ;  /* 0x0002f80601007387 */ /* 0x000fe40000100a00 */
[----:B------:R-:W2:Y:S02]  /*32640*/  LDL.LU R25, [R1+0x284] ;  /* 0x0002840001197983 */ /* 0x000ea40000300800 */
[----:B------:R-:W3:Y:S01]  /*32650*/  LDL.LU R26, [R1+0x288] ;  /* 0x00028800011a7983 */ /* 0x000ee20000300800 */
[----:B------:R-:W3:Y:S04]  /*32660*/  LDL.LU R27, [R1+0x28c] ;  /* 0x00028c00011b7983 */ /* 0x000ee80000300800 */
[----:B---3--:R-:W-:Y:S01]  /*32670*/  STL.64 [R1+0x17b0], R26 ;  /* 0x0017b01a01007387 */ /* 0x008fe20000100a00 */
[----:B--2---:R0:W-:Y:S03]  /*32680*/  STL.64 [R1+0x17a8], R24 ;  /* 0x0017a81801007387 */ /* 0x0041e60000100a00 */
[----:B0-----:R-:W2:Y:S01]  /*32690*/  LDL.LU.64 R24, [R1+0xf0] ;  /* 0x0000f00001187983 */ /* 0x001ea20000300a00 */
[----:B------:R-:W3:Y:S03]  /*326a0*/  LDL.LU.64 R4, [R1+0xd0] ;  /* 0x0000d00001047983 */ /* 0x000ee60000300a00 */
[----:B---3--:R0:W-:Y:S04]  /*326b0*/  STL.64 [R1+0x17b8], R4 ;  /* 0x0017b80401007387 */ /* 0x0081e80000100a00 */
[----:B0-----:R-:W2:Y:S01]  /*326c0*/  LDL.LU R4, [R1+0x290] ;  /* 0x0002900001047983 */ /* 0x001ea20000300800 */
[----:B------:R-:W2:Y:S02]  /*326d0*/  LDL.LU R5, [R1+0x294] ;  /* 0x0002940001057983 */ /* 0x000ea40000300800 */
[----:B------:R-:W2:Y:S02]  /*326e0*/  LDL.LU R6, [R1+0x298] ;  /* 0x0002980001067983 */ /* 0x000ea40000300800 */
[----:B------:R-:W2:Y:S01]  /*326f0*/  LDL.LU R7, [R1+0x29c] ;  /* 0x00029c0001077983 */ /* 0x000ea20000300800 */
[----:B------:R-:W3:Y:S01]  /*32700*/  LDL.LU R12, [R1+0x250] ;  /* 0x00025000010c7983 */ /* 0x000ee20000300800 */
[----:B------:R-:W3:Y:S02]  /*32710*/  LDL.LU R13, [R1+0x254] ;  /* 0x00025400010d7983 */ /* 0x000ee40000300800 */
[----:B------:R-:W4:Y:S02]  /*32720*/  LDL.LU R14, [R1+0x258] ;  /* 0x00025800010e7983 */ /* 0x000f240000300800 */
[----:B------:R-:W4:Y:S02]  /*32730*/  LDL.LU R15, [R1+0x25c] ;  /* 0x00025c00010f7983 */ /* 0x000f240000300800 */
[----:B----4-:R-:W-:Y:S01]  /*32740*/  STL.64 [R1+0x1790], R14 ;  /* 0x0017900e01007387 */ /* 0x010fe20000100a00 */
[----:B---3--:R0:W-:Y:S03]  /*32750*/  STL.64 [R1+0x1788], R12 ;  /* 0x0017880c01007387 */ /* 0x0081e60000100a00 */
[----:B0-----:R-:W3:Y:S01]  /*32760*/  LDL.LU R12, [R1+0x260] ;  /* 0x00026000010c7983 */ /* 0x001ee20000300800 */
[----:B------:R-:W3:Y:S02]  /*32770*/  LDL.LU R13, [R1+0x264] ;  /* 0x00026400010d7983 */ /* 0x000ee40000300800 */
[----:B------:R-:W3:Y:S02]  /*32780*/  LDL.LU R14, [R1+0x268] ;  /* 0x00026800010e7983 */ /* 0x000ee40000300800 */
[----:B------:R-:W3:Y:S01]  /*32790*/  LDL.LU R15, [R1+0x26c] ;  /* 0x00026c00010f7983 */ /* 0x000ee20000300800 */
[----:B------:R-:W4:Y:S01]  /*327a0*/  LDL.LU.64 R20, [R1+0xb0] ;  /* 0x0000b00001147983 */ /* 0x000f220000300a00 */
[----:B------:R-:W-:Y:S02]  /*327b0*/  STL.64 [R1+0x1748], R10 ;  /* 0x0017480a01007387 */ /* 0x000fe40000100a00 */
[----:B------:R0:W-:Y:S02]  /*327c0*/  STL.64 [R1+0x1740], R8 ;  /* 0x0017400801007387 */ /* 0x0001e40000100a00 */
        /* <DEDUP_REMOVED lines=19> */
[----:B------:R0:W-:Y:S01]  /*32900*/  STL.64 [R1+0x350], R4 ;  /* 0x0003500401007387 */ /* 0x0001e20000100a00 */
[----:B------:R1:W-:Y:S03]  /*32910*/  STL.64 [R1+0x358], R6 ;  /* 0x0003580601007387 */ /* 0x0003e60000100a00 */
[----:B0-----:R-:W3:Y:S01]  /*32920*/  LDL.LU.64 R4, [R1+0x17b8] ;  /* 0x0017b80001047983 */ /* 0x001ee20000300a00 */
[----:B------:R-:W3:Y:S02]  /*32930*/  LDL.LU.64 R26, [R1+0x17b0] ;  /* 0x0017b000011a7983 */ /* 0x000ee40000300a00 */
[----:B------:R-:W3:Y:S02]  /*32940*/  LDL.LU.64 R24, [R1+0x17a8] ;  /* 0x0017a80001187983 */ /* 0x000ee40000300a00 */
[C---:B---3--:R-:W-:Y:S11]  /*32950*/  HMMA.16816.F32.BF16 R24, R16.reuse, R4, R24 ;  /* 0x000000041018723c */ /* 0x048ff60000041818 */
[----:B------:R-:W-:Y:S11]  /*32960*/  @!UPT UIADD3 URZ, URZ, URZ, URZ ;  /* 0x0000003f3f3ff290 */ /* 0x000ff6000fffe03f */
[----:B------:R-:W-:Y:S01]  /*32970*/  @!UPT UIADD3 URZ, URZ, URZ, URZ ;  /* 0x0000003f3f3ff290 */ /* 0x000fe2000fffe03f */
[----:B------:R-:W-:Y:S01]  /*32980*/  STL.64 [R1+0x340], R24 ;  /* 0x0003401801007387 */ /* 0x000fe20000100a00 */
[----:B------:R0:W-:Y:S02]  /*32990*/  STL.64 [R1+0x348], R26 ;  /* 0x0003481a01007387 */ /* 0x0001e40000100a00 */
[----:B-1----:R-:W3:Y:S02]  /*329a0*/  LDL.LU.64 R6, [R1+0x17a0] ;  /* 0x0017a00001067983 */ /* 0x002ee40000300a00 */
[----:B0-----:R-:W-:Y:S02]  /*329b0*/  IMAD.MOV.U32 R27, RZ, RZ, R4 ;  /* 0x000000ffff1b7224 */ /* 0x001fe400078e0004 */
[----:B------:R-:W-:Y:S02]  /*329c0*/  IMAD.MOV.U32 R26, RZ, RZ, R5 ;  /* 0x000000ffff1a7224 */ /* 0x000fe400078e0005 */
[----:B------:R-:W2:Y:S02]  /*329d0*/  LDL.LU.64 R4, [R1+0x1798] ;  /* 0x0017980001047983 */ /* 0x000ea40000300a00 */
[C---:B--2---:R-:W-:Y:S11]  /*329e0*/  HMMA.16816.F32.BF16 R12, R16.reuse, R4, R12 ;  /* 0x00000004100c723c */ /* 0x044ff6000004180c */
[----:B------:R-:W-:Y:S11]  /*329f0*/  @!UPT UIADD3 URZ, URZ, URZ, URZ ;  /* 0x0000003f3f3ff290 */ /* 0x000ff6000fffe03f */
[----:B------:R-:W-:Y:S01]  /*32a00*/  @!UPT UIADD3 URZ, URZ, URZ, URZ ;  /* 0x0000003f3f3ff290 */ /* 0x000fe2000fffe03f */
[----:B------:R-:W-:Y:S01]  /*32a10*/  STL.64 [R1+0x330], R12 ;  /* 0x0003300c01007387 */ /* 0x000fe20000100a00 */
[----:B------:R0:W-:Y:S03]  /*32a20*/  STL.64 [R1+0x338], R14 ;  /* 0x0003380e01007387 */ /* 0x0001e60000100a00 */
[----:B0-----:R-:W4:Y:S01]  /*32a30*/  LDL.LU.64 R14, [R1+0x1790] ;  /* 0x00179000010e7983 */ /* 0x001f220000300a00 */
[----:B------:R-:W4:Y:S02]  /*32a40*/  LDL.LU.64 R12, [R1+0x1788] ;  /* 0x00178800010c7983 */ /* 0x000f240000300a00 */
[----:B---3--:R-:W-:Y:S02]  /*32a50*/  STL.64 [R1+0x1710], R6 ;  /* 0x0017100601007387 */ /* 0x008fe40000100a00 */
[----:B------:R0:W-:Y:S02]  /*32a60*/  STL.64 [R1+0x1708], R4 ;  /* 0x0017080401007387 */ /* 0x0001e40000100a00 */
[----:B0-----:R-:W2:Y:S01]  /*32a70*/  LDL.LU R4, [R1+0x1d0] ;  /* 0x0001d00001047983 */ /* 0x001ea20000300800 */
[----:B------:R-:W2:Y:S02]  /*32a80*/  LDL.LU R5, [R1+0x1d4] ;  /* 0x0001d40001057983 */ /* 0x000ea40000300800 */
[----:B------:R-:W2:Y:S02]  /*32a90*/  LDL.LU R6, [R1+0x1d8] ;  /* 0x0001d80001067983 */ /* 0x000ea40000300800 */
[----:B------:R-:W2:Y:S01]  /*32aa0*/  LDL.LU R7, [R1+0x1dc] ;  /* 0x0001dc0001077983 */ /* 0x000ea20000300800 */
[C---:B----4-:R-:W-:Y:S11]  /*32ab0*/  HMMA.16816.F32.BF16 R12, R16.reuse, R20, R12 ;  /* 0x00000014100c723c */ /* 0x050ff6000004180c */
[----:B------:R-:W-:Y:S11]  /*32ac0*/  @!UPT UIADD3 URZ, URZ, URZ, URZ ;  /* 0x0000003f3f3ff290 */ /* 0x000ff6000fffe03f */
[----:B------:R-:W-:Y:S01]  /*32ad0*/  @!UPT UIADD3 URZ, URZ, URZ, URZ ;  /* 0x0000003f3f3ff290 */ /* 0x000fe2000fffe03f */
[----:B------:R0:W-:Y:S01]  /*32ae0*/  STL.64 [R1+0x320], R12 ;  /* 0x0003200c01007387 */ /* 0x0001e20000100a00 */
[----:B------:R1:W-:Y:S02]  /*32af0*/  STL.64 [R1+0x328], R14 ;  /* 0x0003280e01007387 */ /* 0x0003e40000100a00 */
[----:B0-----:R-:W-:Y:S02]  /*32b00*/  IMAD.MOV.U32 R12, RZ, RZ, R20 ;  /* 0x000000ffff0c7224 */ /* 0x001fe400078e0014 */
[----:B------:R-:W-:Y:S02]  /*32b10*/  IMAD.MOV.U32 R13, RZ, RZ, R21 ;  /* 0x000000ffff0d7224 */ /* 0x000fe400078e0015 */
[----:B------:R-:W3:Y:S02]  /*32b20*/  LDL.LU.64 R20, [R1+0x1780] ;  /* 0x0017800001147983 */ /* 0x000ee40000300a00 */
[----:B---3--:R-:W-:Y:S01]  /*32b30*/  HMMA.16816.F32.BF16 R8, R16, R20, R8 ;  /* 0x000000141008723c */ /* 0x008fe20000041808 */
[----:B-1----:R-:W-:-:S02]  /*32b40*/  IMAD.MOV.U32 R15, RZ, RZ, R20 ;  /* 0x000000ffff0f7224 */ /* 0x002fc400078e0014 */
[----:B------:R-:W-:Y:S11]  /*32b50*/  IMAD.MOV.U32 R14, RZ, RZ, R21 ;  /* 0x000000ffff0e7224 */ /* 0x000ff600078e0015 */
[----:B------:R-:W-:Y:S09]  /*32b60*/  @!UPT UIADD3 URZ, URZ, URZ, URZ ;  /* 0x0000003f3f3ff290 */ /* 0x000ff2000fffe03f */
[----:B------:R-:W-:Y:S01]  /*32b70*/  STL.64 [R1+0x290], R8 ;  /* 0x0002900801007387 */ /* 0x000fe20000100a00 */
[----:B------:R0:W-:Y:S03]  /*32b80*/  STL.64 [R1+0x298], R10 ;  /* 0x0002980a01007387 */ /* 0x0001e60000100a00 */
        /* <DEDUP_REMOVED lines=19> */
[----:B------:R-:W4:Y:S02]  /*32cc0*/  LDL.LU.64 R8, [R1+0x1740] ;  /* 0x0017400001087983 */ /* 0x000f240000300a00 */
[----:B------:R-:W4:Y:S02]  /*32cd0*/  LDL.LU.64 R22, [R1+0x1738] ;  /* 0x0017380001167983 */ /* 0x000f240000300a00 */
[----:B------:R-:W4:Y:S02]  /*32ce0*/  LDL.LU.64 R20, [R1+0x1730] ;  /* 0x0017300001147983 */ /* 0x000f240000300a00 */
[----:B----4-:R-:W-:Y:S01]  /*32cf0*/  HMMA.16816.F32.BF16 R16, R16, R8, R20 ;  /* 0x000000081010723c */ /* 0x010fe20000041814 */
[----:B------:R-:W2:Y:S01]  /*32d00*/  LDL.LU.64 R22, [R1+0x1728] ;  /* 0x0017280001167983 */ /* 0x000ea20000300a00 */
[----:B------:R-:W2:Y:S11]  /*32d10*/  LDL.LU.64 R20, [R1+0x1720] ;  /* 0x0017200001147983 */ /* 0x000eb60000300a00 */
[----:B------:R-:W-:Y:S10]  /*32d20*/  @!UPT UIADD3 URZ, URZ, URZ, URZ ;  /* 0x0000003f3f3ff290 */ /* 0x000ff4000fffe03f */
[----:B------:R0:W-:Y:S01]  /*32d30*/  STL.64 [R1+0x2d0], R16 ;  /* 0x0002d01001007387 */ /* 0x0001e20000100a00 */
[----:B------:R2:W-:Y:S02]  /*32d40*/  STL.64 [R1+0x2d8], R18 ;  /* 0x0002d81201007387 */ /* 0x0005e40000100a00 */
[----:B0-----:R-:W-:Y:S02]  /*32d50*/  IMAD.MOV.U32 R16, RZ, RZ, R28 ;  /* 0x000000ffff107224 */ /* 0x001fe400078e001c */
[----:B------:R-:W-:Y:S01]  /*32d60*/  IMAD.MOV.U32 R17, RZ, RZ, R29 ;  /* 0x000000ffff117224 */ /* 0x000fe200078e001d */
[----:B------:R-:W4:Y:S01]  /*32d70*/  LDL.LU R28, [R1+0x171c] ;  /* 0x00171c00011c7983 */ /* 0x000f220000300800 */
[----:B------:R-:W4:Y:S02]  /*32d80*/  LDL.LU R29, [R1+0x1718] ;  /* 0x00171800011d7983 */ /* 0x000f240000300800 */
[----:B---3--:R-:W-:Y:S02]  /*32d90*/  STL.64 [R1+0x1698], R10 ;  /* 0x0016980a01007387 */ /* 0x008fe40000100a00 */
[----:B------:R-:W-:Y:S01]  /*32da0*/  STL.64 [R1+0x1690], R8 ;  /* 0x0016900801007387 */ /* 0x000fe20000100a00 */
[C---:B--2---:R-:W-:Y:S01]  /*32db0*/  HMMA.16816.F32.BF16 R16, R20.reuse, R16, R4 ;  /* 0x000000101410723c */ /* 0x044fe20000041804 */
[----:B------:R-:W2:Y:S01]  /*32dc0*/  LDL.LU.64 R6, [R1+0x1710] ;  /* 0x0017100001067983 */ /* 0x000ea20000300a00 */
[----:B------:R-:W3:Y:S11]  /*32dd0*/  LDL.LU.64 R4, [R1+0x1708] ;  /* 0x0017080001047983 */ /* 0x000ef60000300a00 */
[----:B------:R-:W-:Y:S10]  /*32de0*/  @!UPT UIADD3 URZ, URZ, URZ, URZ ;  /* 0x0000003f3f3ff290 */ /* 0x000ff4000fffe03f */
[----:B------:R-:W-:Y:S01]  /*32df0*/  STL.64 [R1+0x2c0], R16 ;  /* 0x0002c01001007387 */ /* 0x000fe20000100a00 */
[----:B------:R0:W-:Y:S03]  /*32e00*/  STL.64 [R1+0x2c8], R18 ;  /* 0x0002c81201007387 */ /* 0x0001e60000100a00 */
[----:B0-----:R-:W2:Y:S01]  /*32e10*/  LDL R19, [R1+0xe38] ;  /* 0x000e380001137983 */ /* 0x001ea20000100800 */
[----:B------:R-:W-:Y:S02]  /*32e20*/  IMAD.MOV.U32 R8, RZ, RZ, R27 ;  /* 0x000000ffff087224 */ /* 0x000fe400078e001b */
[----:B------:R-:W-:Y:S01]  /*32e30*/  IMAD.MOV.U32 R9, RZ, RZ, R26 ;  /* 0x000000ffff097224 */ /* 0x000fe200078e001a */
[----:B--2---:R0:W-:Y:S01]  /*32e40*/  STL [R1+0x15b8], R19 ;  /* 0x0015b81301007387 */ /* 0x0041e20000100800 */
[----:B------:R-:W2:Y:S02]  /*32e50*/  LDL.LU R16, [R1+0x1b0] ;  /* 0x0001b00001107983 */ /* 0x000ea40000300800 */
[----:B------:R-:W2:Y:S02]  /*32e60*/  LDL.LU R17, [R1+0x1b4] ;  /* 0x0001b40001117983 */ /* 0x000ea40000300800 */
[----:B------:R-:W2:Y:S01]  /*32e70*/  LDL.LU R18, [R1+0x1b8] ;  /* 0x0001b80001127983 */ /* 0x000ea20000300800 */
[----:B0-----:R-:W2:Y:S02]  /*32e80*/  LDL.LU R19, [R1+0x1bc] ;  /* 0x0001bc0001137983 */ /* 0x001ea40000300800 */
[----:B--2---:R-:W-:Y:S07]  /*32e90*/  HMMA.16816.F32.BF16 R16, R20, R8, R16 ;  /* 0x000000081410723c */ /* 0x004fee0000041810 */
[----:B------:R-:W-:-:S02]  /*32ea0*/  IMAD.MOV.U32 R8, RZ, RZ, R25 ;  /* 0x000000ffff087224 */ /* 0x000fc400078e0019 */
[----:B------:R-:W-:Y:S11]  /*32eb0*/  IMAD.MOV.U32 R9, RZ, RZ, R24 ;  /* 0x000000ffff097224 */ /* 0x000ff600078e0018 */
[----:B------:R-:W-:Y:S03]  /*32ec0*/  @!UPT UIADD3 URZ, URZ, URZ, URZ ;  /* 0x0000003f3f3ff290 */ /* 0x000fe6000fffe03f */
[----:B------:R-:W-:Y:S01]  /*32ed0*/  STL.64 [R1+0x2b0], R16 ;  /* 0x0002b01001007387 */ /* 0x000fe20000100a00 */
[----:B------:R-:W-:Y:S02]  /*32ee0*/  STL.64 [R1+0x2b8], R18 ;  /* 0x0002b81201007387 */ /* 0x000fe40000100a00 */
[----:B------:R0:W-:Y:S02]  /*32ef0*/  STL.64 [R1+0x16b0], R8 ;  /* 0x0016b00801007387 */ /* 0x0001e40000100a00 */
[----:B------:R-:W2:Y:S01]  /*32f00*/  LDL.LU R24, [R1+0x140] ;  /* 0x0001400001187983 */ /* 0x000ea20000300800 */
[----:B------:R-:W2:Y:S01]  /*32f10*/  LDL.LU R25, [R1+0x144] ;  /* 0x0001440001197983 */ /* 0x000ea20000300800 */
[----:B------:R-:W2:Y:S02]  /*32f20*/  LDL.LU R26, [R1+0x148] ;  /* 0x00014800011a7983 */ /* 0x000ea40000300800 */
[----:B------:R-:W2:Y:S02]  /*32f30*/  LDL.LU R27, [R1+0x14c] ;  /* 0x00014c00011b7983 */ /* 0x000ea40000300800 */
[----:B0-----:R-:W-:-:S02]  /*32f40*/  IMAD.MOV.U32 R8, RZ, RZ, R3 ;  /* 0x000000ffff087224 */ /* 0x001fc400078e0003 */
[----:B------:R-:W-:Y:S01]  /*32f50*/  IMAD.MOV.U32 R9, RZ, RZ, R2 ;  /* 0x000000ffff097224 */ /* 0x000fe200078e0002 */
[----:B------:R-:W3:Y:S01]  /*32f60*/  LDL.LU R3, [R1+0x1704] ;  /* 0x0017040001037983 */ /* 0x000ee20000300800 */
[----:B------:R-:W3:Y:S03]  /*32f70*/  LDL.LU R2, [R1+0x1700] ;  /* 0x0017000001027983 */ /* 0x000ee60000300800 */
[----:B------:R0:W-:Y:S02]  /*32f80*/  STL.64 [R1+0x16c8], R8 ;  /* 0x0016c80801007387 */ /* 0x0001e40000100a00 */
[----:B0-----:R-:W-:Y:S02]  /*32f90*/  IMAD.MOV.U32 R8, RZ, RZ, R15 ;  /* 0x000000ffff087224 */ /* 0x001fe400078e000f */
[----:B------:R-:W-:Y:S01]  /*32fa0*/  IMAD.MOV.U32 R9, RZ, RZ, R14 ;  /* 0x000000ffff097224 */ /* 0x000fe200078e000e */
[----:B--2---:R-:W-:Y:S01]  /*32fb0*/  STL.64 [R1+0x16a8], R26 ;  /* 0x0016a81a01007387 */ /* 0x004fe20000100a00 */
[----:B------:R0:W-:Y:S03]  /*32fc0*/  STL.64 [R1+0x16a0], R24 ;  /* 0x0016a01801007387 */ /* 0x0001e60000100a00 */
[----:B0-----:R-:W2:Y:S01]  /*32fd0*/  LDL.LU R24, [R1+0x150] ;  /* 0x0001500001187983 */ /* 0x001ea20000300800 */
[----:B------:R-:W2:Y:S02]  /*32fe0*/  LDL.LU R25, [R1+0x154] ;  /* 0x0001540001197983 */ /* 0x000ea40000300800 */
[----:B------:R-:W2:Y:S02]  /*32ff0*/  LDL.LU R26, [R1+0x158] ;  /* 0x00015800011a7983 */ /* 0x000ea40000300800 */
[----:B------:R-:W2:Y:S01]  /*33000*/  LDL.LU R27, [R1+0x15c] ;  /* 0x00015c00011b7983 */ /* 0x000ea20000300800 */
[----:B------:R0:W-:Y:S04]  /*33010*/  STL.64 [R1+0x16e0], R8 ;  /* 0x0016e00801007387 */ /* 0x0001e80000100a00 */
[----:B0-----:R-:W2:Y:S01]  /*33020*/  LDL.LU R8, [R1+0x190] ;  /* 0x0001900001087983 */ /* 0x001ea20000300800 */
[----:B------:R-:W2:Y:S02]  /*33030*/  LDL.LU R9, [R1+0x194] ;  /* 0x0001940001097983 */ /* 0x000ea40000300800 */
[----:B------:R-:W2:Y:S02]  /*33040*/  LDL.LU R10, [R1+0x198] ;  /* 0x00019800010a7983 */ /* 0x000ea40000300800 */
[----:B------:R-:W2:Y:S02]  /*33050*/  LDL.LU R11, [R1+0x19c] ;  /* 0x00019c00010b7983 */ /* 0x000ea40000300800 */
[----:B--2---:R-:W-:Y:S01]  /*33060*/  STL.64 [R1+0x16f0], R10 ;  /* 0x0016f00a01007387 */ /* 0x004fe20000100a00 */
[----:B------:R0:W-:Y:S03]  /*33070*/  STL.64 [R1+0x16e8], R8 ;  /* 0x0016e80801007387 */ /* 0x0001e60000100a00 */
[----:B0-----:R-:W3:Y:S01]  /*33080*/  LDL.LU R8, [R1+0x1a0] ;  /* 0x0001a00001087983 */ /* 0x001ee20000300800 */
[----:B------:R-:W3:Y:S02]  /*33090*/  LDL.LU R9, [R1+0x1a4] ;  /* 0x0001a40001097983 */ /* 0x000ee40000300800 */
[----:B------:R-:W3:Y:S02]  /*330a0*/  LDL.LU R10, [R1+0x1a8] ;  /* 0x0001a800010a7983 */ /* 0x000ee40000300800 */
[----:B------:R-:W3:Y:S01]  /*330b0*/  LDL.LU R11, [R1+0x1ac] ;  /* 0x0001ac00010b7983 */ /* 0x000ee20000300800 */
        /* <DEDUP_REMOVED lines=12> */
[----:B------:R-:W2:Y:S04]  /*33180*/  LDL R15, [R1+0xe3c] ;  /* 0x000e3c00010f7983 */ /* 0x000ea80000100800 */
[----:B--2---:R0:W-:Y:S01]  /*33190*/  STL [R1+0x15bc], R15 ;  /* 0x0015bc0f01007387 */ /* 0x0041e20000100800 */
[----:B------:R-:W2:Y:S03]  /*331a0*/  LDL R14, [R1+0xb8] ;  /* 0x0000b800010e7983 */ /* 0x000ea60000100800 */
[----:B0-----:R-:W2:Y:S01]  /*331b0*/  LDL R15, [R1+0xbc] ;  /* 0x0000bc00010f7983 */ /* 0x001ea20000100800 */
[----:B------:R-:W2:Y:S02]  /*331c0*/  LDL.LU R16, [R1+0x40] ;  /* 0x0000400001107983 */ /* 0x000ea40000300800 */
[----:B------:R-:W2:Y:S02]  /*331d0*/  LDL.LU R17, [R1+0x44] ;  /* 0x0000440001117983 */ /* 0x000ea40000300800 */
[----:B------:R-:W2:Y:S01]  /*331e0*/  LDL.LU R18, [R1+0x48] ;  /* 0x0000480001127983 */ /* 0x000ea20000300800 */
[----:B------:R-:W2:Y:S01]  /*331f0*/  LDL.LU R19, [R1+0x4c] ;  /* 0x00004c0001137983 */ /* 0x000ea20000300800 */
[----:B---3--:R-:W-:Y:S03]  /*33200*/  HMMA.16816.F32.BF16 R8, R20, R4, R8 ;  /* 0x000000041408723c */ /* 0x008fe60000041808 */
[----:B--2---:R-:W-:Y:S01]  /*33210*/  STL.64 [R1+0x15d8], R18 ;  /* 0x0015d81201007387 */ /* 0x004fe20000100a00 */
[----:B------:R0:W-:Y:S03]  /*33220*/  STL.64 [R1+0x15d0], R16 ;  /* 0x0015d01001007387 */ /* 0x0001e60000100a00 */
[----:B0-----:R-:W2:Y:S01]  /*33230*/  LDL.LU R16, [R1] ;  /* 0x0000000001107983 */ /* 0x001ea20000300800 */
[----:B------:R-:W2:Y:S02]  /*33240*/  LDL.LU R17, [R1+0x4] ;  /* 0x0000040001117983 */ /* 0x000ea40000300800 */
[----:B------:R-:W-:-:S02]  /*33250*/  IMAD.MOV.U32 R18, RZ, RZ, R2 ;  /* 0x000000ffff127224 */ /* 0x000fc400078e0002 */
[----:B------:R-:W-:Y:S01]  /*33260*/  IMAD.MOV.U32 R19, RZ, RZ, R3 ;  /* 0x000000ffff137224 */ /* 0x000fe200078e0003 */
[----:B------:R-:W3:Y:S01]  /*33270*/  LDL.LU R2, [R1+0x16fc] ;  /* 0x0016fc0001027983 */ /* 0x000ee20000300800 */
[----:B------:R-:W3:Y:S03]  /*33280*/  LDL.LU R3, [R1+0x16f8] ;  /* 0x0016f80001037983 */ /* 0x000ee60000300800 */
[----:B------:R0:W-:Y:S04]  /*33290*/  STL.64 [R1+0x15e8], R18 ;  /* 0x0015e81201007387 */ /* 0x0001e80000100a00 */
[----:B--2---:R-:W-:Y:S01]  /*332a0*/  STL.64 [R1+0x15e0], R16 ;  /* 0x0015e01001007387 */ /* 0x004fe20000100a00 */
[----:B0-----:R-:W2:Y:S02]  /*332b0*/  LDL R18, [R1+0xd8] ;  /* 0x0000d80001127983 */ /* 0x001ea40000100800 */
[----:B------:R-:W2:Y:S02]  /*332c0*/  LDL R19, [R1+0xdc] ;  /* 0x0000dc0001137983 */ /* 0x000ea40000100800 */
[----:B------:R-:W-:Y:S01]  /*332d0*/  STL.64 [R1+0x2a0], R8 ;  /* 0x0002a00801007387 */ /* 0x000fe20000100a00 */
[----:B------:R0:W-:Y:S04]  /*332e0*/  STL.64 [R1+0x2a8], R10 ;  /* 0x0002a80a01007387 */ /* 0x0001e80000100a00 */
[----:B0-----:R-:W2:Y:S01]  /*332f0*/  LDL.LU.64 R10, [R1+0x16f0] ;  /* 0x0016f000010a7983 */ /* 0x001ea20000300a00 */
[----:B------:R-:W2:Y:S02]  /*33300*/  LDL.LU.64 R8, [R1+0x16e8] ;  /* 0x0016e80001087983 */ /* 0x000ea40000300a00 */
[C---:B--2---:R-:W-:Y:S11]  /*33310*/  HMMA.16816.F32.BF16 R8, R20.reuse, R12, R8 ;  /* 0x0000000c1408723c */ /* 0x044ff60000041808 */
[----:B------:R-:W-:Y:S11]  /*33320*/  @!UPT UIADD3 URZ, URZ, URZ, URZ ;  /* 0x0000003f3f3ff290 */ /* 0x000ff6000fffe03f */
[----:B------:R-:W-:Y:S01]  /*33330*/  @!UPT UIADD3 URZ, URZ, URZ, URZ ;  /* 0x0000003f3f3ff290 */ /* 0x000fe2000fffe03f */
[----:B------:R0:W-:Y:S01]  /*33340*/  STL.64 [R1+0x280], R8 ;  /* 0x0002800801007387 */ /* 0x0001e20000100a00 */
[----:B------:R-:W-:Y:S03]  /*33350*/  STL.64 [R1+0x288], R10 ;  /* 0x0002880a01007387 */ /* 0x000fe60000100a00 */
[----:B0-----:R-:W2:Y:S01]  /*33360*/  LDL.LU.64 R8, [R1+0x16e0] ;  /* 0x0016e00001087983 */ /* 0x001ea20000300a00 */
[----:B------:R0:W-:Y:S02]  /*33370*/  STL.64 [R1+0x1678], R14 ;  /* 0x0016780e01007387 */ /* 0x0001e40000100a00 */
[----:B------:R-:W3:Y:S02]  /*33380*/  LDL.LU R12, [R1+0x120] ;  /* 0x00012000010c7983 */ /* 0x000ee40000300800 */
[----:B------:R-:W3:Y:S01]  /*33390*/  LDL.LU R13, [R1+0x124] ;  /* 0x00012400010d7983 */ /* 0x000ee20000300800 */
[----:B0-----:R-:W3:Y:S01]  /*333a0*/  LDL.LU R14, [R1+0x128] ;  /* 0x00012800010e7983 */ /* 0x001ee20000300800 */
[----:B------:R-:W3:Y:S01]  /*333b0*/  LDL.LU R15, [R1+0x12c] ;  /* 0x00012c00010f7983 */ /* 0x000ee20000300800 */
[C---:B--2---:R-:W-:Y:S02]  /*333c0*/  HMMA.16816.F32.BF16 R8, R20.reuse, R8, R24 ;  /* 0x000000081408723c */ /* 0x044fe40000041818 */
[----:B------:R-:W2:Y:S01]  /*333d0*/  LDL.LU.64 R26, [R1+0x16d8] ;  /* 0x0016d800011a7983 */ /* 0x000ea20000300a00 */
[----:B------:R-:W2:Y:S11]  /*333e0*/  LDL.LU.64 R24, [R1+0x16d0] ;  /* 0x0016d00001187983 */ /* 0x000eb60000300a00 */
[----:B------:R-:W-:Y:S09]  /*333f0*/  @!UPT UIADD3 URZ, URZ, URZ, URZ ;  /* 0x0000003f3f3ff290 */ /* 0x000ff2000fffe03f */
[----:B------:R0:W-:Y:S01]  /*33400*/  STL.64 [R1+0x270], R8 ;  /* 0x0002700801007387 */ /* 0x0001e20000100a00 */
[----:B------:R2:W-:Y:S03]  /*33410*/  STL.64 [R1+0x278], R10 ;  /* 0x0002780a01007387 */ /* 0x0005e60000100a00 */
[----:B0-----:R-:W2:Y:S02]  /*33420*/  LDL.LU.64 R8, [R1+0x16c8] ;  /* 0x0016c80001087983 */ /* 0x001ea40000300a00 */
        /* <DEDUP_REMOVED lines=15> */
[----:B--2---:R-:W-:Y:S01]  /*33520*/  HMMA.16816.F32.BF16 R20, R20, R8, R24 ;  /* 0x000000081414723c */ /* 0x004fe20000041818 */
[----:B------:R-:W2:Y:S01]  /*33530*/  LDL.LU.64 R26, [R1+0x1688] ;  /* 0x00168800011a7983 */ /* 0x000ea20000300a00 */
[----:B------:R-:W2:Y:S02]  /*33540*/  LDL.LU.64 R24, [R1+0x1680] ;  /* 0x0016800001187983 */ /* 0x000ea40000300a00 */
[----:B------:R0:W-:Y:S02]  /*33550*/  STL.64 [R1+0x1628], R10 ;  /* 0x0016280a01007387 */ /* 0x0001e40000100a00 */
[----:B0-----:R-:W2:Y:S11]  /*33560*/  LDL.64 R10, [R1+0xf8] ;  /* 0x0000f800010a7983 */ /* 0x001eb60000100a00 */
[----:B------:R-:W-:Y:S06]  /*33570*/  @!UPT UIADD3 URZ, URZ, URZ, URZ ;  /* 0x0000003f3f3ff290 */ /* 0x000fec000fffe03f */
[----:B------:R-:W-:Y:S01]  /*33580*/  STL.64 [R1+0x240], R20 ;  /* 0x0002401401007387 */ /* 0x000fe20000100a00 */
[----:B------:R0:W-:Y:S03]  /*33590*/  STL.64 [R1+0x248], R22 ;  /* 0x0002481601007387 */ /* 0x0001e60000100a00 */
[----:B0-----:R-:W2:Y:S04]  /*335a0*/  LDL R23, [R1+0x380] ;  /* 0x0003800001177983 */ /* 0x001ea80000100800 */
[----:B--2---:R0:W-:Y:S01]  /*335b0*/  STL [R1+0x1670], R23 ;  /* 0x0016701701007387 */ /* 0x0041e20000100800 */
[----:B------:R-:W2:Y:S02]  /*335c0*/  LDL.LU R20, [R1+0x130] ;  /* 0x0001300001147983 */ /* 0x000ea40000300800 */
[----:B------:R-:W2:Y:S02]  /*335d0*/  LDL.LU R21, [R1+0x134] ;  /* 0x0001340001157983 */ /* 0x000ea40000300800 */
[----:B------:R-:W2:Y:S01]  /*335e0*/  LDL.LU R22, [R1+0x138] ;  /* 0x0001380001167983 */ /* 0x000ea20000300800 */
[----:B0-----:R-:W2:Y:S01]  /*335f0*/  LDL.LU R23, [R1+0x13c] ;  /* 0x00013c0001177983 */ /* 0x001ea20000300800 */
[----:B------:R-:W-:-:S02]  /*33600*/  IMAD.MOV.U32 R5, RZ, RZ, R10 ;  /* 0x000000ffff057224 */ /* 0x000fc400078e000a */
[----:B------:R-:W-:Y:S01]  /*33610*/  IMAD.MOV.U32 R4, RZ, RZ, R11 ;  /* 0x000000ffff047224 */ /* 0x000fe200078e000b */
[C---:B--2---:R-:W-:Y:S11]  /*33620*/  HMMA.16816.F32.BF16 R20, R24.reuse, R10, R20 ;  /* 0x0000000a1814723c */ /* 0x044ff60000041814 */
[----:B------:R-:W-:Y:S11]  /*33630*/  @!UPT UIADD3 URZ, URZ, URZ, URZ ;  /* 0x0000003f3f3ff290 */ /* 0x000ff6000fffe03f */
[----:B------:R-:W-:Y:S01]  /*33640*/  @!UPT UIADD3 URZ, URZ, URZ, URZ ;  /* 0x0000003f3f3ff290 */ /* 0x000fe2000fffe03f */
[----:B------:R-:W-:Y:S01]  /*33650*/  STL.64 [R1+0x230], R20 ;  /* 0x0002301401007387 */ /* 0x000fe20000100a00 */
[----:B------:R-:W-:Y:S02]  /*33660*/  STL.64 [R1+0x238], R22 ;  /* 0x0002381601007387 */ /* 0x000fe40000100a00 */
[----:B------:R-:W2:Y:S02]  /*33670*/  LDL R10, [R1+0x88] ;  /* 0x00008800010a7983 */ /* 0x000ea40000100800 */
[----:B------:R-:W2:Y:S02]  /*33680*/  LDL R11, [R1+0x8c] ;  /* 0x00008c00010b7983 */ /* 0x000ea40000100800 */
[----:B--2---:R3:W-:Y:S02]  /*33690*/  STL.64 [R1+0x1640], R10 ;  /* 0x0016400a01007387 */ /* 0x0047e40000100a00 */
[----:B---3--:R-:W-:Y:S02]  /*336a0*/  HMMA.16816.F32.BF16 R8, R24, R18, R12 ;  /* 0x000000121808723c */ /* 0x008fe4000004180c */
[----:B------:R-:W-:Y:S11]  /*336b0*/  STL.64 [R1+0x15f8], R18 ;  /* 0x0015f81201007387 */ /* 0x000ff60000100a00 */
[----:B------:R-:W-:Y:S10]  /*336c0*/  @!UPT UIADD3 URZ, URZ, URZ, URZ ;  /* 0x0000003f3f3ff290 */ /* 0x000ff4000fffe03f */
[----:B------:R-:W-:Y:S01]  /*336d0*/  STL.64 [R1+0x220], R8 ;  /* 0x0002200801007387 */ /* 0x000fe20000100a00 */
[----:B------:R0:W-:Y:S02]  /*336e0*/  STL.64 [R1+0x228], R10 ;  /* 0x0002280a01007387 */ /* 0x0001e40000100a00 */
[----:B------:R-:W2:Y:S02]  /*336f0*/  LDL.LU R12, [R1+0x110] ;  /* 0x00011000010c7983 */ /* 0x000ea40000300800 */
[----:B------:R-:W2:Y:S01]  /*33700*/  LDL.LU R13, [R1+0x114] ;  /* 0x00011400010d7983 */ /* 0x000ea20000300800 */
[----:B------:R-:W2:Y:S01]  /*33710*/  LDL.LU R14, [R1+0x118] ;  /* 0x00011800010e7983 */ /* 0x000ea20000300800 */
[----:B------:R-:W2:Y:S03]  /*33720*/  LDL.LU R15, [R1+0x11c] ;  /* 0x00011c00010f7983 */ /* 0x000ea60000300800 */
[----:B0-----:R-:W3:Y:S04]  /*33730*/  LDL R10, [R1+0x98] ;  /* 0x00009800010a7983 */ /* 0x001ee80000100800 */
[----:B------:R-:W3:Y:S01]  /*33740*/  LDL R11, [R1+0x9c] ;  /* 0x00009c00010b7983 */ /* 0x000ee20000100800 */
[----:B------:R-:W-:-:S02]  /*33750*/  IMAD.MOV.U32 R18, RZ, RZ, R5 ;  /* 0x000000ffff127224 */ /* 0x000fc400078e0005 */
[----:B------:R-:W-:Y:S01]  /*33760*/  IMAD.MOV.U32 R19, RZ, RZ, R4 ;  /* 0x000000ffff137224 */ /* 0x000fe200078e0004 */
[----:B---3--:R0:W-:Y:S01]  /*33770*/  STL.64 [R1+0x1658], R10 ;  /* 0x0016580a01007387 */ /* 0x0081e20000100a00 */
[----:B------:R-:W3:Y:S02]  /*33780*/  LDL.LU R8, [R1+0xe0] ;  /* 0x0000e00001087983 */ /* 0x000ee40000300800 */
[----:B------:R-:W3:Y:S01]  /*33790*/  LDL.LU R9, [R1+0xe4] ;  /* 0x0000e40001097983 */ /* 0x000ee20000300800 */
[----:B0-----:R-:W3:Y:S01]  /*337a0*/  LDL.LU R10, [R1+0xe8] ;  /* 0x0000e800010a7983 */ /* 0x001ee20000300800 */
[----:B------:R-:W3:Y:S02]  /*337b0*/  LDL.LU R11, [R1+0xec] ;  /* 0x0000ec00010b7983 */ /* 0x000ee40000300800 */
[----:B------:R-:W2:Y:S02]  /*337c0*/  LDL.LU R20, [R1+0x100] ;  /* 0x0001000001147983 */ /* 0x000ea40000300800 */
[----:B------:R-:W2:Y:S01]  /*337d0*/  LDL.LU R21, [R1+0x104] ;  /* 0x0001040001157983 */ /* 0x000ea20000300800 */
[----:B------:R-:W2:Y:S01]  /*337e0*/  LDL.LU R22, [R1+0x108] ;  /* 0x0001080001167983 */ /* 0x000ea20000300800 */
[----:B------:R-:W2:Y:S02]  /*337f0*/  LDL.LU R23, [R1+0x10c] ;  /* 0x00010c0001177983 */ /* 0x000ea40000300800 */
[----:B------:R0:W-:Y:S02]  /*33800*/  STL.64 [R1+0x1620], R18 ;  /* 0x0016201201007387 */ /* 0x0001e40000100a00 */
[----:B------:R-:W2:Y:S01]  /*33810*/  LDL.LU R16, [R1+0x30] ;  /* 0x0000300001107983 */ /* 0x000ea20000300800 */
[----:B------:R-:W2:Y:S04]  /*33820*/  LDL.LU R17, [R1+0x34] ;  /* 0x0000340001117983 */ /* 0x000ea80000300800 */
[----:B0-----:R-:W2:Y:S01]  /*33830*/  LDL.LU R18, [R1+0x38] ;  /* 0x0000380001127983 */ /* 0x001ea20000300800 */
[----:B------:R-:W2:Y:S03]  /*33840*/  LDL.LU R19, [R1+0x3c] ;  /* 0x00003c0001137983 */ /* 0x000ea60000300800 */
[----:B--2---:R-:W-:Y:S01]  /*33850*/  STL.64 [R1+0x1638], R18 ;  /* 0x0016381201007387 */ /* 0x004fe20000100a00 */
[----:B------:R0:W-:Y:S03]  /*33860*/  STL.64 [R1+0x1630], R16 ;  /* 0x0016301001007387 */ /* 0x0001e60000100a00 */
[----:B0-----:R-:W2:Y:S01]  /*33870*/  LDL.LU R16, [R1+0x50] ;  /* 0x0000500001107983 */ /* 0x001ea20000300800 */
[----:B------:R-:W2:Y:S02]  /*33880*/  LDL.LU R17, [R1+0x54] ;  /* 0x0000540001117983 */ /* 0x000ea40000300800 */
[----:B------:R-:W2:Y:S02]  /*33890*/  LDL.LU R18, [R1+0x58] ;  /* 0x0000580001127983 */ /* 0x000ea40000300800 */
[----:B------:R-:W2:Y:S01]  /*338a0*/  LDL.LU R19, [R1+0x5c] ;  /* 0x00005c0001137983 */ /* 0x000ea20000300800 */
[C---:B------:R-:W-:Y:S01]  /*338b0*/  HMMA.16816.F32.BF16 R12, R24.reuse, R6, R12 ;  /* 0x00000006180c723c */ /* 0x040fe2000004180c */
[----:B--2---:R-:W-:Y:S01]  /*338c0*/  STL.64 [R1+0x1650], R18 ;  /* 0x0016501201007387 */ /* 0x004fe20000100a00 */
[----:B------:R0:W-:Y:S03]  /*338d0*/  STL.64 [R1+0x1648], R16 ;  /* 0x0016481001007387 */ /* 0x0001e60000100a00 */
[----:B0-----:R-:W2:Y:S01]  /*338e0*/  LDL.LU R16, [R1+0x60] ;  /* 0x0000600001107983 */ /* 0x001ea20000300800 */
[----:B------:R-:W2:Y:S02]  /*338f0*/  LDL.LU R17, [R1+0x64] ;  /* 0x0000640001117983 */ /* 0x000ea40000300800 */
[----:B------:R-:W2:Y:S02]  /*33900*/  LDL.LU R18, [R1+0x68] ;  /* 0x0000680001127983 */ /* 0x000ea40000300800 */
[----:B------:R-:W2:Y:S02]  /*33910*/  LDL.LU R19, [R1+0x6c] ;  /* 0x00006c0001137983 */ /* 0x000ea40000300800 */
[----:B--2---:R0:W-:Y:S01]  /*33920*/  STL.64 [R1+0x1668], R18 ;  /* 0x0016681201007387 */ /* 0x0041e20000100a00 */
[----:B------:R-:W-:Y:S03]  /*33930*/  STL.64 [R1+0x1660], R16 ;  /* 0x0016601001007387 */ /* 0x000fe60000100a00 */
[----:B0-----:R-:W3:Y:S07]  /*33940*/  LDL.64 R18, [R1+0xa8] ;  /* 0x0000a80001127983 */ /* 0x001eee0000100a00 */
[----:B------:R-:W-:Y:S02]  /*33950*/  STL.64 [R1+0x210], R12 ;  /* 0x0002100c01007387 */ /* 0x000fe40000100a00 */
[----:B------:R0:W-:Y:S02]  /*33960*/  STL.64 [R1+0x218], R14 ;  /* 0x0002180e01007387 */ /* 0x0001e40000100a00 */
[----:B0-----:R-:W2:Y:S01]  /*33970*/  LDL.LU.64 R14, [R1+0x1678] ;  /* 0x00167800010e7983 */ /* 0x001ea20000300a00 */
[----:B------:R0:W-:Y:S02]  /*33980*/  STL.64 [R1+0x15f0], R6 ;  /* 0x0015f00601007387 */ /* 0x0001e40000100a00 */
[----:B------:R-:W4:Y:S02]  /*33990*/  LDL.LU R4, [R1+0x10] ;  /* 0x0000100001047983 */ /* 0x000f240000300800 */
[----:B------:R-:W4:Y:S01]  /*339a0*/  LDL.LU R5, [R1+0x14] ;  /* 0x0000140001057983 */ /* 0x000f220000300800 */
[----:B0-----:R-:W4:Y:S01]  /*339b0*/  LDL.LU R6, [R1+0x18] ;  /* 0x0000180001067983 */ /* 0x001f220000300800 */
[----:B------:R-:W4:Y:S01]  /*339c0*/  LDL.LU R7, [R1+0x1c] ;  /* 0x00001c0001077983 */ /* 0x000f220000300800 */
[C---:B---3--:R-:W-:Y:S08]  /*339d0*/  HMMA.16816.F32.BF16 R8, R24.reuse, R18, R8 ;  /* 0x000000121808723c */ /* 0x048ff00000041808 */
[----:B--2---:R-:W-:Y:S01]  /*339e0*/  HMMA.16816.F32.BF16 R20, R24, R14, R20 ;  /* 0x0000000e1814723c */ /* 0x004fe20000041814 */
[----:B----4-:R-:W-:Y:S01]  /*339f0*/  STL.64 [R1+0x1608], R6 ;  /* 0x0016080601007387 */ /* 0x010fe20000100a00 */
[----:B------:R0:W-:Y:S03]  /*33a00*/  STL.64 [R1+0x1600], R4 ;  /* 0x0016000401007387 */ /* 0x0001e60000100a00 */
[----:B0-----:R-:W2:Y:S01]  /*33a10*/  LDL.LU R4, [R1+0x20] ;  /* 0x0000200001047983 */ /* 0x001ea20000300800 */
[----:B------:R-:W2:Y:S11]  /*33a20*/  LDL.LU R5, [R1+0x24] ;  /* 0x0000240001057983 */ /* 0x000eb60000300800 */
[----:B------:R-:W-:Y:S06]  /*33a30*/  @!UPT UIADD3 URZ, URZ, URZ, URZ ;  /* 0x0000003f3f3ff290 */ /* 0x000fec000fffe03f */
[----:B------:R0:W-:Y:S02]  /*33a40*/  STL.64 [R1+0x200], R20 ;  /* 0x0002001401007387 */ /* 0x0001e40000100a00 */
[----:B------:R1:W-:Y:S02]  /*33a50*/  STL.64 [R1+0x208], R22 ;  /* 0x0002081601007387 */ /* 0x0003e40000100a00 */
[----:B------:R-:W-:Y:S02]  /*33a60*/  IMAD.MOV.U32 R6, RZ, RZ, R3 ;  /* 0x000000ffff067224 */ /* 0x000fe400078e0003 */
[----:B------:R-:W-:Y:S02]  /*33a70*/  IMAD.MOV.U32 R7, RZ, RZ, R2 ;  /* 0x000000ffff077224 */ /* 0x000fe400078e0002 */
[----:B------:R-:W-:Y:S02]  /*33a80*/  IMAD.MOV.U32 R3, RZ, RZ, R10 ;  /* 0x000000ffff037224 */ /* 0x000fe400078e000a */
[----:B------:R-:W-:-:S02]  /*33a90*/  IMAD.MOV.U32 R2, RZ, RZ, R11 ;  /* 0x000000ffff027224 */ /* 0x000fc400078e000b */
[----:B0-----:R-:W-:Y:S01]  /*33aa0*/  IMAD.MOV.U32 R21, RZ, RZ, R18 ;  /* 0x000000ffff157224 */ /* 0x001fe200078e0012 */
[----:B-1----:R-:W3:Y:S01]  /*33ab0*/  LDL.LU R23, [R1+0x1670] ;  /* 0x0016700001177983 */ /* 0x002ee20000300800 */
[----:B------:R-:W-:Y:S02]  /*33ac0*/  IMAD.MOV.U32 R20, RZ, RZ, R19 ;  /* 0x000000ffff147224 */ /* 0x000fe400078e0013 */
[----:B------:R-:W4:Y:S02]  /*33ad0*/  LDL.LU.64 R18, [R1+0x1668] ;  /* 0x0016680001127983 */ /* 0x000f240000300a00 */
[----:B------:R-:W4:Y:S01]  /*33ae0*/  LDL.LU.64 R16, [R1+0x1660] ;  /* 0x0016600001107983 */ /* 0x000f220000300a00 */
[----:B------:R4:W-:Y:S01]  /*33af0*/  STL.64 [R1+0x1f0], R8 ;  /* 0x0001f00801007387 */ /* 0x0009e20000100a00 */
[----:B------:R-:W4:Y:S02]  /*33b00*/  LDL.LU.64 R10, [R1+0x1658] ;  /* 0x00165800010a7983 */ /* 0x000f240000300a00 */
[----:B------:R-:W-:Y:S02]  /*33b10*/  STL [R1+0x146c], R2 ;  /* 0x00146c0201007387 */ /* 0x000fe40000100800 */
[----:B------:R-:W-:Y:S01]  /*33b20*/  STL [R1+0x1468], R3 ;  /* 0x0014680301007387 */ /* 0x000fe20000100800 */
[C---:B----4-:R-:W-:Y:S01]  /*33b30*/  HMMA.16816.F32.BF16 R8, R24.reuse, R10, R16 ;  /* 0x0000000a1808723c */ /* 0x050fe20000041810 */
[----:B------:R-:W4:Y:S01]  /*33b40*/  LDL.LU.64 R18, [R1+0x1650] ;  /* 0x0016500001127983 */ /* 0x000f220000300a00 */
[----:B------:R-:W4:Y:S11]  /*33b50*/  LDL.LU.64 R16, [R1+0x1648] ;  /* 0x0016480001107983 */ /* 0x000f360000300a00 */
[----:B------:R-:W-:Y:S10]  /*33b60*/  @!UPT UIADD3 URZ, URZ, URZ, URZ ;  /* 0x0000003f3f3ff290 */ /* 0x000ff4000fffe03f */
[----:B------:R-:W-:Y:S01]  /*33b70*/  STL.64 [R1+0x1e0], R8 ;  /* 0x0001e00801007387 */ /* 0x000fe20000100a00 */
[----:B------:R0:W-:Y:S03]  /*33b80*/  STL.64 [R1+0x1e8], R10 ;  /* 0x0001e80a01007387 */ /* 0x0001e60000100a00 */
[----:B0-----:R-:W4:Y:S02]  /*33b90*/  LDL.LU.64 R10, [R1+0x1640] ;  /* 0x00164000010a7983 */ /* 0x001f240000300a00 */
[C---:B----4-:R-:W-:Y:S02]  /*33ba0*/  HMMA.16816.F32.BF16 R8, R24.reuse, R10, R16 ;  /* 0x0000000a1808723c */ /* 0x050fe40000041810 */
[----:B------:R-:W4:Y:S01]  /*33bb0*/  LDL.LU.64 R18, [R1+0x1638] ;  /* 0x0016380001127983 */ /* 0x000f220000300a00 */
[----:B------:R-:W4:Y:S11]  /*33bc0*/  LDL.LU.64 R16, [R1+0x1630] ;  /* 0x0016300001107983 */ /* 0x000f360000300a00 */
[----:B------:R-:W-:Y:S09]  /*33bd0*/  @!UPT UIADD3 URZ, URZ, URZ, URZ ;  /* 0x0000003f3f3ff290 */ /* 0x000ff2000fffe03f */
[----:B------:R-:W-:Y:S01]  /*33be0*/  STL.64 [R1+0x1d0], R8 ;  /* 0x0001d00801007387 */ /* 0x000fe20000100a00 */
[----:B------:R0:W-:Y:S03]  /*33bf0*/  STL.64 [R1+0x1d8], R10 ;  /* 0x0001d80a01007387 */ /* 0x0001e60000100a00 */
[----:B0-----:R-:W4:Y:S02]  /*33c00*/  LDL.LU.64 R10, [R1+0x1628] ;  /* 0x00162800010a7983 */ /* 0x001f240000300a00 */
[----:B----4-:R-:W-:Y:S02]  /*33c10*/  HMMA.16816.F32.BF16 R24, R24, R10, R16 ;  /* 0x0000000a1818723c */ /* 0x010fe40000041810 */
[----:B------:R-:W2:Y:S01]  /*33c20*/  LDL.LU.64 R18, [R1+0x1620] ;  /* 0x0016200001127983 */ /* 0x000ea20000300a00 */
[----:B------:R-:W2:Y:S02]  /*33c30*/  LDL.LU.64 R10, [R1+0x1618] ;  /* 0x00161800010a7983 */ /* 0x000ea40000300a00 */
[----:B------:R-:W2:Y:S11]  /*33c40*/  LDL.LU.64 R8, [R1+0x1610] ;  /* 0x0016100001087983 */ /* 0x000eb60000300a00 */
[----:B------:R-:W-:Y:S07]  /*33c50*/  @!UPT UIADD3 URZ, URZ, URZ, URZ ;  /* 0x0000003f3f3ff290 */ /* 0x000fee000fffe03f */
[----:B------:R-:W-:Y:S01]  /*33c60*/  STL.64 [R1+0x1b0], R24 ;  /* 0x0001b01801007387 */ /* 0x000fe20000100a00 */
[----:B------:R0:W-:Y:S03]  /*33c70*/  STL.64 [R1+0x1b8], R26 ;  /* 0x0001b81a01007387 */ /* 0x0001e60000100a00 */
[----:B0-----:R-:W4:Y:S01]  /*33c80*/  LDL R26, [R1+0x384] ;  /* 0x00038400011a7983 */ /* 0x001f220000100800 */
[C---:B--2---:R-:W-:Y:S03]  /*33c90*/  HMMA.16816.F32.BF16 R16, R8.reuse, R18, R4 ;  /* 0x000000120810723c */ /* 0x044fe60000041804 */
[----:B------:R-:W2:Y:S01]  /*33ca0*/  LDL.LU.64 R6, [R1+0x1608] ;  /* 0x0016080001067983 */ /* 0x000ea20000300a00 */
[----:B------:R-:W2:Y:S11]  /*33cb0*/  LDL.LU.64 R4, [R1+0x1600] ;  /* 0x0016000001047983 */ /* 0x000eb60000300a00 */
[----:B------:R-:W-:Y:S08]  /*33cc0*/  @!UPT UIADD3 URZ, URZ, URZ, URZ ;  /* 0x0000003f3f3ff290 */ /* 0x000ff0000fffe03f */
        /* <DEDUP_REMOVED lines=17> */
[----:B------:R-:W2:Y:S02]  /*33de0*/  LDL.LU.64 R4, [R1+0x15c0] ;  /* 0x0015c00001047983 */ /* 0x000ea40000300a00 */
[----:B--2---:R-:W-:Y:S01]  /*33df0*/  HMMA.16816.F32.BF16 R4, R8, R14, R4 ;  /* 0x0000000e0804723c */ /* 0x004fe20000041804 */
[----:B------:R-:W2:Y:S11]  /*33e00*/  LDL.LU R15, [R1+0x15bc] ;  /* 0x0015bc00010f7983 */ /* 0x000eb60000300800 */
[----:B------:R-:W-:Y:S11]  /*33e10*/  @!UPT UIADD3 URZ, URZ, URZ, URZ ;  /* 0x0000003f3f3ff290 */ /* 0x000ff6000fffe03f */
[----:B------:R-:W-:Y:S01]  /*33e20*/  STL.64 [R1+0x160], R4 ;  /* 0x0001600401007387 */ /* 0x000fe20000100a00 */
[----:B------:R0:W-:Y:S03]  /*33e30*/  STL.64 [R1+0x168], R6 ;  /* 0x0001680601007387 */ /* 0x0001e60000100a00 */
[----:B0-----:R-:W3:Y:S04]  /*33e40*/  LDL.LU.64 R6, [R1+0x98] ;  /* 0x0000980001067983 */ /* 0x001ee80000300a00 */
[----:B--2---:R-:W0:Y:S04]  /*33e50*/  LDSM.16.MT88.4 R12, [R15+0x12800] ;  /* 0x012800000f0c783b */ /* 0x004e280000004200 */
[----:B0-----:R0:W-:Y:S01]  /*33e60*/  STL.64 [R1+0x15b0], R14 ;  /* 0x0015b00e01007387 */ /* 0x0011e20000100a00 */
[----:B------:R1:W-:Y:S02]  /*33e70*/  STL.64 [R1+0x15a8], R12 ;  /* 0x0015a80c01007387 */ /* 0x0003e40000100a00 */
[----:B0-----:R-:W-:-:S02]  /*33e80*/  IMAD.MOV.U32 R14, RZ, RZ, R21 ;  /* 0x000000ffff0e7224 */ /* 0x001fc400078e0015 */
[----:B------:R-:W-:Y:S02]  /*33e90*/  IMAD.MOV.U32 R15, RZ, RZ, R20 ;  /* 0x000000ffff0f7224 */ /* 0x000fe400078e0014 */
[----:B---3--:R-:W-:Y:S05]  /*33ea0*/  LDSM.16.MT88.4 R20, [R23+0x13000] ;  /* 0x013000001714783b */ /* 0x008fea0000004200 */
[----:B-1----:R-:W-:Y:S01]  /*33eb0*/  HMMA.16816.F32.BF16 R12, R8, R14, R16 ;  /* 0x0000000e080c723c */ /* 0x002fe20000041810 */
[----:B------:R-:W2:Y:S04]  /*33ec0*/  LDL.LU R19, [R1+0x15b8] ;  /* 0x0015b80001137983 */ /* 0x000ea80000300800 */
[----:B--2---:R-:W0:Y:S04]  /*33ed0*/  LDSM.16.MT88.4 R16, [R19+0x12800] ;  /* 0x012800001310783b */ /* 0x004e280000004200 */
[----:B0-----:R-:W-:Y:S11]  /*33ee0*/  STL.64 [R1+0x1538], R18 ;  /* 0x0015381201007387 */ /* 0x001ff60000100a00 */
[----:B------:R-:W-:Y:S03]  /*33ef0*/  @!UPT UIADD3 URZ, URZ, URZ, URZ ;  /* 0x0000003f3f3ff290 */ /* 0x000fe6000fffe03f */
[----:B------:R-:W-:Y:S02]  /*33f00*/  STL.64 [R1+0x150], R12 ;  /* 0x0001500c01007387 */ /* 0x000fe40000100a00 */
[----:B------:R-:W-:Y:S02]  /*33f10*/  STL.64 [R1+0x158], R14 ;  /* 0x0001580e01007387 */ /* 0x000fe40000100a00 */
[----:B------:R0:W-:Y:S02]  /*33f20*/  STL.64 [R1+0x1530], R16 ;  /* 0x0015301001007387 */ /* 0x0001e40000100a00 */
[----:B0-----:R-:W2:Y:S01]  /*33f30*/  LDL.LU R16, [R1+0x1c0] ;  /* 0x0001c00001107983 */ /* 0x001ea20000300800 */
[----:B------:R-:W2:Y:S02]  /*33f40*/  LDL.LU R17, [R1+0x1c4] ;  /* 0x0001c40001117983 */ /* 0x000ea40000300800 */
[----:B------:R-:W2:Y:S02]  /*33f50*/  LDL.LU R18, [R1+0x1c8] ;  /* 0x0001c80001127983 */ /* 0x000ea40000300800 */
[----:B------:R-:W2:Y:S01]  /*33f60*/  LDL.LU R19, [R1+0x1cc] ;  /* 0x0001cc0001137983 */ /* 0x000ea20000300800 */
[----:B------:R-:W3:Y:S01]  /*33f70*/  LDL.LU R12, [R1+0x300] ;  /* 0x00030000010c7983 */ /* 0x000ee20000300800 */
[----:B------:R-:W-:Y:S02]  /*33f80*/  STL [R1+0x147c], R20 ;  /* 0x00147c1401007387 */ /* 0x000fe40000100800 */
[----:B------:R-:W-:Y:S02]  /*33f90*/  STL [R1+0x1478], R21 ;  /* 0x0014781501007387 */ /* 0x000fe40000100800 */
[----:B------:R-:W-:Y:S01]  /*33fa0*/  STL [R1+0x1474], R22 ;  /* 0x0014741601007387 */ /* 0x000fe20000100800 */
[----:B------:R-:W-:Y:S02]  /*33fb0*/  STL [R1+0x1470], R23 ;  /* 0x0014701701007387 */ /* 0x000fe40000100800 */
[----:B----4-:R-:W0:Y:S02]  /*33fc0*/  LDSM.16.M88.4 R20, [R26+0x80] ;  /* 0x000080001a14783b */ /* 0x010e240000000200 */
[----:B0-----:R-:W-:Y:S02]  /*33fd0*/  STL.64 [R1+0x60], R20 ;  /* 0x0000601401007387 */ /* 0x001fe40000100a00 */
[----:B------:R2:W-:Y:S02]  /*33fe0*/  STL.64 [R1+0x68], R22 ;  /* 0x0000681601007387 */ /* 0x0005e40000100a00 */
[----:B------:R-:W-:-:S02]  /*33ff0*/  IMAD.MOV.U32 R13, RZ, RZ, R29 ;  /* 0x000000ffff0d7224 */ /* 0x000fc400078e001d */
[----:B------:R-:W-:Y:S02]  /*34000*/  IMAD.MOV.U32 R14, RZ, RZ, R28 ;  /* 0x000000ffff0e7224 */ /* 0x000fe400078e001c */
[----:B------:R-:W-:Y:S01]  /*34010*/  IMAD.MOV.U32 R15, RZ, RZ, R0 ;  /* 0x000000ffff0f7224 */ /* 0x000fe200078e0000 */
[----:B--2---:R-:W-:Y:S07]  /*34020*/  HMMA.16816.F32.BF16 R20, R8, R6, R16 ;  /* 0x000000060814723c */ /* 0x004fee0000041810 */
[----:B------:R-:W-:-:S02]  /*34030*/  IMAD.MOV.U32 R17, RZ, RZ, R6 ;  /* 0x000000ffff117224 */ /* 0x000fc400078e0006 */
[----:B------:R-:W-:Y:S02]  /*34040*/  IMAD.MOV.U32 R16, RZ, RZ, R7 ;  /* 0x000000ffff107224 */ /* 0x000fe400078e0007 */
[----:B------:R-:W-:Y:S11]  /*34050*/  LDSM.16.M88.4 R4, [R26+0x4080] ;  /* 0x004080001a04783b */ /* 0x000ff60000000200 */
[----:B------:R-:W-:Y:S01]  /*34060*/  @!UPT UIADD3 URZ, URZ, URZ, URZ ;  /* 0x0000003f3f3ff290 */ /* 0x000fe2000fffe03f */
[----:B------:R-:W-:Y:S01]  /*34070*/  STL.64 [R1+0x140], R20 ;  /* 0x0001401401007387 */ /* 0x000fe20000100a00 */
[----:B------:R-:W-:Y:S02]  /*34080*/  STL.64 [R1+0x148], R22 ;  /* 0x0001481601007387 */ /* 0x000fe40000100a00 */
[----:B------:R-:W0:Y:S02]  /*34090*/  LDSM.16.M88.4 R20, [R26+0x2080] ;  /* 0x002080001a14783b */ /* 0x000e240000000200 */
[----:B0-----:R-:W-:Y:S02]  /*340a0*/  STL.64 [R1+0x50], R20 ;  /* 0x0000501401007387 */ /* 0x001fe40000100a00 */
[----:B------:R-:W-:Y:S02]  /*340b0*/  STL.64 [R1+0x58], R22 ;  /* 0x0000581601007387 */ /* 0x000fe40000100a00 */
[----:B------:R-:W0:Y:S04]  /*340c0*/  LDSM.16.M88.4 R20, [R26+0x6080] ;  /* 0x006080001a14783b */ /* 0x000e280000000200 */
[----:B------:R-:W-:Y:S01]  /*340d0*/  STL.64 [R1+0x40], R4 ;  /* 0x0000400401007387 */ /* 0x000fe20000100a00 */
[----:B------:R-:W-:Y:S02]  /*340e0*/  STL.64 [R1+0x48], R6 ;  /* 0x0000480601007387 */ /* 0x000fe40000100a00 */
[----:B------:R-:W1:Y:S02]  /*340f0*/  LDSM.16.M88.4 R4, [R26+0x8080] ;  /* 0x008080001a04783b */ /* 0x000e640000000200 */
[----:B0-----:R-:W-:Y:S02]  /*34100*/  STL.64 [R1+0x30], R20 ;  /* 0x0000301401007387 */ /* 0x001fe40000100a00 */
[----:B------:R-:W-:Y:S02]  /*34110*/  STL.64 [R1+0x38], R22 ;  /* 0x0000381601007387 */ /* 0x000fe40000100a00 */
[----:B-1----:R-:W-:Y:S02]  /*34120*/  STL.64 [R1+0x20], R4 ;  /* 0x0000200401007387 */ /* 0x002fe40000100a00 */
[----:B------:R-:W-:Y:S01]  /*34130*/  IMAD.MOV.U32 R29, RZ, RZ, R6 ;  /* 0x000000ffff1d7224 */ /* 0x000fe200078e0006 */
[----:B------:R-:W-:Y:S01]  /*34140*/  STL.64 [R1+0x28], R6 ;  /* 0x0000280601007387 */ /* 0x000fe20000100a00 */
[----:B------:R-:W-:-:S02]  /*34150*/  IMAD.MOV.U32 R28, RZ, RZ, R7 ;  /* 0x000000ffff1c7224 */ /* 0x000fc400078e0007 */
[----:B------:R-:W0:Y:S03]  /*34160*/  LDSM.16.M88.4 R4, [R26+0xa080] ;  /* 0x00a080001a04783b */ /* 0x000e260000000200 */
[----:B------:R-:W-:Y:S01]  /*34170*/  STL [R1+0x11ec], R28 ;  /* 0x0011ec1c01007387 */ /* 0x000fe20000100800 */
[----:B------:R-:W-:Y:S03]  /*34180*/  STL [R1+0x11e8], R29 ;  /* 0x0011e81d01007387 */ /* 0x000fe60000100800 */
[----:B0-----:R-:W-:Y:S01]  /*34190*/  STL.64 [R1+0x10], R4 ;  /* 0x0000100401007387 */ /* 0x001fe20000100a00 */
[----:B------:R-:W-:Y:S02]  /*341a0*/  IMAD.MOV.U32 R2, RZ, RZ, R4 ;  /* 0x000000ffff027224 */ /* 0x000fe400078e0004 */
[----:B------:R-:W-:Y:S02]  /*341b0*/  STL.64 [R1+0x18], R6 ;  /* 0x0000180601007387 */ /* 0x000fe40000100a00 */
[----:B------:R-:W-:Y:S01]  /*341c0*/  IMAD.MOV.U32 R3, RZ, RZ, R5 ;  /* 0x000000ffff037224 */ /* 0x000fe200078e0005 */
[----:B------:R-:W2:Y:S04]  /*341d0*/  LDL R27, [R1+0xe40] ;  /* 0x000e4000011b7983 */ /* 0x000ea80000100800 */
[----:B------:R-:W0:Y:S04]  /*341e0*/  LDSM.16.M88.4 R4, [R26+0xc080] ;  /* 0x00c080001a04783b */ /* 0x000e280000000200 */
[----:B0-----:R-:W-:Y:S01]  /*341f0*/  STL.64 [R1], R4 ;  /* 0x0000000401007387 */ /* 0x001fe20000100a00 */
[----:B------:R-:W-:Y:S02]  /*34200*/  STL [R1+0x8], R6 ;  /* 0x0000080601007387 */ /* 0x000fe40000100800 */
[----:B------:R-:W-:-:S02]  /*34210*/  IMAD.MOV.U32 R0, RZ, RZ, R7 ;  /* 0x000000ffff007224 */ /* 0x000fc400078e0007 */
[----:B------:R-:W0:Y:S04]  /*34220*/  LDSM.16.M88.4 R4, [R26+0xe080] ;  /* 0x00e080001a04783b */ /* 0x000e280000000200 */
[----:B------:R-:W-:Y:S01]  /*34230*/  STL [R1+0x12b8], R0 ;  /* 0x0012b80001007387 */ /* 0x000fe20000100800 */
[----:B------:R-:W4:Y:S03]  /*34240*/  LDL R19, [R1+0xe3c] ;  /* 0x000e3c0001137983 */ /* 0x000f260000100800 */
[----:B0-----:R0:W-:Y:S01]  /*34250*/  STL [R1+0x12c0], R6 ;  /* 0x0012c00601007387 */ /* 0x0011e20000100800 */
[----:B------:R1:W-:Y:S02]  /*34260*/  STL [R1+0x12bc], R7 ;  /* 0x0012bc0701007387 */ /* 0x0003e40000100800 */
[----:B------:R2:W-:Y:S01]  /*34270*/  STL.64 [R1+0x1480], R4 ;  /* 0x0014800401007387 */ /* 0x0005e20000100a00 */
[----:B0-----:R-:W3:Y:S01]  /*34280*/  LDL.LU R6, [R1+0x88] ;  /* 0x0000880001067983 */ /* 0x001ee20000300800 */
[----:B-1----:R-:W3:Y:S03]  /*34290*/  LDL.LU R7, [R1+0x8c] ;  /* 0x00008c0001077983 */ /* 0x002ee60000300800 */
[----:B--2---:R-:W0:Y:S01]  /*342a0*/  LDSM.16.MT88.4 R24, [R27+0x13000] ;  /* 0x013000001b18783b */ /* 0x004e220000004200 */
[----:B---3--:R-:W-:Y:S11]  /*342b0*/  HMMA.16816.F32.BF16 R12, R8, R6, R12 ;  /* 0x00000006080c723c */ /* 0x008ff6000004180c */
[----:B------:R-:W-:Y:S11]  /*342c0*/  @!UPT UIADD3 URZ, URZ, URZ, URZ ;  /* 0x0000003f3f3ff290 */ /* 0x000ff6000fffe03f */
[----:B------:R-:W-:Y:S02]  /*342d0*/  @!UPT UIADD3 URZ, URZ, URZ, URZ ;  /* 0x0000003f3f3ff290 */ /* 0x000fe4000fffe03f */
[----:B------:R-:W-:Y:S02]  /*342e0*/  IMAD.MOV.U32 R22, RZ, RZ, R14 ;  /* 0x000000ffff167224 */ /* 0x000fe400078e000e */
[----:B------:R-:W-:Y:S02]  /*342f0*/  IMAD.MOV.U32 R23, RZ, RZ, R15 ;  /* 0x000000ffff177224 */ /* 0x000fe400078e000f */
[----:B------:R-:W-:Y:S02]  /*34300*/  IMAD.MOV.U32 R20, RZ, RZ, R12 ;  /* 0x000000ffff147224 */ /* 0x000fe400078e000c */
[----:B------:R-:W-:Y:S01]  /*34310*/  IMAD.MOV.U32 R21, RZ, RZ, R13 ;  /* 0x000000ffff157224 */ /* 0x000fe200078e000d */
[----:B------:R-:W2:Y:S01]  /*34320*/  LDL.LU.64 R14, [R1+0x15b0] ;  /* 0x0015b000010e7983 */ /* 0x000ea20000300a00 */
[----:B------:R-:W2:Y:S02]  /*34330*/  LDL.LU.64 R12, [R1+0x15a8] ;  /* 0x0015a800010c7983 */ /* 0x000ea40000300a00 */
[----:B------:R1:W-:Y:S02]  /*34340*/  STL.64 [R1+0x15a0], R6 ;  /* 0x0015a00601007387 */ /* 0x0003e40000100a00 */
[----:B------:R-:W3:Y:S01]  /*34350*/  LDL.LU R4, [R1+0x2f0] ;  /* 0x0002f00001047983 */ /* 0x000ee20000300800 */
[----:B------:R-:W3:Y:S04]  /*34360*/  LDL.LU R5, [R1+0x2f4] ;  /* 0x0002f40001057983 */ /* 0x000ee80000300800 */
[----:B-1----:R-:W3:Y:S01]  /*34370*/  LDL.LU R6, [R1+0x2f8] ;  /* 0x0002f80001067983 */ /* 0x002ee20000300800 */
[----:B------:R-:W3:Y:S02]  /*34380*/  LDL.LU R7, [R1+0x2fc] ;  /* 0x0002fc0001077983 */ /* 0x000ee40000300800 */
[----:B------:R-:W-:Y:S02]  /*34390*/  STL.64 [R1+0x1490], R22 ;  /* 0x0014901601007387 */ /* 0x000fe40000100a00 */
[----:B------:R1:W-:Y:S02]  /*343a0*/  STL.64 [R1+0x1488], R20 ;  /* 0x0014881401007387 */ /* 0x0003e40000100a00 */
[----:B-1----:R-:W2:Y:S01]  /*343b0*/  LDL.LU R20, [R1+0x250] ;  /* 0x0002500001147983 */ /* 0x002ea20000300800 */
[----:B------:R-:W2:Y:S02]  /*343c0*/  LDL.LU R21, [R1+0x254] ;  /* 0x0002540001157983 */ /* 0x000ea40000300800 */
[----:B------:R-:W2:Y:S02]  /*343d0*/  LDL.LU R22, [R1+0x258] ;  /* 0x0002580001167983 */ /* 0x000ea40000300800 */
[----:B------:R-:W2:Y:S02]  /*343e0*/  LDL.LU R23, [R1+0x25c] ;  /* 0x00025c0001177983 */ /* 0x000ea40000300800 */
[----:B--2---:R1:W-:Y:S01]  /*343f0*/  STL.64 [R1+0x14a0], R22 ;  /* 0x0014a01601007387 */ /* 0x0043e20000100a00 */
[----:B------:R-:W-:Y:S02]  /*34400*/  STL.64 [R1+0x1498], R20 ;  /* 0x0014981401007387 */ /* 0x000fe40000100a00 */
[----:B-1----:R-:W-:-:S02]  /*34410*/  IMAD.MOV.U32 R22, RZ, RZ, R17 ;  /* 0x000000ffff167224 */ /* 0x002fc400078e0011 */
[----:B------:R-:W-:-:S05]  /*34420*/  IMAD.MOV.U32 R23, RZ, RZ, R16 ;  /* 0x000000ffff177224 */ /* 0x000fca00078e0010 */
[----:B------:R-:W-:Y:S01]  /*34430*/  STL.64 [R1+0x1578], R22 ;  /* 0x0015781601007387 */ /* 0x000fe20000100a00 */
[----:B0-----:R0:W-:Y:S02]  /*34440*/  STL.64 [R1+0x13e8], R26 ;  /* 0x0013e81a01007387 */ /* 0x0011e40000100a00 */
[----:B------:R-:W-:Y:S01]  /*34450*/  STL.64 [R1+0x13e0], R24 ;  /* 0x0013e01801007387 */ /* 0x000fe20000100a00 */
[----:B0-----:R-:W3:Y:S01]  /*34460*/  LDL.LU R26, [R1+0x78] ;  /* 0x00007800011a7983 */ /* 0x001ee20000300800 */
[----:B------:R-:W3:Y:S02]  /*34470*/  LDL.LU R27, [R1+0x7c] ;  /* 0x00007c00011b7983 */ /* 0x000ee40000300800 */
[----:B---3--:R-:W-:Y:S01]  /*34480*/  HMMA.16816.F32.BF16 R4, R8, R26, R4 ;  /* 0x0000001a0804723c */ /* 0x008fe20000041804 */
[----:B----4-:R0:W1:Y:S11]  /*34490*/  LDSM.16.MT88.4 R8, [R19+0x13000] ;  /* 0x013000001308783b */ /* 0x0100760000004200 */
[----:B------:R-:W-:Y:S11]  /*344a0*/  @!UPT UIADD3 URZ, URZ, URZ, URZ ;  /* 0x0000003f3f3ff290 */ /* 0x000ff6000fffe03f */
[----:B------:R-:W-:Y:S01]  /*344b0*/  STL.64 [R1+0x120], R4 ;  /* 0x0001200401007387 */ /* 0x000fe20000100a00 */
[----:B------:R2:W-:Y:S02]  /*344c0*/  STL.64 [R1+0x1540], R26 ;  /* 0x0015401a01007387 */ /* 0x0005e40000100a00 */
[----:B------:R-:W3:Y:S02]  /*344d0*/  LDL.LU R16, [R1+0x310] ;  /* 0x0003100001107983 */ /* 0x000ee40000300800 */
[----:B------:R-:W3:Y:S01]  /*344e0*/  LDL.LU R17, [R1+0x314] ;  /* 0x0003140001117983 */ /* 0x000ee20000300800 */
[----:B------:R-:W4:Y:S01]  /*344f0*/  LDL.LU R18, [R1+0x318] ;  /* 0x0003180001127983 */ /* 0x000f220000300800 */
[----:B0-----:R-:W4:Y:S02]  /*34500*/  LDL.LU R19, [R1+0x31c] ;  /* 0x00031c0001137983 */ /* 0x001f240000300800 */
[----:B------:R-:W3:Y:S02]  /*34510*/  LDL.LU R24, [R1+0x320] ;  /* 0x0003200001187983 */ /* 0x000ee40000300800 */
[----:B------:R-:W3:Y:S01]  /*34520*/  LDL.LU R25, [R1+0x324] ;  /* 0x0003240001197983 */ /* 0x000ee20000300800 */
[----:B--2---:R-:W2:Y:S01]  /*34530*/  LDL.LU R26, [R1+0x328] ;  /* 0x00032800011a7983 */ /* 0x004ea20000300800 */
[----:B------:R-:W2:Y:S02]  /*34540*/  LDL.LU R27, [R1+0x32c] ;  /* 0x00032c00011b7983 */ /* 0x000ea40000300800 */
[----:B------:R-:W2:Y:S02]  /*34550*/  LDL.LU R20, [R1+0x330] ;  /* 0x0003300001147983 */ /* 0x000ea40000300800 */
[----:B------:R-:W2:Y:S01]  /*34560*/  LDL.LU R21, [R1+0x334] ;  /* 0x0003340001157983 */ /* 0x000ea20000300800 */
[----:B------:R-:W2:Y:S01]  /*34570*/  LDL.LU R22, [R1+0x338] ;  /* 0x0003380001167983 */ /* 0x000ea20000300800 */
[----:B------:R-:W2:Y:S02]  /*34580*/  LDL.LU R23, [R1+0x33c] ;  /* 0x00033c0001177983 */ /* 0x000ea40000300800 */
[----:B------:R-:W3:Y:S02]  /*34590*/  LDL.LU R4, [R1+0x350] ;  /* 0x0003500001047983 */ /* 0x000ee40000300800 */
[----:B------:R-:W-:Y:S01]  /*345a0*/  IMAD.MOV.U32 R29, RZ, RZ, R6 ;  /* 0x000000ffff1d7224 */ /* 0x000fe200078e0006 */
[----:B------:R-:W3:Y:S01]  /*345b0*/  LDL.LU R5, [R1+0x354] ;  /* 0x0003540001057983 */ /* 0x000ee20000300800 */
[----:B------:R-:W-:-:S02]  /*345c0*/  IMAD.MOV.U32 R28, RZ, RZ, R7 ;  /* 0x000000ffff1c7224 */ /* 0x000fc400078e0007 */
[----:B------:R-:W3:Y:S02]  /*345d0*/  LDL.LU R6, [R1+0x358] ;  /* 0x0003580001067983 */ /* 0x000ee40000300800 */
[----:B------:R-:W3:Y:S01]  /*345e0*/  LDL.LU R7, [R1+0x35c] ;  /* 0x00035c0001077983 */ /* 0x000ee20000300800 */
[----:B--2---:R0:W-:Y:S01]  /*345f0*/  STL.64 [R1+0x1588], R22 ;  /* 0x0015881601007387 */ /* 0x0041e20000100a00 */
[----:B------:R-:W-:Y:S03]  /*34600*/  STL.64 [R1+0x1580], R20 ;  /* 0x0015801401007387 */ /* 0x000fe60000100a00 */
[----:B0-----:R-:W2:Y:S04]  /*34610*/  LDL.LU.64 R22, [R1+0xd8] ;  /* 0x0000d80001167983 */ /* 0x001ea80000300a00 */
[----:B--2---:R0:W-:Y:S04]  /*34620*/  STL.64 [R1+0x1598], R22 ;  /* 0x0015981601007387 */ /* 0x0041e80000100a00 */
[----:B0-----:R-:W2:Y:S01]  /*34630*/  LDL.LU.64 R22, [R1+0xf8] ;  /* 0x0000f80001167983 */ /* 0x001ea20000300a00 */
[----:B------:R0:W-:Y:S02]  /*34640*/  STL.64 [R1+0x1570], R26 ;  /* 0x0015701a01007387 */ /* 0x0001e40000100a00 */
[----:B---3--:R3:W-:Y:S01]  /*34650*/  STL.64 [R1+0x1568], R24 ;  /* 0x0015681801007387 */ /* 0x0087e20000100a00 */
[----:B0-----:R-:W2:Y:S04]  /*34660*/  LDL.LU.64 R26, [R1+0xc8] ;  /* 0x0000c800011a7983 */ /* 0x001ea80000300a00 */
[----:B--2---:R0:W-:Y:S01]  /*34670*/  STL.64 [R1+0x1590], R26 ;  /* 0x0015901a01007387 */ /* 0x0041e20000100a00 */
[----:B---3--:R-:W2:Y:S02]  /*34680*/  LDL.LU R24, [R1+0x340] ;  /* 0x0003400001187983 */ /* 0x008ea40000300800 */
[----:B------:R-:W2:Y:S01]  /*34690*/  LDL.LU R25, [R1+0x344] ;  /* 0x0003440001197983 */ /* 0x000ea20000300800 */
[----:B0-----:R-:W2:Y:S01]  /*346a0*/  LDL.LU R26, [R1+0x348] ;  /* 0x00034800011a7983 */ /* 0x001ea20000300800 */
[----:B------:R-:W2:Y:S02]  /*346b0*/  LDL.LU R27, [R1+0x34c] ;  /* 0x00034c00011b7983 */ /* 0x000ea40000300800 */
[----:B----4-:R-:W-:Y:S02]  /*346c0*/  STL.64 [R1+0x1550], R18 ;  /* 0x0015501201007387 */ /* 0x010fe40000100a00 */
[----:B------:R0:W-:Y:S02]  /*346d0*/  STL.64 [R1+0x1548], R16 ;  /* 0x0015481001007387 */ /* 0x0001e40000100a00 */
[----:B0-----:R-:W3:Y:S01]  /*346e0*/  LDL.LU R16, [R1+0x290] ;  /* 0x0002900001107983 */ /* 0x001ee20000300800 */
[----:B------:R-:W3:Y:S02]  /*346f0*/  LDL.LU R17, [R1+0x294] ;  /* 0x0002940001117983 */ /* 0x000ee40000300800 */
[----:B------:R-:W4:Y:S02]  /*34700*/  LDL.LU R18, [R1+0x298] ;  /* 0x0002980001127983 */ /* 0x000f240000300800 */
[----:B------:R-:W4:Y:S02]  /*34710*/  LDL.LU R19, [R1+0x29c] ;  /* 0x00029c0001137983 */ /* 0x000f240000300800 */
[----:B----4-:R0:W-:Y:S01]  /*34720*/  STL.64 [R1+0x1560], R18 ;  /* 0x0015601201007387 */ /* 0x0101e20000100a00 */
[----:B---3--:R-:W-:Y:S03]  /*34730*/  STL.64 [R1+0x1558], R16 ;  /* 0x0015581001007387 */ /* 0x008fe60000100a00 */
[----:B0-----:R-:W3:Y:S01]  /*34740*/  LDL.LU.64 R18, [R1+0xb8] ;  /* 0x0000b80001127983 */ /* 0x001ee20000300a00 */
[----:B-1----:R-:W-:Y:S02]  /*34750*/  STL.64 [R1+0x1358], R10 ;  /* 0x0013580a01007387 */ /* 0x002fe40000100a00 */
[----:B------:R0:W-:Y:S02]  /*34760*/  STL.64 [R1+0x1350], R8 ;  /* 0x0013500801007387 */ /* 0x0001e40000100a00 */
[----:B0-----:R-:W4:Y:S01]  /*34770*/  LDL.LU R8, [R1+0x240] ;  /* 0x0002400001087983 */ /* 0x001f220000300800 */
[----:B------:R-:W4:Y:S02]  /*34780*/  LDL.LU R9, [R1+0x244] ;  /* 0x0002440001097983 */ /* 0x000f240000300800 */
[----:B------:R-:W2:Y:S02]  /*34790*/  LDL.LU R10, [R1+0x248] ;  /* 0x00024800010a7983 */ /* 0x000ea40000300800 */
[----:B------:R-:W2:Y:S01]  /*347a0*/  LDL.LU R11, [R1+0x24c] ;  /* 0x00024c00010b7983 */ /* 0x000ea20000300800 */
[C---:B------:R-:W-:Y:S01]  /*347b0*/  HMMA.16816.F32.BF16 R4, R12.reuse, R22, R4 ;  /* 0x000000160c04723c */ /* 0x040fe20000041804 */
[----:B--2---:R-:W-:Y:S01]  /*347c0*/  STL.64 [R1+0x14b0], R10 ;  /* 0x0014b00a01007387 */ /* 0x004fe20000100a00 */
[----:B----4-:R0:W-:Y:S03]  /*347d0*/  STL.64 [R1+0x14a8], R8 ;  /* 0x0014a80801007387 */ /* 0x0101e60000100a00 */
[----:B0-----:R-:W2:Y:S01]  /*347e0*/  LDL.LU R8, [R1+0x260] ;  /* 0x0002600001087983 */ /* 0x001ea20000300800 */
[----:B------:R-:W2:Y:S02]  /*347f0*/  LDL.LU R9, [R1+0x264] ;  /* 0x0002640001097983 */ /* 0x000ea40000300800 */
[----:B------:R-:W4:Y:S02]  /*34800*/  LDL.LU R10, [R1+0x268] ;  /* 0x00026800010a7983 */ /* 0x000f240000300800 */
[----:B------:R-:W4:Y:S02]  /*34810*/  LDL.LU R11, [R1+0x26c] ;  /* 0x00026c00010b7983 */ /* 0x000f240000300800 */
[----:B------:R-:W-:Y:S01]  /*34820*/  IMAD.MOV.U32 R0, RZ, RZ, R23 ;  /* 0x000000ffff007224 */ /* 0x000fe200078e0017 */
[----:B----4-:R0:W-:Y:S01]  /*34830*/  STL.64 [R1+0x14c0], R10 ;  /* 0x0014c00a01007387 */ /* 0x0101e20000100a00 */
[----:B--2---:R-:W-:Y:S03]  /*34840*/  STL.64 [R1+0x14b8], R8 ;  /* 0x0014b80801007387 */ /* 0x004fe60000100a00 */
[----:B0-----:R-:W2:Y:S01]  /*34850*/  LDL.LU R10, [R1+0xa8] ;  /* 0x0000a800010a7983 */ /* 0x001ea20000300800 */
[----:B------:R-:W2:Y:S05]  /*34860*/  LDL.LU R11, [R1+0xac] ;  /* 0x0000ac00010b7983 */ /* 0x000eaa0000300800 */
[----:B------:R0:W-:Y:S02]  /*34870*/  STL.64 [R1+0x110], R4 ;  /* 0x0001100401007387 */ /* 0x0001e40000100a00 */
[----:B------:R1:W-:Y:S02]  /*34880*/  STL.64 [R1+0x118], R6 ;  /* 0x0001180601007387 */ /* 0x0003e40000100a00 */
[----:B0-----:R-:W-:Y:S01]  /*34890*/  IMAD.MOV.U32 R4, RZ, RZ, R22 ;  /* 0x000000ffff047224 */ /* 0x001fe200078e0016 */
[----:B-1----:R-:W4:Y:S01]  /*348a0*/  LDL.LU.64 R6, [R1+0x15a0] ;  /* 0x0015a00001067983 */ /* 0x002f220000300a00 */
[----:B------:R-:W2:Y:S02]  /*348b0*/  LDL.LU.64 R22, [R1+0x1598] ;  /* 0x0015980001167983 */ /* 0x000ea40000300a00 */
        /* <DEDUP_REMOVED lines=10> */
[----:B------:R-:W-:Y:S11]  /*34960*/  IMAD.MOV.U32 R9, RZ, RZ, R27 ;  /* 0x000000ffff097224 */ /* 0x000ff600078e001b */
[----:B------:R-:W-:Y:S11]  /*34970*/  @!UPT UIADD3 URZ, URZ, URZ, URZ ;  /* 0x0000003f3f3ff290 */ /* 0x000ff6000fffe03f */
[----:B------:R0:W-:Y:S01]  /*34980*/  STL.64 [R1+0xe0], R20 ;  /* 0x0000e01401007387 */ /* 0x0001e20000100a00 */
[----:B------:R1:W-:Y:S02]  /*34990*/  STL.64 [R1+0xe8], R22 ;  /* 0x0000e81601007387 */ /* 0x0003e40000100a00 */
[----:B0-----:R-:W-:Y:S01]  /*349a0*/  IMAD.MOV.U32 R20, RZ, RZ, R26 ;  /* 0x000000ffff147224 */ /* 0x001fe200078e001a */
[----:B-1----:R-:W2:Y:S01]  /*349b0*/  LDL.LU.64 R22, [R1+0x1578] ;  /* 0x0015780001167983 */ /* 0x002ea20000300a00 */
[----:B------:R-:W2:Y:S02]  /*349c0*/  LDL.LU.64 R26, [R1+0x1570] ;  /* 0x00157000011a7983 */ /* 0x000ea40000300a00 */
[----:B------:R-:W2:Y:S02]  /*349d0*/  LDL.LU.64 R24, [R1+0x1568] ;  /* 0x0015680001187983 */ /* 0x000ea40000300a00 */
[----:B---3--:R-:W-:Y:S01]  /*349e0*/  IMAD.MOV.U32 R21, RZ, RZ, R19 ;  /* 0x000000ffff157224 */ /* 0x008fe200078e0013 */
[C---:B--2---:R-:W-:Y:S11]  /*349f0*/  HMMA.16816.F32.BF16 R24, R12.reuse, R18, R24 ;  /* 0x000000120c18723c */ /* 0x044ff60000041818 */
[----:B------:R-:W-:Y:S11]  /*34a00*/  @!UPT UIADD3 URZ, URZ, URZ, URZ ;  /* 0x0000003f3f3ff290 */ /* 0x000ff6000fffe03f */
[----:B------:R-:W-:Y:S01]  /*34a10*/  @!UPT UIADD3 URZ, URZ, URZ, URZ ;  /* 0x0000003f3f3ff290 */ /* 0x000fe2000fffe03f */
[----:B------:R0:W-:Y:S01]  /*34a20*/  STL.64 [R1+0x180], R24 ;  /* 0x0001801801007387 */ /* 0x0001e20000100a00 */
[----:B------:R-:W-:Y:S02]  /*34a30*/  STL.64 [R1+0x188], R26 ;  /* 0x0001881a01007387 */ /* 0x000fe40000100a00 */
[----:B0-----:R-:W-:Y:S02]  /*34a40*/  IMAD.MOV.U32 R24, RZ, RZ, R18 ;  /* 0x000000ffff187224 */ /* 0x001fe400078e0012 */
[----:B------:R-:W2:Y:S01]  /*34a50*/  LDL.LU.64 R18, [R1+0x1560] ;  /* 0x0015600001127983 */ /* 0x000ea20000300a00 */
        /* <DEDUP_REMOVED lines=13> */
[----:B------:R-:W-:-:S05]  /*34b30*/  IMAD.MOV.U32 R11, RZ, RZ, R9 ;  /* 0x000000ffff0b7224 */ /* 0x000fca00078e0009 */
[----:B------:R0:W-:Y:S02]  /*34b40*/  STL.64 [R1+0x1500], R10 ;  /* 0x0015000a01007387 */ /* 0x0001e40000100a00 */
[----:B0-----:R-:W-:Y:S02]  /*34b50*/  IMAD.MOV.U32 R10, RZ, RZ, R8 ;  /* 0x000000ffff0a7224 */ /* 0x001fe400078e0008 */
[----:B------:R-:W-:-:S05]  /*34b60*/  IMAD.MOV.U32 R11, RZ, RZ, R5 ;  /* 0x000000ffff0b7224 */ /* 0x000fca00078e0005 */
[----:B------:R-:W-:Y:S01]  /*34b70*/  STL.64 [R1+0x1518], R10 ;  /* 0x0015180a01007387 */ /* 0x000fe20000100a00 */
[----:B------:R-:W4:Y:S01]  /*34b80*/  LDL.LU R24, [R1+0x2e0] ;  /* 0x0002e00001187983 */ /* 0x000f220000300800 */
[C---:B--2---:R-:W-:Y:S11]  /*34b90*/  HMMA.16816.F32.BF16 R16, R12.reuse, R22, R16 ;  /* 0x000000160c10723c */ /* 0x044ff60000041810 */
[----:B------:R-:W-:Y:S11]  /*34ba0*/  @!UPT UIADD3 URZ, URZ, URZ, URZ ;  /* 0x0000003f3f3ff290 */ /* 0x000ff6000fffe03f */
[----:B------:R-:W-:Y:S01]  /*34bb0*/  @!UPT UIADD3 URZ, URZ, URZ, URZ ;  /* 0x0000003f3f3ff290 */ /* 0x000fe2000fffe03f */
[----:B------:R0:W-:Y:S01]  /*34bc0*/  STL.64 [R1+0x2f0], R16 ;  /* 0x0002f01001007387 */ /* 0x0001e20000100a00 */
[----:B------:R1:W-:Y:S02]  /*34bd0*/  STL.64 [R1+0x2f8], R18 ;  /* 0x0002f81201007387 */ /* 0x0003e40000100a00 */
[----:B------:R-:W4:Y:S02]  /*34be0*/  LDL.LU R25, [R1+0x2e4] ;  /* 0x0002e40001197983 */ /* 0x000f240000300800 */
[----:B------:R-:W4:Y:S01]  /*34bf0*/  LDL.LU R26, [R1+0x2e8] ;  /* 0x0002e800011a7983 */ /* 0x000f220000300800 */
[----:B------:R-:W4:Y:S04]  /*34c00*/  LDL.LU R27, [R1+0x2ec] ;  /* 0x0002ec00011b7983 */ /* 0x000f280000300800 */
[----:B0-----:R-:W2:Y:S01]  /*34c10*/  LDL.LU R16, [R1+0x2d0] ;  /* 0x0002d00001107983 */ /* 0x001ea20000300800 */
[----:B------:R-:W2:Y:S02]  /*34c20*/  LDL.LU R17, [R1+0x2d4] ;  /* 0x0002d40001117983 */ /* 0x000ea40000300800 */
[----:B-1----:R-:W2:Y:S02]  /*34c30*/  LDL.LU R18, [R1+0x2d8] ;  /* 0x0002d80001127983 */ /* 0x002ea40000300800 */
[----:B------:R-:W2:Y:S01]  /*34c40*/  LDL.LU R19, [R1+0x2dc] ;  /* 0x0002dc0001137983 */ /* 0x000ea20000300800 */
[----:B------:R0:W-:Y:S01]  /*34c50*/  STL.64 [R1+0x14c8], R22 ;  /* 0x0014c81601007387 */ /* 0x0001e20000100a00 */
[----:B------:R-:W3:Y:S02]  /*34c60*/  LDL.LU R20, [R1+0x270] ;  /* 0x0002700001147983 */ /* 0x000ee40000300800 */
[----:B------:R-:W3:Y:S01]  /*34c70*/  LDL.LU R21, [R1+0x274] ;  /* 0x0002740001157983 */ /* 0x000ee20000300800 */
[----:B0-----:R-:W2:Y:S01]  /*34c80*/  LDL.LU R22, [R1+0x278] ;  /* 0x0002780001167983 */ /* 0x001ea20000300800 */
[----:B------:R-:W2:Y:S03]  /*34c90*/  LDL.LU R23, [R1+0x27c] ;  /* 0x00027c0001177983 */ /* 0x000ea60000300800 */
[----:B--2---:R-:W-:Y:S01]  /*34ca0*/  STL.64 [R1+0x14e0], R22 ;  /* 0x0014e01601007387 */ /* 0x004fe20000100a00 */
[----:B---3--:R0:W-:Y:S03]  /*34cb0*/  STL.64 [R1+0x14d8], R20 ;  /* 0x0014d81401007387 */ /* 0x0081e60000100a00 */
        /* <DEDUP_REMOVED lines=8> */
[----:B------:R-:W3:Y:S02]  /*34d40*/  LDL.LU R22, [R1+0x2a8] ;  /* 0x0002a80001167983 */ /* 0x000ee40000300800 */
[----:B------:R-:W3:Y:S01]  /*34d50*/  LDL.LU R23, [R1+0x2ac] ;  /* 0x0002ac0001177983 */ /* 0x000ee20000300800 */
[----:B----4-:R-:W-:Y:S01]  /*34d60*/  HMMA.16816.F32.BF16 R24, R12, R6, R24 ;  /* 0x000000060c18723c */ /* 0x010fe20000041818 */
[----:B---3--:R-:W-:Y:S01]  /*34d70*/  STL.64 [R1+0x1510], R22 ;  /* 0x0015101601007387 */ /* 0x008fe20000100a00 */
[----:B--2---:R0:W-:Y:S03]  /*34d80*/  STL.64 [R1+0x1508], R20 ;  /* 0x0015081401007387 */ /* 0x0041e60000100a00 */
        /* <DEDUP_REMOVED lines=9> */
[----:B------:R-:W2:Y:S02]  /*34e20*/  LDL.LU R23, [R1+0x2cc] ;  /* 0x0002cc0001177983 */ /* 0x000ea40000300800 */
[----:B------:R-:W-:Y:S01]  /*34e30*/  STL.64 [R1+0x320], R24 ;  /* 0x0003201801007387 */ /* 0x000fe20000100a00 */
[----:B------:R0:W-:Y:S03]  /*34e40*/  STL.64 [R1+0x328], R26 ;  /* 0x0003281a01007387 */ /* 0x0001e60000100a00 */
[----:B0-----:R-:W3:Y:S01]  /*34e50*/  LDL.LU.64 R26, [R1+0x1540] ;  /* 0x00154000011a7983 */ /* 0x001ee20000300a00 */
[----:B------:R-:W-:-:S02]  /*34e60*/  IMAD.MOV.U32 R10, RZ, RZ, R4 ;  /* 0x000000ffff0a7224 */ /* 0x000fc400078e0004 */
[----:B------:R-:W-:Y:S01]  /*34e70*/  IMAD.MOV.U32 R11, RZ, RZ, R0 ;  /* 0x000000ffff0b7224 */ /* 0x000fe200078e0000 */
[----:B---3--:R-:W-:Y:S01]  /*34e80*/  HMMA.16816.F32.BF16 R12, R12, R26, R16 ;  /* 0x0000001a0c0c723c */ /* 0x008fe20000041810 */
[----:B------:R-:W2:Y:S01]  /*34e90*/  LDL.LU.64 R18, [R1+0x1538] ;  /* 0x0015380001127983 */ /* 0x000ea20000300a00 */
[----:B------:R-:W2:Y:S11]  /*34ea0*/  LDL.LU.64 R16, [R1+0x1530] ;  /* 0x0015300001107983 */ /* 0x000eb60000300a00 */
[----:B------:R-:W-:Y:S10]  /*34eb0*/  @!UPT UIADD3 URZ, URZ, URZ, URZ ;  /* 0x0000003f3f3ff290 */ /* 0x000ff4000fffe03f */
[----:B------:R0:W-:Y:S01]  /*34ec0*/  STL.64 [R1+0x310], R12 ;  /* 0x0003100c01007387 */ /* 0x0001e20000100a00 */
[----:B------:R-:W-:Y:S03]  /*34ed0*/  STL.64 [R1+0x318], R14 ;  /* 0x0003180e01007387 */ /* 0x000fe60000100a00 */
[----:B0-----:R-:W3:Y:S01]  /*34ee0*/  LDL.64 R12, [R1+0x60] ;  /* 0x00006000010c7983 */ /* 0x001ee20000100a00 */
        /* <DEDUP_REMOVED lines=41> */
[----:B0-----:R-:W4:Y:S01]  /*35180*/  LDL.LU.64 R22, [R1+0x14a0] ;  /* 0x0014a00001167983 */ /* 0x001f220000300a00 */
[----:B------:R-:W4:Y:S02]  /*35190*/  LDL.LU.64 R20, [R1+0x1498] ;  /* 0x0014980001147983 */ /* 0x000f240000300a00 */
[C---:B----4-:R-:W-:Y:S01]  /*351a0*/  HMMA.16816.F32.BF16 R4, R16.reuse, R6, R20 ;  /* 0x000000061004723c */ /* 0x050fe20000041814 */
[----:B------:R-:W4:Y:S01]  /*351b0*/  LDL.LU.64 R22, [R1+0x1490] ;  /* 0x0014900001167983 */ /* 0x000f220000300a00 */
[----:B------:R-:W3:Y:S06]  /*351c0*/  LDL.LU.64 R20, [R1+0x1488] ;  /* 0x0014880001147983 */ /* 0x000eec0000300a00 */
[----:B--2---:R-:W-:Y:S11]  /*351d0*/  HMMA.16816.F32.BF16 R8, R16, R26, R8 ;  /* 0x0000001a1008723c */ /* 0x004ff60000041808 */
[----:B------:R-:W-:Y:S04]  /*351e0*/  @!UPT UIADD3 URZ, URZ, URZ, URZ ;  /* 0x0000003f3f3ff290 */ /* 0x000fe8000fffe03f */
[----:B------:R0:W-:Y:S01]  /*351f0*/  STL.64 [R1+0x280], R4 ;  /* 0x0002800401007387 */ /* 0x0001e20000100a00 */
[----:B------:R1:W-:Y:S08]  /*35200*/  STL.64 [R1+0x288], R6 ;  /* 0x0002880601007387 */ /* 0x0003f00000100a00 */
[----:B------:R-:W-:Y:S01]  /*35210*/  IMAD.MOV.U32 R0, RZ, RZ, R11 ;  /* 0x000000ffff007224 */ /* 0x000fe200078e000b */
[----:B0-----:R-:W2:Y:S01]  /*35220*/  LDL.LU.64 R4, [R1+0x1480] ;  /* 0x0014800001047983 */ /* 0x001ea20000300a00 */
[----:B------:R3:W-:Y:S02]  /*35230*/  STL [R1+0x270], R8 ;  /* 0x0002700801007387 */ /* 0x0007e40000100800 */
[----:B-1----:R-:W-:-:S02]  /*35240*/  IMAD.MOV.U32 R6, RZ, RZ, R9 ;  /* 0x000000ffff067224 */ /* 0x002fc400078e0009 */
[----:B------:R-:W-:Y:S02]  /*35250*/  IMAD.MOV.U32 R7, RZ, RZ, R10 ;  /* 0x000000ffff077224 */ /* 0x000fe400078e000a */
[----:B---3--:R-:W-:Y:S02]  /*35260*/  IMAD.MOV.U32 R8, RZ, RZ, R20 ;  /* 0x000000ffff087224 */ /* 0x008fe400078e0014 */
[----:B------:R-:W-:Y:S01]  /*35270*/  IMAD.MOV.U32 R9, RZ, RZ, R21 ;  /* 0x000000ffff097224 */ /* 0x000fe200078e0015 */
[----:B------:R-:W3:Y:S01]  /*35280*/  LDL.LU R20, [R1+0x147c] ;  /* 0x00147c0001147983 */ /* 0x000ee20000300800 */
[----:B------:R-:W3:Y:S02]  /*35290*/  LDL.LU R21, [R1+0x1478] ;  /* 0x0014780001157983 */ /* 0x000ee40000300800 */
[----:B----4-:R-:W-:Y:S02]  /*352a0*/  IMAD.MOV.U32 R10, RZ, RZ, R22 ;  /* 0x000000ffff0a7224 */ /* 0x010fe400078e0016 */
[----:B------:R-:W-:Y:S01]  /*352b0*/  IMAD.MOV.U32 R11, RZ, RZ, R23 ;  /* 0x000000ffff0b7224 */ /* 0x000fe200078e0017 */
[----:B------:R-:W3:Y:S01]  /*352c0*/  LDL.LU R22, [R1+0x1474] ;  /* 0x0014740001167983 */ /* 0x000ee20000300800 */
[----:B------:R-:W3:Y:S02]  /*352d0*/  LDL.LU R23, [R1+0x1470] ;  /* 0x0014700001177983 */ /* 0x000ee40000300800 */
[----:B------:R-:W4:Y:S02]  /*352e0*/  LDL.LU R24, [R1+0x1d0] ;  /* 0x0001d00001187983 */ /* 0x000f240000300800 */
[----:B------:R-:W4:Y:S01]  /*352f0*/  LDL.LU R25, [R1+0x1d4] ;  /* 0x0001d40001197983 */ /* 0x000f220000300800 */
[----:B------:R-:W2:Y:S01]  /*35300*/  LDL.LU R26, [R1+0x1d8] ;  /* 0x0001d800011a7983 */ /* 0x000ea20000300800 */
[----:B------:R-:W2:Y:S03]  /*35310*/  LDL.LU R27, [R1+0x1dc] ;  /* 0x0001dc00011b7983 */ /* 0x000ea60000300800 */
[----:B--2---:R-:W-:Y:S01]  /*35320*/  STL.64 [R1+0x13f8], R26 ;  /* 0x0013f81a01007387 */ /* 0x004fe20000100a00 */
[----:B----4-:R0:W-:Y:S03]  /*35330*/  STL.64 [R1+0x13f0], R24 ;  /* 0x0013f01801007387 */ /* 0x0101e60000100a00 */
[----:B0-----:R-:W2:Y:S01]  /*35340*/  LDL.LU R24, [R1+0x1e0] ;  /* 0x0001e00001187983 */ /* 0x001ea20000300800 */
[----:B------:R-:W2:Y:S02]  /*35350*/  LDL.LU R25, [R1+0x1e4] ;  /* 0x0001e40001197983 */ /* 0x000ea40000300800 */
[----:B------:R-:W4:Y:S02]  /*35360*/  LDL.LU R26, [R1+0x1e8] ;  /* 0x0001e800011a7983 */ /* 0x000f240000300800 */
[----:B------:R-:W4:Y:S02]  /*35370*/  LDL.LU R27, [R1+0x1ec] ;  /* 0x0001ec00011b7983 */ /* 0x000f240000300800 */
[----:B----4-:R-:W-:Y:S01]  /*35380*/  STL.64 [R1+0x1408], R26 ;  /* 0x0014081a01007387 */ /* 0x010fe20000100a00 */
[----:B--2---:R0:W-:Y:S03]  /*35390*/  STL.64 [R1+0x1400], R24 ;  /* 0x0014001801007387 */ /* 0x0041e60000100a00 */
[----:B0-----:R-:W2:Y:S04]  /*353a0*/  LDL.64 R24, [R1+0x20] ;  /* 0x0000200001187983 */ /* 0x001ea80000100a00 */
[----:B--2---:R0:W-:Y:S04]  /*353b0*/  STL.64 [R1+0x1418], R24 ;  /* 0x0014181801007387 */ /* 0x0041e80000100a00 */
        /* <DEDUP_REMOVED lines=8> */
[----:B0-----:R-:W2:Y:S04]  /*35440*/  LDL.64 R24, [R1+0x50] ;  /* 0x0000500001187983 */ /* 0x001ea80000100a00 */
[----:B--2---:R0:W-:Y:S04]  /*35450*/  STL.64 [R1+0x1460], R24 ;  /* 0x0014601801007387 */ /* 0x0041e80000100a00 */
[----:B0-----:R-:W3:Y:S01]  /*35460*/  LDL.LU R24, [R1+0x230] ;  /* 0x0002300001187983 */ /* 0x001ee20000300800 */
[----:B------:R-:W3:Y:S02]  /*35470*/  LDL.LU R25, [R1+0x234] ;  /* 0x0002340001197983 */ /* 0x000ee40000300800 */
[----:B------:R-:W3:Y:S02]  /*35480*/  LDL.LU R26, [R1+0x238] ;  /* 0x00023800011a7983 */ /* 0x000ee40000300800 */
[----:B------:R-:W3:Y:S01]  /*35490*/  LDL.LU R27, [R1+0x23c] ;  /* 0x00023c00011b7983 */ /* 0x000ee20000300800 */
[----:B------:R-:W-:Y:S01]  /*354a0*/  STL.64 [R1+0x1368], R10 ;  /* 0x0013680a01007387 */ /* 0x000fe20000100a00 */
[----:B------:R0:W-:Y:S02]  /*354b0*/  STL.64 [R1+0x1360], R8 ;  /* 0x0013600801007387 */ /* 0x0001e40000100a00 */
[----:B0-----:R-:W-:-:S02]  /*354c0*/  IMAD.MOV.U32 R8, RZ, RZ, R2 ;  /* 0x000000ffff087224 */ /* 0x001fc400078e0002 */
[----:B------:R-:W-:Y:S01]  /*354d0*/  IMAD.MOV.U32 R9, RZ, RZ, R3 ;  /* 0x000000ffff097224 */ /* 0x000fe200078e0003 */
[----:B------:R-:W2:Y:S01]  /*354e0*/  LDL.LU R2, [R1+0x146c] ;  /* 0x00146c0001027983 */ /* 0x000ea20000300800 */
[----:B------:R-:W4:Y:S03]  /*354f0*/  LDL.LU R3, [R1+0x1468] ;  /* 0x0014680001037983 */ /* 0x000f260000300800 */
[----:B------:R0:W-:Y:S04]  /*35500*/  STL.64 [R1+0x1440], R8 ;  /* 0x0014400801007387 */ /* 0x0001e80000100a00 */
        /* <DEDUP_REMOVED lines=10> */
[----:B------:R-:W2:Y:S01]  /*355b0*/  LDL.64 R16, [R1] ;  /* 0x0000000001107983 */ /* 0x000ea20000100a00 */
[----:B---3--:R-:W-:Y:S01]  /*355c0*/  HMMA.16816.F32.BF16 R24, R20, R12, R24 ;  /* 0x0000000c1418723c */ /* 0x008fe20000041818 */
[----:B----4-:R-:W-:-:S02]  /*355d0*/  IMAD.MOV.U32 R18, RZ, RZ, R3 ;  /* 0x000000ffff127224 */ /* 0x010fc400078e0003 */
[----:B------:R-:W-:Y:S01]  /*355e0*/  IMAD.MOV.U32 R19, RZ, RZ, R2 ;  /* 0x000000ffff137224 */ /* 0x000fe200078e0002 */
[----:B--2---:R0:W-:Y:S04]  /*355f0*/  STL.64 [R1+0x1410], R16 ;  /* 0x0014101001007387 */ /* 0x0041e80000100a00 */
[----:B0-----:R-:W2:Y:S01]  /*35600*/  LDL.LU R16, [R1+0x1f0] ;  /* 0x0001f00001107983 */ /* 0x001ea20000300800 */
[----:B------:R-:W2:Y:S02]  /*35610*/  LDL.LU R17, [R1+0x1f4] ;  /* 0x0001f40001117983 */ /* 0x000ea40000300800 */
[----:B------:R-:W-:Y:S01]  /*35620*/  STL.64 [R1+0x1428], R18 ;  /* 0x0014281201007387 */ /* 0x000fe20000100a00 */
[----:B--2---:R0:W-:Y:S04]  /*35630*/  STL.64 [R1+0x1420], R16 ;  /* 0x0014201001007387 */ /* 0x0041e80000100a00 */
[----:B0-----:R-:W2:Y:S01]  /*35640*/  LDL.64 R16, [R1+0x30] ;  /* 0x0000300001107983 */ /* 0x001ea20000100a00 */
[----:B------:R-:W-:Y:S02]  /*35650*/  STL [R1+0x12e0], R0 ;  /* 0x0012e00001007387 */ /* 0x000fe40000100800 */
[----:B------:R-:W-:Y:S02]  /*35660*/  STL [R1+0x12dc], R7 ;  /* 0x0012dc0701007387 */ /* 0x000fe40000100800 */
[----:B------:R-:W-:Y:S02]  /*35670*/  STL [R1+0x12d8], R6 ;  /* 0x0012d80601007387 */ /* 0x000fe40000100800 */
[----:B------:R0:W-:Y:S01]  /*35680*/  STL.64 [R1+0x260], R24 ;  /* 0x0002601801007387 */ /* 0x0001e20000100a00 */
[----:B------:R-:W-:Y:S03]  /*35690*/  STL.64 [R1+0x268], R26 ;  /* 0x0002681a01007387 */ /* 0x000fe60000100a00 */
[----:B0-----:R-:W3:Y:S02]  /*356a0*/  LDL.LU.64 R24, [R1+0x1460] ;  /* 0x0014600001187983 */ /* 0x001ee40000300a00 */
        /* <DEDUP_REMOVED lines=10> */
[----:B------:R-:W-:Y:S11]  /*35750*/  IMAD.MOV.U32 R7, RZ, RZ, R25 ;  /* 0x000000ffff077224 */ /* 0x000ff600078e0019 */
[----:B------:R-:W-:Y:S11]  /*35760*/  @!UPT UIADD3 URZ, URZ, URZ, URZ ;  /* 0x0000003f3f3ff290 */ /* 0x000ff6000fffe03f */
[----:B------:R0:W-:Y:S01]  /*35770*/  STL.64 [R1+0x240], R8 ;  /* 0x0002400801007387 */ /* 0x0001e20000100a00 */
[----:B------:R1:W-:Y:S03]  /*35780*/  STL.64 [R1+0x248], R10 ;  /* 0x0002480a01007387 */ /* 0x0003e60000100a00 */
[----:B0-----:R-:W3:Y:S01]  /*35790*/  LDL.LU.64 R8, [R1+0x1440] ;  /* 0x0014400001087983 */ /* 0x001ee20000300a00 */
[----:B-1----:R-:W-:Y:S02]  /*357a0*/  IMAD.MOV.U32 R10, RZ, RZ, R24 ;  /* 0x000000ffff0a7224 */ /* 0x002fe400078e0018 */
[----:B------:R-:W4:Y:S02]  /*357b0*/  LDL.LU.64 R26, [R1+0x1438] ;  /* 0x00143800011a7983 */ /* 0x000f240000300a00 */
[----:B------:R-:W4:Y:S02]  /*357c0*/  LDL.LU.64 R24, [R1+0x1430] ;  /* 0x0014300001187983 */ /* 0x000f240000300a00 */
[----:B--2---:R-:W-:-:S02]  /*357d0*/  IMAD.MOV.U32 R14, RZ, RZ, R16 ;  /* 0x000000ffff0e7224 */ /* 0x004fc400078e0010 */
[----:B------:R-:W-:Y:S01]  /*357e0*/  IMAD.MOV.U32 R11, RZ, RZ, R17 ;  /* 0x000000ffff0b7224 */ /* 0x000fe200078e0011 */
[----:B------:R-:W2:Y:S01]  /*357f0*/  LDL.LU.64 R18, [R1+0x1428] ;  /* 0x0014280001127983 */ /* 0x000ea20000300a00 */
[----:B----4-:R-:W-:Y:S03]  /*35800*/  HMMA.16816.F32.BF16 R24, R20, R16, R24 ;  /* 0x000000101418723c */ /* 0x010fe60000041818 */
[----:B------:R-:W2:Y:S11]  /*35810*/  LDL.LU.64 R16, [R1+0x1420] ;  /* 0x0014200001107983 */ /* 0x000eb60000300a00 */
[----:B------:R-:W-:Y:S09]  /*35820*/  @!UPT UIADD3 URZ, URZ, URZ, URZ ;  /* 0x0000003f3f3ff290 */ /* 0x000ff2000fffe03f */
[----:B------:R0:W-:Y:S04]  /*35830*/  STL.64 [R1+0x230], R24 ;  /* 0x0002301801007387 */ /* 0x0001e80000100a00 */
[----:B0-----:R-:W2:Y:S01]  /*35840*/  LDL.LU.64 R24, [R1+0x1418] ;  /* 0x0014180001187983 */ /* 0x001ea20000300a00 */
[----:B------:R-:W-:Y:S02]  /*35850*/  IMAD.MOV.U32 R2, RZ, RZ, R27 ;  /* 0x000000ffff027224 */ /* 0x000fe400078e001b */
[----:B------:R-:W-:-:S03]  /*35860*/  IMAD.MOV.U32 R3, RZ, RZ, R26 ;  /* 0x000000ffff037224 */ /* 0x000fc600078e001a */
[----:B------:R-:W-:Y:S02]  /*35870*/  STL [R1+0x1214], R2 ;  /* 0x0012140201007387 */ /* 0x000fe40000100800 */
[----:B------:R0:W-:Y:S01]  /*35880*/  STL [R1+0x1210], R3 ;  /* 0x0012100301007387 */ /* 0x0001e20000100800 */
[C---:B--2---:R-:W-:Y:S01]  /*35890*/  HMMA.16816.F32.BF16 R16, R20.reuse, R24, R16 ;  /* 0x000000181410723c */ /* 0x044fe20000041810 */
[----:B0-----:R-:W-:Y:S02]  /*358a0*/  IMAD.MOV.U32 R3, RZ, RZ, R24 ;  /* 0x000000ffff037224 */ /* 0x001fe400078e0018 */
[----:B------:R-:W-:Y:S11]  /*358b0*/  IMAD.MOV.U32 R2, RZ, RZ, R25 ;  /* 0x000000ffff027224 */ /* 0x000ff600078e0019 */
[----:B------:R-:W-:Y:S09]  /*358c0*/  @!UPT UIADD3 URZ, URZ, URZ, URZ ;  /* 0x0000003f3f3ff290 */ /* 0x000ff2000fffe03f */
[----:B------:R0:W-:Y:S01]  /*358d0*/  STL.64 [R1+0x220], R16 ;  /* 0x0002201001007387 */ /* 0x0001e20000100a00 */
[----:B------:R-:W-:Y:S03]  /*358e0*/  STL.64 [R1+0x228], R18 ;  /* 0x0002281201007387 */ /* 0x000fe60000100a00 */
[----:B0-----:R-:W2:Y:S01]  /*358f0*/  LDL.LU.64 R16, [R1+0x1410] ;  /* 0x0014100001107983 */ /* 0x001ea20000300a00 */
[----:B------:R-:W3:Y:S02]  /*35900*/  LDL.LU.64 R26, [R1+0x1408] ;  /* 0x00140800011a7983 */ /* 0x000ee40000300a00 */
[----:B------:R-:W3:Y:S02]  /*35910*/  LDL.LU.64 R24, [R1+0x1400] ;  /* 0x0014000001187983 */ /* 0x000ee40000300a00 */
[----:B---3--:R-:W-:Y:S11]  /*35920*/  HMMA.16816.F32.BF16 R24, R20, R8, R24 ;  /* 0x000000081418723c */ /* 0x008ff60000041818 */
        /* <DEDUP_REMOVED lines=19> */
[C---:B--2---:R-:W-:Y:S02]  /*35a60*/  HMMA.16816.F32.BF16 R8, R20.reuse, R16, R24 ;  /* 0x000000101408723c */ /* 0x044fe40000041818 */
[----:B------:R-:W2:Y:S11]  /*35a70*/  LDL.LU R24, [R1+0x1b0] ;  /* 0x0001b00001187983 */ /* 0x000eb60000300800 */
[----:B------:R-:W-:Y:S10]  /*35a80*/  @!UPT UIADD3 URZ, URZ, URZ, URZ ;  /* 0x0000003f3f3ff290 */ /* 0x000ff4000fffe03f */
[----:B------:R0:W-:Y:S01]  /*35a90*/  STL.64 [R1+0x200], R8 ;  /* 0x0002000801007387 */ /* 0x0001e20000100a00 */
[----:B------:R1:W-:Y:S02]  /*35aa0*/  STL.64 [R1+0x208], R10 ;  /* 0x0002080a01007387 */ /* 0x0003e40000100a00 */
[----:B------:R-:W2:Y:S02]  /*35ab0*/  LDL.LU R25, [R1+0x1b4] ;  /* 0x0001b40001197983 */ /* 0x000ea40000300800 */
[----:B------:R-:W2:Y:S01]  /*35ac0*/  LDL.LU R26, [R1+0x1b8] ;  /* 0x0001b800011a7983 */ /* 0x000ea20000300800 */
[----:B------:R-:W2:Y:S04]  /*35ad0*/  LDL.LU R27, [R1+0x1bc] ;  /* 0x0001bc00011b7983 */ /* 0x000ea80000300800 */
[----:B0-----:R-:W3:Y:S01]  /*35ae0*/  LDL.LU R8, [R1+0x1a0] ;  /* 0x0001a00001087983 */ /* 0x001ee20000300800 */
[----:B------:R-:W3:Y:S02]  /*35af0*/  LDL.LU R9, [R1+0x1a4] ;  /* 0x0001a40001097983 */ /* 0x000ee40000300800 */
[----:B-1----:R-:W3:Y:S02]  /*35b00*/  LDL.LU R10, [R1+0x1a8] ;  /* 0x0001a800010a7983 */ /* 0x002ee40000300800 */
[----:B------:R-:W3:Y:S01]  /*35b10*/  LDL.LU R11, [R1+0x1ac] ;  /* 0x0001ac00010b7983 */ /* 0x000ee20000300800 */
[----:B------:R0:W-:Y:S04]  /*35b20*/  STL.64 [R1+0x1370], R16 ;  /* 0x0013701001007387 */ /* 0x0001e80000100a00 */
[----:B0-----:R-:W4:Y:S01]  /*35b30*/  LDL.LU R16, [R1+0x140] ;  /* 0x0001400001107983 */ /* 0x001f220000300800 */
[----:B------:R-:W4:Y:S02]  /*35b40*/  LDL.LU R17, [R1+0x144] ;  /* 0x0001440001117983 */ /* 0x000f240000300800 */
[----:B------:R-:W2:Y:S02]  /*35b50*/  LDL.LU R18, [R1+0x148] ;  /* 0x0001480001127983 */ /* 0x000ea40000300800 */
[----:B------:R-:W2:Y:S02]  /*35b60*/  LDL.LU R19, [R1+0x14c] ;  /* 0x00014c0001137983 */ /* 0x000ea40000300800 */
        /* <DEDUP_REMOVED lines=17> */
[----:B------:R-:W4:Y:S01]  /*35c80*/  LDL.LU R19, [R1+0x17c] ;  /* 0x00017c0001137983 */ /* 0x000f220000300800 */
[----:B------:R-:W-:Y:S01]  /*35c90*/  HMMA.16816.F32.BF16 R20, R20, R4, R24 ;  /* 0x000000041414723c */ /* 0x000fe20000041818 */
[----:B----4-:R-:W-:Y:S01]  /*35ca0*/  STL.64 [R1+0x13d0], R18 ;  /* 0x0013d01201007387 */ /* 0x010fe20000100a00 */
[----:B--2---:R0:W-:Y:S03]  /*35cb0*/  STL.64 [R1+0x13c8], R16 ;  /* 0x0013c81001007387 */ /* 0x0041e60000100a00 */
[----:B0-----:R-:W2:Y:S01]  /*35cc0*/  LDL.LU R16, [R1+0x190] ;  /* 0x0001900001107983 */ /* 0x001ea20000300800 */
[----:B------:R-:W2:Y:S02]  /*35cd0*/  LDL.LU R17, [R1+0x194] ;  /* 0x0001940001117983 */ /* 0x000ea40000300800 */
[----:B------:R-:W2:Y:S02]  /*35ce0*/  LDL.LU R18, [R1+0x198] ;  /* 0x0001980001127983 */ /* 0x000ea40000300800 */
[----:B------:R-:W2:Y:S01]  /*35cf0*/  LDL.LU R19, [R1+0x19c] ;  /* 0x00019c0001137983 */ /* 0x000ea20000300800 */
[----:B------:R-:W3:Y:S01]  /*35d00*/  LDL.LU.64 R26, [R1+0x13e8] ;  /* 0x0013e800011a7983 */ /* 0x000ee20000300a00 */
[----:B------:R-:W3:Y:S11]  /*35d10*/  LDL.LU.64 R24, [R1+0x13e0] ;  /* 0x0013e00001187983 */ /* 0x000ef60000300a00 */
[----:B------:R0:W-:Y:S02]  /*35d20*/  STL.64 [R1+0x1f0], R20 ;  /* 0x0001f01401007387 */ /* 0x0001e40000100a00 */
[----:B------:R-:W-:Y:S01]  /*35d30*/  STL.64 [R1+0x1f8], R22 ;  /* 0x0001f81601007387 */ /* 0x000fe20000100a00 */
[----:B0-----:R-:W4:Y:S01]  /*35d40*/  LDL.LU R20, [R1+0x120] ;  /* 0x0001200001147983 */ /* 0x001f220000300800 */
[----:B------:R-:W4:Y:S01]  /*35d50*/  LDL.LU R21, [R1+0x124] ;  /* 0x0001240001157983 */ /* 0x000f220000300800 */
[C---:B---3--:R-:W-:Y:S11]  /*35d60*/  HMMA.16816.F32.BF16 R8, R24.reuse, R12, R8 ;  /* 0x0000000c1808723c */ /* 0x048ff60000041808 */
[----:B------:R-:W-:Y:S11]  /*35d70*/  @!UPT UIADD3 URZ, URZ, URZ, URZ ;  /* 0x0000003f3f3ff290 */ /* 0x000ff6000fffe03f */
[----:B------:R-:W-:Y:S01]  /*35d80*/  @!UPT UIADD3 URZ, URZ, URZ, URZ ;  /* 0x0000003f3f3ff290 */ /* 0x000fe2000fffe03f */
        /* <DEDUP_REMOVED lines=30> */
[----:B0-----:R-:W2:Y:S01]  /*35f70*/  LDL.LU.64 R8, [R1+0x1378] ;  /* 0x0013780001087983 */ /* 0x001ea20000300a00 */
[----:B------:R-:W-:Y:S02]  /*35f80*/  IMAD.MOV.U32 R22, RZ, RZ, R29 ;  /* 0x000000ffff167224 */ /* 0x000fe400078e001d */
[----:B------:R-:W-:Y:S01]  /*35f90*/  IMAD.MOV.U32 R23, RZ, RZ, R28 ;  /* 0x000000ffff177224 */ /* 0x000fe200078e001c */
[C---:B--2---:R-:W-:Y:S01]  /*35fa0*/  HMMA.16816.F32.BF16 R8, R24.reuse, R8, R16 ;  /* 0x000000081808723c */ /* 0x044fe20000041810 */
[----:B------:R-:W2:Y:S11]  /*35fb0*/  LDL.LU.64 R16, [R1+0x1370] ;  /* 0x0013700001107983 */ /* 0x000eb60000300a00 */
[----:B------:R-:W-:Y:S11]  /*35fc0*/  @!UPT UIADD3 URZ, URZ, URZ, URZ ;  /* 0x0000003f3f3ff290 */ /* 0x000ff6000fffe03f */
[----:B------:R0:W-:Y:S01]  /*35fd0*/  STL.64 [R1+0x190], R8 ;  /* 0x0001900801007387 */ /* 0x0001e20000100a00 */
[----:B------:R-:W-:Y:S02]  /*35fe0*/  IMAD.MOV.U32 R28, RZ, RZ, R10 ;  /* 0x000000ffff1c7224 */ /* 0x000fe400078e000a */
[----:B------:R-:W-:Y:S02]  /*35ff0*/  IMAD.MOV.U32 R29, RZ, RZ, R11 ;  /* 0x000000ffff1d7224 */ /* 0x000fe400078e000b */
[----:B------:R-:W3:Y:S04]  /*36000*/  LDL.LU.64 R10, [R1+0x1368] ;  /* 0x00136800010a7983 */ /* 0x000ee80000300a00 */
[----:B0-----:R-:W3:Y:S01]  /*36010*/  LDL.LU.64 R8, [R1+0x1360] ;  /* 0x0013600001087983 */ /* 0x001ee20000300a00 */
[----:B------:R-:W-:Y:S02]  /*36020*/  STL [R1+0x11f4], R28 ;  /* 0x0011f41c01007387 */ /* 0x000fe40000100800 */
[----:B------:R-:W-:Y:S01]  /*36030*/  STL [R1+0x11f0], R29 ;  /* 0x0011f01d01007387 */ /* 0x000fe20000100800 */
[----:B----4-:R-:W-:Y:S01]  /*36040*/  HMMA.16816.F32.BF16 R20, R24, R4, R20 ;  /* 0x000000041814723c */ /* 0x010fe20000041814 */
[----:B--2---:R-:W-:-:S07]  /*36050*/  IMAD.MOV.U32 R18, RZ, RZ, R17 ;  /* 0x000000ffff127224 */ /* 0x004fce00078e0011 */
[----:B---3--:R-:W-:Y:S11]  /*36060*/  HMMA.16816.F32.BF16 R8, R24, R16, R8 ;  /* 0x000000101808723c */ /* 0x008ff60000041808 */
[----:B------:R-:W-:Y:S11]  /*36070*/  @!UPT UIADD3 URZ, URZ, URZ, URZ ;  /* 0x0000003f3f3ff290 */ /* 0x000ff6000fffe03f */
[----:B------:R-:W-:Y:S01]  /*36080*/  @!UPT UIADD3 URZ, URZ, URZ, URZ ;  /* 0x0000003f3f3ff290 */ /* 0x000fe2000fffe03f */
[----:B------:R0:W-:Y:S01]  /*36090*/  STL.64 [R1+0x170], R8 ;  /* 0x0001700801007387 */ /* 0x0001e20000100a00 */
[----:B------:R-:W-:Y:S02]  /*360a0*/  IMAD.MOV.U32 R2, RZ, RZ, R10 ;  /* 0x000000ffff027224 */ /* 0x000fe400078e000a */
[----:B------:R-:W-:Y:S02]  /*360b0*/  IMAD.MOV.U32 R3, RZ, RZ, R11 ;  /* 0x000000ffff037224 */ /* 0x000fe400078e000b */
[----:B------:R-:W2:Y:S04]  /*360c0*/  LDL.LU.64 R10, [R1+0x1358] ;  /* 0x00135800010a7983 */ /* 0x000ea80000300a00 */
[----:B0-----:R-:W2:Y:S01]  /*360d0*/  LDL.LU.64 R8, [R1+0x1350] ;  /* 0x0013500001087983 */ /* 0x001ea20000300a00 */
[----:B------:R0:W-:Y:S02]  /*360e0*/  STL [R1+0x134c], R18 ;  /* 0x00134c1201007387 */ /* 0x0001e40000100800 */
[----:B------:R-:W2:Y:S02]  /*360f0*/  LDL.LU R16, [R1+0x110] ;  /* 0x0001100001107983 */ /* 0x000ea40000300800 */
[----:B------:R-:W2:Y:S01]  /*36100*/  LDL.LU R17, [R1+0x114] ;  /* 0x0001140001117983 */ /* 0x000ea20000300800 */
[----:B0-----:R-:W2:Y:S01]  /*36110*/  LDL.LU R18, [R1+0x118] ;  /* 0x0001180001127983 */ /* 0x001ea20000300800 */
[----:B------:R-:W2:Y:S02]  /*36120*/  LDL.LU R19, [R1+0x11c] ;  /* 0x00011c0001137983 */ /* 0x000ea40000300800 */
[----:B------:R-:W-:Y:S02]  /*36130*/  STL [R1+0x12e8], R3 ;  /* 0x0012e80301007387 */ /* 0x000fe40000100800 */
[----:B------:R-:W-:Y:S01]  /*36140*/  STL [R1+0x12e4], R2 ;  /* 0x0012e40201007387 */ /* 0x000fe20000100800 */
[----:B------:R-:W3:Y:S04]  /*36150*/  LDL.LU.64 R24, [R1+0x30] ;  /* 0x0000300001187983 */ /* 0x000ee80000300a00 */
[----:B---3--:R0:W-:Y:S01]  /*36160*/  STL.64 [R1+0x1328], R24 ;  /* 0x0013281801007387 */ /* 0x0081e20000100a00 */
[----:B------:R-:W-:Y:S02]  /*36170*/  STL.64 [R1+0x160], R20 ;  /* 0x0001601401007387 */ /* 0x000fe40000100a00 */
[----:B------:R-:W-:Y:S01]  /*36180*/  STL.64 [R1+0x168], R22 ;  /* 0x0001681601007387 */ /* 0x000fe20000100a00 */
[----:B0-----:R-:W3:Y:S01]  /*36190*/  LDL.LU.64 R24, [R1+0x40] ;  /* 0x0000400001187983 */ /* 0x001ee20000300a00 */
[C---:B--2---:R-:W-:Y:S11]  /*361a0*/  HMMA.16816.F32.BF16 R16, R8.reuse, R12, R16 ;  /* 0x0000000c0810723c */ /* 0x044ff60000041810 */
[----:B------:R-:W-:Y:S11]  /*361b0*/  @!UPT UIADD3 URZ, URZ, URZ, URZ ;  /* 0x0000003f3f3ff290 */ /* 0x000ff6000fffe03f */
[----:B------:R-:W-:Y:S02]  /*361c0*/  @!UPT UIADD3 URZ, URZ, URZ, URZ ;  /* 0x0000003f3f3ff290 */ /* 0x000fe4000fffe03f */
[----:B------:R-:W-:Y:S01]  /*361d0*/  IMAD.MOV.U32 R29, RZ, RZ, R18 ;  /* 0x000000ffff1d7224 */ /* 0x000fe200078e0012 */
[----:B---3--:R0:W-:Y:S04]  /*361e0*/  STL.64 [R1+0x1340], R24 ;  /* 0x0013401801007387 */ /* 0x0081e80000100a00 */
[----:B0-----:R-:W2:Y:S01]  /*361f0*/  LDL.LU.64 R24, [R1+0x50] ;  /* 0x0000500001187983 */ /* 0x001ea20000300a00 */
[----:B------:R-:W3:Y:S02]  /*36200*/  LDL R22, [R1+0xe38] ;  /* 0x000e380001167983 */ /* 0x000ee40000100800 */
[----:B------:R-:W-:Y:S02]  /*36210*/  STL [R1+0x12ec], R5 ;  /* 0x0012ec0501007387 */ /* 0x000fe40000100800 */
[----:B------:R0:W-:Y:S02]  /*36220*/  STL [R1+0x1348], R4 ;  /* 0x0013480401007387 */ /* 0x0001e40000100800 */
[----:B0-----:R-:W2:Y:S01]  /*36230*/  LDL.LU R4, [R1+0x100] ;  /* 0x0001000001047983 */ /* 0x001ea20000300800 */
[----:B------:R-:W2:Y:S02]  /*36240*/  LDL.LU R5, [R1+0x104] ;  /* 0x0001040001057983 */ /* 0x000ea40000300800 */
[----:B------:R-:W2:Y:S02]  /*36250*/  LDL.LU R6, [R1+0x108] ;  /* 0x0001080001067983 */ /* 0x000ea40000300800 */
[----:B------:R-:W2:Y:S01]  /*36260*/  LDL.LU R7, [R1+0x10c] ;  /* 0x00010c0001077983 */ /* 0x000ea20000300800 */
[----:B------:R-:W-:Y:S01]  /*36270*/  STL [R1+0x150], R16 ;  /* 0x0001501001007387 */ /* 0x000fe20000100800 */
[----:B------:R-:W-:Y:S02]  /*36280*/  STL [R1+0x15c], R19 ;  /* 0x00015c1301007387 */ /* 0x000fe40000100800 */
[----:B------:R-:W4:Y:S02]  /*36290*/  LDL.LU R18, [R1+0x134c] ;  /* 0x00134c0001127983 */ /* 0x000f240000300800 */
[----:B------:R-:W2:Y:S02]  /*362a0*/  LDL R23, [R1+0x380] ;  /* 0x0003800001177983 */ /* 0x000ea40000100800 */
[----:B--2---:R-:W-:Y:S01]  /*362b0*/  STL [R1+0x1310], R23 ;  /* 0x0013101701007387 */ /* 0x004fe20000100800 */
[----:B------:R-:W2:Y:S02]  /*362c0*/  LDL.LU.64 R20, [R1+0x20] ;  /* 0x0000200001147983 */ /* 0x000ea40000300a00 */
[----:B---3--:R-:W-:Y:S01]  /*362d0*/  STL [R1+0x1320], R22 ;  /* 0x0013201601007387 */ /* 0x008fe20000100800 */
[----:B--2---:R0:W-:Y:S04]  /*362e0*/  STL.64 [R1+0x1318], R20 ;  /* 0x0013181401007387 */ /* 0x0041e80000100a00 */
[----:B0-----:R-:W2:Y:S01]  /*362f0*/  LDL.LU R20, [R1+0x180] ;  /* 0x0001800001147983 */ /* 0x001ea20000300800 */
[----:B------:R-:W2:Y:S02]  /*36300*/  LDL.LU R21, [R1+0x184] ;  /* 0x0001840001157983 */ /* 0x000ea40000300800 */
[----:B------:R-:W3:Y:S02]  /*36310*/  LDL.LU R22, [R1+0x188] ;  /* 0x0001880001167983 */ /* 0x000ee40000300800 */
[----:B------:R-:W3:Y:S01]  /*36320*/  LDL.LU R23, [R1+0x18c] ;  /* 0x00018c0001177983 */ /* 0x000ee20000300800 */
[----:B------:R-:W-:Y:S01]  /*36330*/  HMMA.16816.F32.BF16 R4, R8, R24, R4 ;  /* 0x000000180804723c */ /* 0x000fe20000041804 */
[----:B---3--:R-:W-:Y:S01]  /*36340*/  STL.64 [R1+0x1338], R22 ;  /* 0x0013381601007387 */ /* 0x008fe20000100a00 */
[----:B--2---:R0:W-:Y:S03]  /*36350*/  STL.64 [R1+0x1330], R20 ;  /* 0x0013301401007387 */ /* 0x0041e60000100a00 */
[----:B0-----:R-:W2:Y:S01]  /*36360*/  LDL.LU R20, [R1+0xe0] ;  /* 0x0000e00001147983 */ /* 0x001ea20000300800 */
[----:B------:R-:W2:Y:S02]  /*36370*/  LDL.LU R21, [R1+0xe4] ;  /* 0x0000e40001157983 */ /* 0x000ea40000300800 */
[----:B------:R-:W2:Y:S02]  /*36380*/  LDL.LU R22, [R1+0xe8] ;  /* 0x0000e80001167983 */ /* 0x000ea40000300800 */
[----:B------:R-:W2:Y:S01]  /*36390*/  LDL.LU R23, [R1+0xec] ;  /* 0x0000ec0001177983 */ /* 0x000ea20000300800 */
[----:B------:R-:W3:Y:S01]  /*363a0*/  LDL R19, [R1+0xe40] ;  /* 0x000e400001137983 */ /* 0x000ee20000100800 */
[----:B------:R-:W-:-:S03]  /*363b0*/  IMAD.MOV.U32 R28, RZ, RZ, R17 ;  /* 0x000000ffff1c7224 */ /* 0x000fc600078e0011 */
[----:B---3--:R-:W-:Y:S01]  /*363c0*/  STL [R1+0x1300], R19 ;  /* 0x0013001301007387 */ /* 0x008fe20000100800 */
[----:B------:R-:W3:Y:S07]  /*363d0*/  LDL.LU.64 R16, [R1+0x10] ;  /* 0x0000100001107983 */ /* 0x000eee0000300a00 */
[----:B------:R0:W-:Y:S02]  /*363e0*/  STL.64 [R1+0x140], R4 ;  /* 0x0001400401007387 */ /* 0x0001e40000100a00 */
[----:B------:R1:W-:Y:S01]  /*363f0*/  STL.64 [R1+0x148], R6 ;  /* 0x0001480601007387 */ /* 0x0003e20000100a00 */
[----:B0-----:R-:W2:Y:S01]  /*36400*/  LDL.LU R4, [R1+0x1348] ;  /* 0x0013480001047983 */ /* 0x001ea20000300800 */
[----:B-1----:R-:W-:-:S02]  /*36410*/  IMAD.MOV.U32 R7, RZ, RZ, R24 ;  /* 0x000000ffff077224 */ /* 0x002fc400078e0018 */
[----:B------:R-:W-:Y:S02]  /*36420*/  IMAD.MOV.U32 R6, RZ, RZ, R25 ;  /* 0x000000ffff067224 */ /* 0x000fe400078e0019 */
[----:B------:R-:W2:Y:S01]  /*36430*/  LDL.LU.64 R24, [R1+0x1340] ;  /* 0x0013400001187983 */ /* 0x000ea20000300a00 */
[----:B------:R-:W3:Y:S02]  /*36440*/  LDL R15, [R1+0xe3c] ;  /* 0x000e3c00010f7983 */ /* 0x000ee40000100800 */
[----:B------:R-:W-:Y:S01]  /*36450*/  IMAD.MOV.U32 R14, RZ, RZ, R13 ;  /* 0x000000ffff0e7224 */ /* 0x000fe200078e000d */
[----:B--2---:R-:W-:Y:S04]  /*36460*/  HMMA.16816.F32.BF16 R20, R8, R24, R20 ;  /* 0x000000180814723c */ /* 0x004fe80000041814 */
[----:B---3--:R0:W-:Y:S01]  /*36470*/  STL.64 [R1+0x1308], R14 ;  /* 0x0013080e01007387 */ /* 0x0081e20000100a00 */
[----:B------:R-:W2:Y:S02]  /*36480*/  LDL.LU R12, [R1+0x2f0] ;  /* 0x0002f000010c7983 */ /* 0x000ea40000300800 */
[----:B------:R-:W2:Y:S02]  /*36490*/  LDL.LU R13, [R1+0x2f4] ;  /* 0x0002f400010d7983 */ /* 0x000ea40000300800 */
[----:B------:R-:W-:-:S02]  /*364a0*/  IMAD.MOV.U32 R2, RZ, RZ, R24 ;  /* 0x000000ffff027224 */ /* 0x000fc400078e0018 */
[----:B------:R-:W-:Y:S01]  /*364b0*/  IMAD.MOV.U32 R0, RZ, RZ, R25 ;  /* 0x000000ffff007224 */ /* 0x000fe200078e0019 */
[----:B0-----:R-:W2:Y:S01]  /*364c0*/  LDL.LU R14, [R1+0x2f8] ;  /* 0x0002f800010e7983 */ /* 0x001ea20000300800 */
[----:B------:R-:W2:Y:S10]  /*364d0*/  LDL.LU R15, [R1+0x2fc] ;  /* 0x0002fc00010f7983 */ /* 0x000eb40000300800 */
[----:B------:R-:W-:Y:S01]  /*364e0*/  STL.64 [R1+0x130], R20 ;  /* 0x0001301401007387 */ /* 0x000fe20000100a00 */
        /* <DEDUP_REMOVED lines=8> */
[----:B------:R0:W-:Y:S03]  /*36570*/  STL.64 [R1+0x128], R22 ;  /* 0x0001281601007387 */ /* 0x0001e60000100a00 */
[----:B0-----:R-:W3:Y:S01]  /*36580*/  LDL.LU R22, [R1+0x1320] ;  /* 0x0013200001167983 */ /* 0x001ee20000300800 */
[----:B------:R-:W-:Y:S02]  /*36590*/  IMAD.MOV.U32 R5, RZ, RZ, R24 ;  /* 0x000000ffff057224 */ /* 0x000fe400078e0018 */
[----:B------:R-:W-:Y:S02]  /*365a0*/  IMAD.MOV.U32 R3, RZ, RZ, R25 ;  /* 0x000000ffff037224 */ /* 0x000fe400078e0019 */
[----:B------:R-:W2:Y:S01]  /*365b0*/  LDL.LU.64 R20, [R1+0x1318] ;  /* 0x0013180001147983 */ /* 0x000ea20000300a00 */
[----:B------:R-:W-:Y:S01]  /*365c0*/  STL.64 [R1+0x12f8], R6 ;  /* 0x0012f80601007387 */ /* 0x000fe20000100a00 */
[----:B------:R0:W-:Y:S03]  /*365d0*/  STL.64 [R1+0x12f0], R4 ;  /* 0x0012f00401007387 */ /* 0x0001e60000100a00 */
[----:B0-----:R-:W2:Y:S01]  /*365e0*/  LDL.LU R4, [R1+0x320] ;  /* 0x0003200001047983 */ /* 0x001ea20000300800 */
[----:B------:R-:W2:Y:S02]  /*365f0*/  LDL.LU R5, [R1+0x324] ;  /* 0x0003240001057983 */ /* 0x000ea40000300800 */
[----:B------:R-:W2:Y:S02]  /*36600*/  LDL.LU R6, [R1+0x328] ;  /* 0x0003280001067983 */ /* 0x000ea40000300800 */
[----:B------:R-:W2:Y:S01]  /*36610*/  LDL.LU R7, [R1+0x32c] ;  /* 0x00032c0001077983 */ /* 0x000ea20000300800 */
[----:B---3--:R-:W0:Y:S04]  /*36620*/  LDSM.16.MT88.4 R24, [R22+0x13000] ;  /* 0x013000001618783b */ /* 0x008e280000004200 */
[----:B0-----:R-:W-:Y:S01]  /*36630*/  STL.64 [R1+0x12d0], R26 ;  /* 0x0012d01a01007387 */ /* 0x001fe20000100a00 */
[----:B------:R0:W-:Y:S03]  /*36640*/  STL.64 [R1+0x12c8], R24 ;  /* 0x0012c81801007387 */ /* 0x0001e60000100a00 */
[----:B0-----:R-:W2:Y:S01]  /*36650*/  LDL.LU R24, [R1+0x290] ;  /* 0x0002900001187983 */ /* 0x001ea20000300800 */
[----:B------:R-:W2:Y:S02]  /*36660*/  LDL.LU R25, [R1+0x294] ;  /* 0x0002940001197983 */ /* 0x000ea40000300800 */
[----:B------:R-:W2:Y:S02]  /*36670*/  LDL.LU R26, [R1+0x298] ;  /* 0x00029800011a7983 */ /* 0x000ea40000300800 */
[----:B------:R-:W2:Y:S02]  /*36680*/  LDL.LU R27, [R1+0x29c] ;  /* 0x00029c00011b7983 */ /* 0x000ea40000300800 */
[C---:B--2---:R-:W-:Y:S11]  /*36690*/  HMMA.16816.F32.BF16 R24, R8.reuse, R20, R24 ;  /* 0x000000140818723c */ /* 0x044ff60000041818 */
[----:B------:R-:W-:Y:S11]  /*366a0*/  @!UPT UIADD3 URZ, URZ, URZ, URZ ;  /* 0x0000003f3f3ff290 */ /* 0x000ff6000fffe03f */
[----:B------:R-:W-:Y:S01]  /*366b0*/  @!UPT UIADD3 URZ, URZ, URZ, URZ ;  /* 0x0000003f3f3ff290 */ /* 0x000fe2000fffe03f */
[----:B------:R0:W-:Y:S01]  /*366c0*/  STL.64 [R1+0x110], R24 ;  /* 0x0001101801007387 */ /* 0x0001e20000100a00 */
[----:B------:R-:W-:Y:S02]  /*366d0*/  STL.64 [R1+0x118], R26 ;  /* 0x0001181a01007387 */ /* 0x000fe40000100a00 */
[----:B------:R-:W2:Y:S02]  /*366e0*/  LDL.LU R23, [R1+0x1310] ;  /* 0x0013100001177983 */ /* 0x000ea40000300800 */
[----:B0-----:R-:W-:Y:S02]  /*366f0*/  IMAD.MOV.U32 R25, RZ, RZ, R20 ;  /* 0x000000ffff197224 */ /* 0x001fe400078e0014 */
[----:B------:R-:W-:Y:S01]  /*36700*/  IMAD.MOV.U32 R24, RZ, RZ, R21 ;  /* 0x000000ffff187224 */ /* 0x000fe200078e0015 */
[----:B------:R-:W-:Y:S01]  /*36710*/  HMMA.16816.F32.BF16 R12, R8, R16, R12 ;  /* 0x00000010080c723c */ /* 0x000fe2000004180c */
[----:B--2---:R-:W0:Y:S04]  /*36720*/  LDSM.16.MT88.4 R20, [R23+0x13800] ;  /* 0x013800001714783b */ /* 0x004e280000004200 */
[----:B0-----:R-:W-:Y:S01]  /*36730*/  STL.64 [R1+0x1220], R22 ;  /* 0x0012201601007387 */ /* 0x001fe20000100a00 */
[----:B------:R0:W-:Y:S03]  /*36740*/  STL.64 [R1+0x1218], R20 ;  /* 0x0012181401007387 */ /* 0x0001e60000100a00 */
[----:B0-----:R-:W2:Y:S11]  /*36750*/  LDL.LU R20, [R1] ;  /* 0x0000000001147983 */ /* 0x001eb60000300800 */
[----:B------:R-:W-:Y:S03]  /*36760*/  @!UPT UIADD3 URZ, URZ, URZ, URZ ;  /* 0x0000003f3f3ff290 */ /* 0x000fe6000fffe03f */
[----:B------:R-:W-:Y:S02]  /*36770*/  STL.64 [R1+0x100], R12 ;  /* 0x0001000c01007387 */ /* 0x000fe40000100a00 */
[----:B------:R0:W-:Y:S02]  /*36780*/  STL.64 [R1+0x108], R14 ;  /* 0x0001080e01007387 */ /* 0x0001e40000100a00 */
[----:B0-----:R-:W3:Y:S01]  /*36790*/  LDL.LU.64 R14, [R1+0x1308] ;  /* 0x00130800010e7983 */ /* 0x001ee20000300a00 */
[----:B------:R-:W2:Y:S02]  /*367a0*/  LDL.LU R19, [R1+0x1300] ;  /* 0x0013000001137983 */ /* 0x000ea40000300800 */
[----:B----4-:R-:W-:Y:S02]  /*367b0*/  IMAD.MOV.U32 R21, RZ, RZ, R18 ;  /* 0x000000ffff157224 */ /* 0x010fe400078e0012 */
[----:B------:R-:W-:Y:S02]  /*367c0*/  IMAD.MOV.U32 R13, RZ, RZ, R16 ;  /* 0x000000ffff0d7224 */ /* 0x000fe400078e0010 */
[----:B------:R-:W-:-:S02]  /*367d0*/  IMAD.MOV.U32 R12, RZ, RZ, R17 ;  /* 0x000000ffff0c7224 */ /* 0x000fc400078e0011 */
[----:B--2---:R-:W0:Y:S01]  /*367e0*/  LDSM.16.MT88.4 R16, [R19+0x13800] ;  /* 0x013800001310783b */ /* 0x004e220000004200 */
[----:B------:R-:W-:Y:S03]  /*367f0*/  HMMA.16816.F32.BF16 R4, R8, R20, R4 ;  /* 0x000000140804723c */ /* 0x000fe60000041804 */
[----:B0-----:R-:W-:Y:S01]  /*36800*/  STL.64 [R1+0x11b8], R18 ;  /* 0x0011b81201007387 */ /* 0x001fe20000100a00 */
[----:B------:R0:W-:Y:S03]  /*36810*/  STL.64 [R1+0x11b0], R16 ;  /* 0x0011b01001007387 */ /* 0x0001e60000100a00 */
[----:B0-----:R-:W2:Y:S01]  /*36820*/  LDL.LU R16, [R1+0x60] ;  /* 0x0000600001107983 */ /* 0x001ea20000300800 */
[----:B------:R-:W4:Y:S02]  /*36830*/  LDL R18, [R1+0x68] ;  /* 0x0000680001127983 */ /* 0x000f240000100800 */
[----:B------:R-:W4:Y:S11]  /*36840*/  LDL R19, [R1+0x6c] ;  /* 0x00006c0001137983 */ /* 0x000f360000100800 */
[----:B------:R-:W-:Y:S02]  /*36850*/  @!UPT UIADD3 URZ, URZ, URZ, URZ ;  /* 0x0000003f3f3ff290 */ /* 0x000fe4000fffe03f */
[----:B------:R-:W-:Y:S01]  /*36860*/  STL.64 [R1+0xf0], R4 ;  /* 0x0000f00401007387 */ /* 0x000fe20000100a00 */
[----:B------:R0:W-:Y:S04]  /*36870*/  STL.64 [R1+0xf8], R6 ;  /* 0x0000f80601007387 */ /* 0x0001e80000100a00 */
[----:B0-----:R-:W2:Y:S01]  /*36880*/  LDL.LU.64 R6, [R1+0x12f8] ;  /* 0x0012f80001067983 */ /* 0x001ea20000300a00 */
[----:B------:R-:W2:Y:S02]  /*36890*/  LDL.LU.64 R4, [R1+0x12f0] ;  /* 0x0012f00001047983 */ /* 0x000ea40000300a00 */
[----:B------:R0:W-:Y:S02]  /*368a0*/  STL.64 [R1+0x1238], R20 ;  /* 0x0012381401007387 */ /* 0x0001e40000100a00 */
[----:B---3--:R-:W-:-:S02]  /*368b0*/  IMAD.MOV.U32 R17, RZ, RZ, R14 ;  /* 0x000000ffff117224 */ /* 0x008fc400078e000e */
[----:B0-----:R-:W-:Y:S02]  /*368c0*/  IMAD.MOV.U32 R20, RZ, RZ, R13 ;  /* 0x000000ffff147224 */ /* 0x001fe400078e000d */
[----:B------:R-:W-:Y:S02]  /*368d0*/  IMAD.MOV.U32 R21, RZ, RZ, R12 ;  /* 0x000000ffff157224 */ /* 0x000fe400078e000c */
[----:B------:R-:W0:Y:S04]  /*368e0*/  LDSM.16.MT88.4 R12, [R15+0x13800] ;  /* 0x013800000f0c783b */ /* 0x000e280000004200 */
[----:B------:R1:W-:Y:S02]  /*368f0*/  STL.64 [R1+0x1250], R20 ;  /* 0x0012501401007387 */ /* 0x0003e40000100a00 */
[----:B-1----:R-:W-:-:S02]  /*36900*/  IMAD.MOV.U32 R20, RZ, RZ, R25 ;  /* 0x000000ffff147224 */ /* 0x002fc400078e0019 */
[----:B------:R-:W-:-:S05]  /*36910*/  IMAD.MOV.U32 R21, RZ, RZ, R24 ;  /* 0x000000ffff157224 */ /* 0x000fca00078e0018 */
[----:B------:R1:W-:Y:S02]  /*36920*/  STL.64 [R1+0x1268], R20 ;  /* 0x0012681401007387 */ /* 0x0003e40000100a00 */
[----:B-1----:R-:W-:Y:S02]  /*36930*/  IMAD.MOV.U32 R21, RZ, RZ, R3 ;  /* 0x000000ffff157224 */ /* 0x002fe400078e0003 */
[----:B--2---:R-:W-:Y:S02]  /*36940*/  IMAD.MOV.U32 R20, RZ, RZ, R5 ;  /* 0x000000ffff147224 */ /* 0x004fe400078e0005 */
[----:B------:R-:W2:Y:S01]  /*36950*/  LDL.LU R5, [R1+0x12ec] ;  /* 0x0012ec0001057983 */ /* 0x000ea20000300800 */
[----:B------:R-:W3:Y:S02]  /*36960*/  LDL.LU R3, [R1+0x12e8] ;  /* 0x0012e80001037983 */ /* 0x000ee40000300800 */
[----:B------:R-:W-:Y:S02]  /*36970*/  STL.64 [R1+0x1280], R20 ;  /* 0x0012801401007387 */ /* 0x000fe40000100a00 */
[----:B0-----:R-:W-:Y:S01]  /*36980*/  STL.64 [R1+0x1110], R14 ;  /* 0x0011100e01007387 */ /* 0x001fe20000100a00 */
[----:B------:R0:W-:Y:S04]  /*36990*/  STL.64 [R1+0x1108], R12 ;  /* 0x0011080c01007387 */ /* 0x0001e80000100a00 */
[----:B0-----:R-:W2:Y:S01]  /*369a0*/  LDL.LU R12, [R1+0x260] ;  /* 0x00026000010c7983 */ /* 0x001ea20000300800 */
[----:B------:R-:W2:Y:S02]  /*369b0*/  LDL.LU R13, [R1+0x264] ;  /* 0x00026400010d7983 */ /* 0x000ea40000300800 */
[----:B------:R-:W2:Y:S02]  /*369c0*/  LDL.LU R14, [R1+0x268] ;  /* 0x00026800010e7983 */ /* 0x000ea40000300800 */
[----:B------:R-:W2:Y:S02]  /*369d0*/  LDL.LU R15, [R1+0x26c] ;  /* 0x00026c00010f7983 */ /* 0x000ea40000300800 */
[----:B------:R-:W-:-:S02]  /*369e0*/  IMAD.MOV.U32 R20, RZ, RZ, R2 ;  /* 0x000000ffff147224 */ /* 0x000fc400078e0002 */
[----:B------:R-:W-:Y:S01]  /*369f0*/  IMAD.MOV.U32 R21, RZ, RZ, R0 ;  /* 0x000000ffff157224 */ /* 0x000fe200078e0000 */
[----:B------:R-:W3:Y:S01]  /*36a00*/  LDL.LU R2, [R1+0x12e4] ;  /* 0x0012e40001027983 */ /* 0x000ee20000300800 */
[----:B------:R-:W3:Y:S03]  /*36a10*/  LDL.LU R0, [R1+0x12e0] ;  /* 0x0012e00001007983 */ /* 0x000ee60000300800 */
[----:B------:R-:W-:Y:S04]  /*36a20*/  STL.64 [R1+0x1298], R20 ;  /* 0x0012981401007387 */ /* 0x000fe80000100a00 */
[----:B--2---:R-:W-:Y:S01]  /*36a30*/  STL.64 [R1+0x1230], R14 ;  /* 0x0012300e01007387 */ /* 0x004fe20000100a00 */
[----:B------:R0:W-:Y:S03]  /*36a40*/  STL.64 [R1+0x1228], R12 ;  /* 0x0012280c01007387 */ /* 0x0001e60000100a00 */
[----:B0-----:R-:W2:Y:S01]  /*36a50*/  LDL.LU R12, [R1+0x280] ;  /* 0x00028000010c7983 */ /* 0x001ea20000300800 */
[----:B------:R-:W2:Y:S02]  /*36a60*/  LDL.LU R13, [R1+0x284] ;  /* 0x00028400010d7983 */ /* 0x000ea40000300800 */
[----:B------:R-:W2:Y:S02]  /*36a70*/  LDL.LU R14, [R1+0x288] ;  /* 0x00028800010e7983 */ /* 0x000ea40000300800 */
[----:B------:R-:W2:Y:S02]  /*36a80*/  LDL.LU R15, [R1+0x28c] ;  /* 0x00028c00010f7983 */ /* 0x000ea40000300800 */
[----:B------:R-:W-:-:S02]  /*36a90*/  IMAD.MOV.U32 R20, RZ, RZ, R7 ;  /* 0x000000ffff147224 */ /* 0x000fc400078e0007 */
[----:B------:R-:W-:Y:S01]  /*36aa0*/  IMAD.MOV.U32 R21, RZ, RZ, R6 ;  /* 0x000000ffff157224 */ /* 0x000fe200078e0006 */
[----:B------:R-:W3:Y:S01]  /*36ab0*/  LDL.LU R7, [R1+0x12dc] ;  /* 0x0012dc0001077983 */ /* 0x000ee20000300800 */
[----:B------:R-:W3:Y:S02]  /*36ac0*/  LDL.LU R6, [R1+0x12d8] ;  /* 0x0012d80001067983 */ /* 0x000ee40000300800 */
[----:B------:R-:W3:Y:S02]  /*36ad0*/  LDL.LU R24, [R1+0x310] ;  /* 0x0003100001187983 */ /* 0x000ee40000300800 */
[----:B------:R-:W3:Y:S01]  /*36ae0*/  LDL.LU R25, [R1+0x314] ;  /* 0x0003140001197983 */ /* 0x000ee20000300800 */
[----:B------:R-:W3:Y:S01]  /*36af0*/  LDL.LU R26, [R1+0x318] ;  /* 0x00031800011a7983 */ /* 0x000ee20000300800 */
[----:B------:R-:W3:Y:S02]  /*36b00*/  LDL.LU R27, [R1+0x31c] ;  /* 0x00031c00011b7983 */ /* 0x000ee40000300800 */
[----:B------:R-:W-:Y:S01]  /*36b10*/  STL.64 [R1+0x12b0], R20 ;  /* 0x0012b01401007387 */ /* 0x000fe20000100a00 */
[----:B--2---:R-:W-:Y:S01]  /*36b20*/  STL.64 [R1+0x1248], R14 ;  /* 0x0012480e01007387 */ /* 0x004fe20000100a00 */
[----:B------:R0:W-:Y:S03]  /*36b30*/  STL.64 [R1+0x1240], R12 ;  /* 0x0012400c01007387 */ /* 0x0001e60000100a00 */
[----:B0-----:R-:W2:Y:S01]  /*36b40*/  LDL.LU R12, [R1+0x2a0] ;  /* 0x0002a000010c7983 */ /* 0x001ea20000300800 */
[----:B------:R-:W2:Y:S02]  /*36b50*/  LDL.LU R13, [R1+0x2a4] ;  /* 0x0002a400010d7983 */ /* 0x000ea40000300800 */
[----:B------:R-:W2:Y:S02]  /*36b60*/  LDL.LU R14, [R1+0x2a8] ;  /* 0x0002a800010e7983 */ /* 0x000ea40000300800 */
[----:B------:R-:W2:Y:S01]  /*36b70*/  LDL.LU R15, [R1+0x2ac] ;  /* 0x0002ac00010f7983 */ /* 0x000ea20000300800 */
[----:B------:R-:W3:Y:S01]  /*36b80*/  LDL.LU R20, [R1+0x300] ;  /* 0x0003000001147983 */ /* 0x000ee20000300800 */
[----:B------:R-:W3:Y:S02]  /*36b90*/  LDL.LU R21, [R1+0x304] ;  /* 0x0003040001157983 */ /* 0x000ee40000300800 */
[----:B------:R-:W3:Y:S02]  /*36ba0*/  LDL.LU R22, [R1+0x308] ;  /* 0x0003080001167983 */ /* 0x000ee40000300800 */
[----:B------:R-:W3:Y:S01]  /*36bb0*/  LDL.LU R23, [R1+0x30c] ;  /* 0x00030c0001177983 */ /* 0x000ee20000300800 */
        /* <DEDUP_REMOVED lines=12> */
[----:B---3--:R-:W-:Y:S01]  /*36c80*/  HMMA.16816.F32.BF16 R8, R8, R4, R24 ;  /* 0x000000040808723c */ /* 0x008fe20000041818 */
        /* <DEDUP_REMOVED lines=13> */
[----:B------:R-:W3:Y:S02]  /*36d60*/  LDL.LU.64 R24, [R1+0x12c8] ;  /* 0x0012c80001187983 */ /* 0x000ee40000300a00 */
[----:B------:R-:W-:Y:S02]  /*36d70*/  STL.64 [R1+0xe0], R8 ;  /* 0x0000e00801007387 */ /* 0x000fe40000100a00 */
[----:B------:R0:W-:Y:S02]  /*36d80*/  STL.64 [R1+0xe8], R10 ;  /* 0x0000e80a01007387 */ /* 0x0001e40000100a00 */
[----:B0-----:R-:W2:Y:S04]  /*36d90*/  LDL R11, [R1+0xe38] ;  /* 0x000e3800010b7983 */ /* 0x001ea80000100800 */
[----:B--2---:R-:W0:Y:S01]  /*36da0*/  LDSM.16.MT88.4 R8, [R11+0x13800] ;  /* 0x013800000b08783b */ /* 0x004e220000004200 */
[----:B---3--:R-:W-:Y:S03]  /*36db0*/  HMMA.16816.F32.BF16 R20, R24, R16, R20 ;  /* 0x000000101814723c */ /* 0x008fe60000041814 */
[----:B0-----:R0:W-:Y:S01]  /*36dc0*/  STL.64 [R1+0x10b8], R10 ;  /* 0x0010b80a01007387 */ /* 0x0011e20000100a00 */
[----:B------:R1:W-:Y:S02]  /*36dd0*/  STL.64 [R1+0x10b0], R8 ;  /* 0x0010b00801007387 */ /* 0x0003e40000100a00 */
[----:B0-----:R-:W-:Y:S01]  /*36de0*/  IMAD.MOV.U32 R10, RZ, RZ, R7 ;  /* 0x000000ffff0a7224 */ /* 0x001fe200078e0007 */
[----:B-1----:R-:W2:Y:S01]  /*36df0*/  LDL.LU R8, [R1+0x270] ;  /* 0x0002700001087983 */ /* 0x002ea20000300800 */
[----:B------:R-:W-:-:S02]  /*36e00*/  IMAD.MOV.U32 R9, RZ, RZ, R6 ;  /* 0x000000ffff097224 */ /* 0x000fc400078e0006 */
[----:B------:R-:W3:Y:S02]  /*36e10*/  LDL.LU R6, [R1+0x12c0] ;  /* 0x0012c00001067983 */ /* 0x000ee40000300800 */
[----:B------:R-:W3:Y:S02]  /*36e20*/  LDL.LU R7, [R1+0x12bc] ;  /* 0x0012bc0001077983 */ /* 0x000ee40000300800 */
[----:B------:R-:W-:Y:S02]  /*36e30*/  IMAD.MOV.U32 R11, RZ, RZ, R0 ;  /* 0x000000ffff0b7224 */ /* 0x000fe400078e0000 */
[----:B------:R-:W2:Y:S07]  /*36e40*/  LDL.LU R0, [R1+0x12b8] ;  /* 0x0012b80001007983 */ /* 0x000eae0000300800 */
[----:B------:R0:W-:Y:S02]  /*36e50*/  STL.64 [R1+0xd0], R20 ;  /* 0x0000d01401007387 */ /* 0x0001e40000100a00 */
[----:B------:R1:W-:Y:S01]  /*36e60*/  STL.64 [R1+0xd8], R22 ;  /* 0x0000d81601007387 */ /* 0x0003e20000100a00 */
[----:B0-----:R-:W1:Y:S02]  /*36e70*/  LDL.LU.64 R20, [R1+0x12b0] ;  /* 0x0012b00001147983 */ /* 0x001e640000300a00 */
[C---:B-1----:R-:W-:Y:S02]  /*36e80*/  HMMA.16816.F32.BF16 R20, R24.reuse, R20, R12 ;  /* 0x000000141814723c */ /* 0x042fe4000004180c */
        /* <DEDUP_REMOVED lines=35> */
[----:B------:R-:W4:Y:S01]  /*370c0*/  LDL.LU.64 R14, [R1+0x1230] ;  /* 0x00123000010e7983 */ /* 0x000f220000300a00 */
[----:B------:R-:W4:Y:S05]  /*370d0*/  LDL.LU.64 R12, [R1+0x1228] ;  /* 0x00122800010c7983 */ /* 0x000f2a0000300a00 */
[----:B------:R-:W-:Y:S11]  /*370e0*/  HMMA.16816.F32.BF16 R24, R24, R4, R8 ;  /* 0x000000041818723c */ /* 0x000ff60000041808 */
[----:B------:R-:W-:Y:S04]  /*370f0*/  @!UPT UIADD3 URZ, URZ, URZ, URZ ;  /* 0x0000003f3f3ff290 */ /* 0x000fe8000fffe03f */
[----:B------:R-:W-:Y:S01]  /*37100*/  STL.64 [R1+0x70], R20 ;  /* 0x0000701401007387 */ /* 0x000fe20000100a00 */
[----:B------:R0:W-:Y:S03]  /*37110*/  STL.64 [R1+0x78], R22 ;  /* 0x0000781601007387 */ /* 0x0001e60000100a00 */
[----:B0-----:R-:W4:Y:S01]  /*37120*/  LDL.LU.64 R22, [R1+0x1220] ;  /* 0x0012200001167983 */ /* 0x001f220000300a00 */
[----:B------:R-:W4:Y:S02]  /*37130*/  LDL.LU.64 R20, [R1+0x1218] ;  /* 0x0012180001147983 */ /* 0x000f240000300a00 */
[----:B---3--:R-:W-:Y:S02]  /*37140*/  STL.64 [R1+0x11c0], R6 ;  /* 0x0011c00601007387 */ /* 0x008fe40000100a00 */
[----:B------:R0:W-:Y:S01]  /*37150*/  STL.64 [R1+0x1038], R26 ;  /* 0x0010381a01007387 */ /* 0x0001e20000100a00 */
[----:B------:R-:W-:Y:S04]  /*37160*/  STL.64 [R1+0x1030], R24 ;  /* 0x0010301801007387 */ /* 0x000fe80000100a00 */
[----:B0-----:R-:W2:Y:S01]  /*37170*/  LDL.LU R26, [R1+0x8] ;  /* 0x00000800011a7983 */ /* 0x001ea20000300800 */
[----:B------:R-:W-:Y:S01]  /*37180*/  IMAD.MOV.U32 R27, RZ, RZ, R0 ;  /* 0x000000ffff1b7224 */ /* 0x000fe200078e0000 */
[----:B----4-:R-:W-:Y:S04]  /*37190*/  HMMA.16816.F32.BF16 R4, R20, R18, R12 ;  /* 0x000000121404723c */ /* 0x010fe8000004180c */
[----:B--2---:R-:W-:Y:S11]  /*371a0*/  STL.64 [R1+0x11c8], R26 ;  /* 0x0011c81a01007387 */ /* 0x004ff60000100a00 */
[----:B------:R-:W-:Y:S08]  /*371b0*/  @!UPT UIADD3 URZ, URZ, URZ, URZ ;  /* 0x0000003f3f3ff290 */ /* 0x000ff0000fffe03f */
[----:B------:R0:W-:Y:S01]  /*371c0*/  STL.64 [R1+0x290], R4 ;  /* 0x0002900401007387 */ /* 0x0001e20000100a00 */
[----:B------:R1:W-:Y:S02]  /*371d0*/  STL.64 [R1+0x298], R6 ;  /* 0x0002980601007387 */ /* 0x0003e40000100a00 */
[----:B------:R-:W2:Y:S02]  /*371e0*/  LDL.LU R8, [R1+0x240] ;  /* 0x0002400001087983 */ /* 0x000ea40000300800 */
[----:B------:R-:W2:Y:S01]  /*371f0*/  LDL.LU R9, [R1+0x244] ;  /* 0x0002440001097983 */ /* 0x000ea20000300800 */
[----:B------:R-:W3:Y:S01]  /*37200*/  LDL.LU R10, [R1+0x248] ;  /* 0x00024800010a7983 */ /* 0x000ee20000300800 */
[----:B------:R-:W3:Y:S02]  /*37210*/  LDL.LU R11, [R1+0x24c] ;  /* 0x00024c00010b7983 */ /* 0x000ee40000300800 */
[----:B------:R-:W-:Y:S02]  /*37220*/  IMAD.MOV.U32 R0, RZ, RZ, R4 ;  /* 0x000000ffff007224 */ /* 0x000fe400078e0004 */
[----:B0-----:R-:W4:Y:S01]  /*37230*/  LDL.LU R4, [R1+0x250] ;  /* 0x0002500001047983 */ /* 0x001f220000300800 */
[----:B------:R-:W4:Y:S02]  /*37240*/  LDL.LU R5, [R1+0x254] ;  /* 0x0002540001057983 */ /* 0x000f240000300800 */
[----:B-1----:R-:W4:Y:S02]  /*37250*/  LDL.LU R6, [R1+0x258] ;  /* 0x0002580001067983 */ /* 0x002f240000300800 */
[----:B------:R-:W4:Y:S01]  /*37260*/  LDL.LU R7, [R1+0x25c] ;  /* 0x00025c0001077983 */ /* 0x000f220000300800 */
[----:B---3--:R-:W-:Y:S01]  /*37270*/  STL.64 [R1+0x1200], R10 ;  /* 0x0012000a01007387 */ /* 0x008fe20000100a00 */
[----:B--2---:R-:W-:Y:S02]  /*37280*/  STL.64 [R1+0x11f8], R8 ;  /* 0x0011f80801007387 */ /* 0x004fe40000100a00 */
[----:B------:R-:W2:Y:S02]  /*37290*/  LDL.64 R26, [R1+0x48] ;  /* 0x00004800011a7983 */ /* 0x000ea40000100a00 */
[----:B--2---:R0:W-:Y:S04]  /*372a0*/  STL.64 [R1+0x1208], R26 ;  /* 0x0012081a01007387 */ /* 0x0041e80000100a00 */
[----:B0-----:R-:W4:Y:S01]  /*372b0*/  LDL.64 R26, [R1+0x58] ;  /* 0x00005800011a7983 */ /* 0x001f220000100a00 */
[----:B------:R-:W2:Y:S02]  /*372c0*/  LDL.LU R12, [R1+0x160] ;  /* 0x00016000010c7983 */ /* 0x000ea40000300800 */
[----:B------:R-:W2:Y:S02]  /*372d0*/  LDL.LU R13, [R1+0x164] ;  /* 0x00016400010d7983 */ /* 0x000ea40000300800 */
[----:B------:R-:W3:Y:S01]  /*372e0*/  LDL.LU R14, [R1+0x168] ;  /* 0x00016800010e7983 */ /* 0x000ee20000300800 */
[----:B------:R-:W3:Y:S04]  /*372f0*/  LDL.LU R15, [R1+0x16c] ;  /* 0x00016c00010f7983 */ /* 0x000ee80000300800 */
[----:B---3--:R-:W-:Y:S01]  /*37300*/  STL.64 [R1+0x1120], R14 ;  /* 0x0011200e01007387 */ /* 0x008fe20000100a00 */
[----:B--2---:R0:W-:Y:S03]  /*37310*/  STL.64 [R1+0x1118], R12 ;  /* 0x0011180c01007387 */ /* 0x0041e60000100a00 */
[----:B0-----:R-:W2:Y:S01]  /*37320*/  LDL.LU R12, [R1+0x170] ;  /* 0x00017000010c7983 */ /* 0x001ea20000300800 */
[----:B------:R-:W2:Y:S02]  /*37330*/  LDL.LU R13, [R1+0x174] ;  /* 0x00017400010d7983 */ /* 0x000ea40000300800 */
[----:B------:R-:W-:-:S02]  /*37340*/  IMAD.MOV.U32 R14, RZ, RZ, R2 ;  /* 0x000000ffff0e7224 */ /* 0x000fc400078e0002 */
[----:B------:R-:W-:Y:S01]  /*37350*/  IMAD.MOV.U32 R15, RZ, RZ, R3 ;  /* 0x000000ffff0f7224 */ /* 0x000fe200078e0003 */
[----:B------:R-:W3:Y:S01]  /*37360*/  LDL.LU R2, [R1+0x1214] ;  /* 0x0012140001027983 */ /* 0x000ee20000300800 */
[----:B------:R-:W3:Y:S03]  /*37370*/  LDL.LU R3, [R1+0x1210] ;  /* 0x0012100001037983 */ /* 0x000ee60000300800 */
[----:B------:R0:W-:Y:S04]  /*37380*/  STL.64 [R1+0x1130], R14 ;  /* 0x0011300e01007387 */ /* 0x0001e80000100a00 */
[----:B--2---:R1:W-:Y:S01]  /*37390*/  STL.64 [R1+0x1128], R12 ;  /* 0x0011280c01007387 */ /* 0x0043e20000100a00 */
[----:B0-----:R-:W2:Y:S02]  /*373a0*/  LDL R14, [R1+0x18] ;  /* 0x00001800010e7983 */ /* 0x001ea40000100800 */
[----:B------:R-:W2:Y:S01]  /*373b0*/  LDL R15, [R1+0x1c] ;  /* 0x00001c00010f7983 */ /* 0x000ea20000100800 */
[----:B----4-:R-:W-:Y:S01]  /*373c0*/  HMMA.16816.F32.BF16 R8, R20, R26, R4 ;  /* 0x0000001a1408723c */ /* 0x010fe20000041804 */
[----:B--2---:R3:W-:Y:S01]  /*373d0*/  STL.64 [R1+0x11d0], R14 ;  /* 0x0011d00e01007387 */ /* 0x0047e20000100a00 */
[----:B------:R-:W2:Y:S02]  /*373e0*/  LDL.LU R16, [R1+0x220] ;  /* 0x0002200001107983 */ /* 0x000ea40000300800 */
[----:B------:R-:W2:Y:S02]  /*373f0*/  LDL.LU R17, [R1+0x224] ;  /* 0x0002240001117983 */ /* 0x000ea40000300800 */
[----:B------:R-:W4:Y:S01]  /*37400*/  LDL.LU R18, [R1+0x228] ;  /* 0x0002280001127983 */ /* 0x000f220000300800 */
[----:B------:R-:W4:Y:S01]  /*37410*/  LDL.LU R19, [R1+0x22c] ;  /* 0x00022c0001137983 */ /* 0x000f220000300800 */
[----:B-1----:R-:W2:Y:S02]  /*37420*/  LDL.LU R12, [R1+0x230] ;  /* 0x00023000010c7983 */ /* 0x002ea40000300800 */
[----:B------:R-:W2:Y:S02]  /*37430*/  LDL.LU R13, [R1+0x234] ;  /* 0x00023400010d7983 */ /* 0x000ea40000300800 */
[----:B------:R-:W-:-:S02]  /*37440*/  IMAD.MOV.U32 R4, RZ, RZ, R26 ;  /* 0x000000ffff047224 */ /* 0x000fc400078e001a */
[----:B---3--:R-:W-:-:S10]  /*37450*/  IMAD.MOV.U32 R15, RZ, RZ, R2 ;  /* 0x000000ffff0f7224 */ /* 0x008fd400078e0002 */
[----:B------:R-:W-:Y:S01]  /*37460*/  IMAD.MOV.U32 R2, RZ, RZ, R8 ;  /* 0x000000ffff027224 */ /* 0x000fe200078e0008 */
[----:B----4-:R0:W-:Y:S01]  /*37470*/  STL.64 [R1+0x11e0], R18 ;  /* 0x0011e01201007387 */ /* 0x0101e20000100a00 */
[----:B--2---:R-:W-:Y:S03]  /*37480*/  STL.64 [R1+0x11d8], R16 ;  /* 0x0011d81001007387 */ /* 0x004fe60000100a00 */
[----:B0-----:R-:W2:Y:S01]  /*37490*/  LDL.64 R18, [R1+0x38] ;  /* 0x0000380001127983 */ /* 0x001ea20000100a00 */
[----:B------:R0:W-:Y:S02]  /*374a0*/  STL [R1+0xf48], R0 ;  /* 0x000f480001007387 */ /* 0x0001e40000100800 */
[----:B0-----:R-:W-:Y:S02]  /*374b0*/  IMAD.MOV.U32 R0, RZ, RZ, R27 ;  /* 0x000000ffff007224 */ /* 0x001fe400078e001b */
[----:B------:R-:W3:Y:S01]  /*374c0*/  LDL.LU.64 R26, [R1+0x1208] ;  /* 0x00120800011a7983 */ /* 0x000ee20000300a00 */
[----:B------:R-:W-:Y:S02]  /*374d0*/  STL.64 [R1+0x2a0], R8 ;  /* 0x0002a00801007387 */ /* 0x000fe40000100a00 */
[----:B------:R0:W-:Y:S02]  /*374e0*/  STL.64 [R1+0x2a8], R10 ;  /* 0x0002a80a01007387 */ /* 0x0001e40000100a00 */
[----:B0-----:R-:W3:Y:S01]  /*374f0*/  LDL.LU.64 R10, [R1+0x1200] ;  /* 0x00120000010a7983 */ /* 0x001ee20000300a00 */
[----:B------:R-:W3:Y:S02]  /*37500*/  LDL.LU.64 R8, [R1+0x11f8] ;  /* 0x0011f80001087983 */ /* 0x000ee40000300a00 */
[----:B------:R-:W-:Y:S02]  /*37510*/  STL [R1+0xf4c], R2 ;  /* 0x000f4c0201007387 */ /* 0x000fe40000100800 */
[----:B------:R-:W-:Y:S01]  /*37520*/  IMAD.MOV.U32 R14, RZ, RZ, R3 ;  /* 0x000000ffff0e7224 */ /* 0x000fe200078e0003 */
[----:B---3--:R-:W-:Y:S11]  /*37530*/  HMMA.16816.F32.BF16 R8, R20, R26, R8 ;  /* 0x0000001a1408723c */ /* 0x008ff60000041808 */
[----:B------:R-:W-:Y:S11]  /*37540*/  @!UPT UIADD3 URZ, URZ, URZ, URZ ;  /* 0x0000003f3f3ff290 */ /* 0x000ff6000fffe03f */
[----:B------:R-:W-:Y:S01]  /*37550*/  @!UPT UIADD3 URZ, URZ, URZ, URZ ;  /* 0x0000003f3f3ff290 */ /* 0x000fe2000fffe03f */
[----:B------:R0:W-:Y:S01]  /*37560*/  STL.64 [R1+0x320], R8 ;  /* 0x0003200801007387 */ /* 0x0001e20000100a00 */
[----:B------:R1:W-:Y:S02]  /*37570*/  STL.64 [R1+0x328], R10 ;  /* 0x0003280a01007387 */ /* 0x0003e40000100a00 */
[----:B------:R-:W-:Y:S02]  /*37580*/  IMAD.MOV.U32 R3, RZ, RZ, R8 ;  /* 0x000000ffff037224 */ /* 0x000fe400078e0008 */
[----:B0-----:R-:W3:Y:S01]  /*37590*/  LDL.LU R8, [R1+0x150] ;  /* 0x0001500001087983 */ /* 0x001ee20000300800 */
[----:B------:R-:W-:Y:S02]  /*375a0*/  IMAD.MOV.U32 R9, RZ, RZ, R28 ;  /* 0x000000ffff097224 */ /* 0x000fe400078e001c */
[----:B------:R-:W4:Y:S02]  /*375b0*/  LDL.LU R28, [R1+0x11f4] ;  /* 0x0011f400011c7983 */ /* 0x000f240000300800 */
[----:B-1----:R-:W-:-:S02]  /*375c0*/  IMAD.MOV.U32 R10, RZ, RZ, R29 ;  /* 0x000000ffff0a7224 */ /* 0x002fc400078e001d */
[----:B------:R-:W2:Y:S01]  /*375d0*/  LDL.LU R29, [R1+0x11f0] ;  /* 0x0011f000011d7983 */ /* 0x000ea20000300800 */
[----:B------:R-:W2:Y:S02]  /*375e0*/  LDL.LU R11, [R1+0x15c] ;  /* 0x00015c00010b7983 */ /* 0x000ea40000300800 */
[----:B------:R-:W-:Y:S01]  /*375f0*/  IMAD.MOV.U32 R5, RZ, RZ, R26 ;  /* 0x000000ffff057224 */ /* 0x000fe200078e001a */
[----:B--2---:R-:W-:Y:S01]  /*37600*/  STL.64 [R1+0x1140], R10 ;  /* 0x0011400a01007387 */ /* 0x004fe20000100a00 */
[----:B---3--:R0:W-:Y:S03]  /*37610*/  STL.64 [R1+0x1138], R8 ;  /* 0x0011380801007387 */ /* 0x0081e60000100a00 */
[----:B0-----:R-:W2:Y:S01]  /*37620*/  LDL.LU R8, [R1+0x190] ;  /* 0x0001900001087983 */ /* 0x001ea20000300800 */
[----:B------:R-:W2:Y:S02]  /*37630*/  LDL.LU R9, [R1+0x194] ;  /* 0x0001940001097983 */ /* 0x000ea40000300800 */
[----:B----4-:R-:W-:-:S02]  /*37640*/  IMAD.MOV.U32 R10, RZ, RZ, R28 ;  /* 0x000000ffff0a7224 */ /* 0x010fc400078e001c */
[----:B------:R-:W-:Y:S01]  /*37650*/  IMAD.MOV.U32 R11, RZ, RZ, R29 ;  /* 0x000000ffff0b7224 */ /* 0x000fe200078e001d */
[----:B------:R-:W3:Y:S01]  /*37660*/  LDL.LU R28, [R1+0x11ec] ;  /* 0x0011ec00011c7983 */ /* 0x000ee20000300800 */
[----:B------:R-:W4:Y:S02]  /*37670*/  LDL.LU R29, [R1+0x11e8] ;  /* 0x0011e800011d7983 */ /* 0x000f240000300800 */
[----:B------:R-:W3:Y:S02]  /*37680*/  LDL.LU R24, [R1+0x210] ;  /* 0x0002100001187983 */ /* 0x000ee40000300800 */
[----:B------:R-:W3:Y:S02]  /*37690*/  LDL.LU R25, [R1+0x214] ;  /* 0x0002140001197983 */ /* 0x000ee40000300800 */
[----:B------:R-:W-:Y:S01]  /*376a0*/  IMAD.MOV.U32 R2, RZ, RZ, R27 ;  /* 0x000000ffff027224 */ /* 0x000fe200078e001b */
[----:B------:R-:W3:Y:S01]  /*376b0*/  LDL.LU R26, [R1+0x218] ;  /* 0x00021800011a7983 */ /* 0x000ee20000300800 */
[----:B------:R-:W3:Y:S02]  /*376c0*/  LDL.LU R27, [R1+0x21c] ;  /* 0x00021c00011b7983 */ /* 0x000ee40000300800 */
[----:B------:R-:W-:Y:S01]  /*376d0*/  STL.64 [R1+0x1150], R10 ;  /* 0x0011500a01007387 */ /* 0x000fe20000100a00 */
[----:B------:R-:W-:Y:S01]  /*376e0*/  HMMA.16816.F32.BF16 R12, R20, R18, R12 ;  /* 0x00000012140c723c */ /* 0x000fe2000004180c */
[----:B------:R-:W-:Y:S01]  /*376f0*/  IMAD.MOV.U32 R6, RZ, RZ, R18 ;  /* 0x000000ffff067224 */ /* 0x000fe200078e0012 */
[----:B--2---:R-:W-:Y:S01]  /*37700*/  STL.64 [R1+0x1148], R8 ;  /* 0x0011480801007387 */ /* 0x004fe20000100a00 */
[----:B------:R0:W-:Y:S02]  /*37710*/  STL [R1+0xf50], R3 ;  /* 0x000f500301007387 */ /* 0x0001e40000100800 */
[----:B0-----:R-:W-:-:S02]  /*37720*/  IMAD.MOV.U32 R3, RZ, RZ, R19 ;  /* 0x000000ffff037224 */ /* 0x001fc400078e0013 */
[----:B------:R-:W2:Y:S01]  /*37730*/  LDL.LU.64 R18, [R1+0x11e0] ;  /* 0x0011e00001127983 */ /* 0x000ea20000300a00 */
[----:B------:R-:W2:Y:S11]  /*37740*/  LDL.LU.64 R16, [R1+0x11d8] ;  /* 0x0011d80001107983 */ /* 0x000eb60000300a00 */
[----:B------:R-:W-:Y:S04]  /*37750*/  @!UPT UIADD3 URZ, URZ, URZ, URZ ;  /* 0x0000003f3f3ff290 */ /* 0x000fe8000fffe03f */
[----:B------:R-:W-:Y:S02]  /*37760*/  STL.64 [R1+0x310], R12 ;  /* 0x0003100c01007387 */ /* 0x000fe40000100a00 */
[----:B------:R0:W-:Y:S02]  /*37770*/  STL.64 [R1+0x318], R14 ;  /* 0x0003180e01007387 */ /* 0x0001e40000100a00 */
[----:B0-----:R-:W2:Y:S01]  /*37780*/  LDL.LU.64 R14, [R1+0x11d0] ;  /* 0x0011d000010e7983 */ /* 0x001ea20000300a00 */
[----:B----4-:R-:W-:Y:S02]  /*37790*/  IMAD.MOV.U32 R10, RZ, RZ, R29 ;  /* 0x000000ffff0a7224 */ /* 0x010fe400078e001d */
[----:B---3--:R-:W-:Y:S02]  /*377a0*/  IMAD.MOV.U32 R11, RZ, RZ, R28 ;  /* 0x000000ffff0b7224 */ /* 0x008fe400078e001c */
[----:B------:R-:W-:-:S05]  /*377b0*/  IMAD.MOV.U32 R28, RZ, RZ, R12 ;  /* 0x000000ffff1c7224 */ /* 0x000fca00078e000c */
[----:B------:R-:W-:Y:S01]  /*377c0*/  STL [R1+0xf54], R28 ;  /* 0x000f541c01007387 */ /* 0x000fe20000100800 */
[C---:B--2---:R-:W-:Y:S08]  /*377d0*/  HMMA.16816.F32.BF16 R16, R20.reuse, R10, R16 ;  /* 0x0000000a1410723c */ /* 0x044ff00000041810 */
[----:B------:R-:W-:Y:S11]  /*377e0*/  HMMA.16816.F32.BF16 R24, R20, R14, R24 ;  /* 0x0000000e1418723c */ /* 0x000ff60000041818 */
[----:B------:R-:W-:Y:S04]  /*377f0*/  @!UPT UIADD3 URZ, URZ, URZ, URZ ;  /* 0x0000003f3f3ff290 */ /* 0x000fe8000fffe03f */
[----:B------:R-:W-:Y:S01]  /*37800*/  STL.64 [R1+0x330], R16 ;  /* 0x0003301001007387 */ /* 0x000fe20000100a00 */
[----:B------:R-:W-:Y:S02]  /*37810*/  STL.64 [R1+0x338], R18 ;  /* 0x0003381201007387 */ /* 0x000fe40000100a00 */
[----:B------:R0:W-:Y:S02]  /*37820*/  STL.64 [R1+0x1160], R10 ;  /* 0x0011600a01007387 */ /* 0x0001e40000100a00 */
[----:B------:R-:W-:Y:S02]  /*37830*/  IMAD.MOV.U32 R29, RZ, RZ, R16 ;  /* 0x000000ffff1d7224 */ /* 0x000fe400078e0010 */
[----:B0-----:R-:W-:Y:S02]  /*37840*/  IMAD.MOV.U32 R10, RZ, RZ, R6 ;  /* 0x000000ffff0a7224 */ /* 0x001fe400078e0006 */
[----:B------:R-:W-:-:S05]  /*37850*/  IMAD.MOV.U32 R11, RZ, RZ, R3 ;  /* 0x000000ffff0b7224 */ /* 0x000fca00078e0003 */
[----:B------:R0:W-:Y:S02]  /*37860*/  STL.64 [R1+0x1178], R10 ;  /* 0x0011780a01007387 */ /* 0x0001e40000100a00 */
[----:B0-----:R-:W-:Y:S02]  /*37870*/  IMAD.MOV.U32 R10, RZ, RZ, R5 ;  /* 0x000000ffff0a7224 */ /* 0x001fe400078e0005 */
[----:B------:R-:W-:-:S05]  /*37880*/  IMAD.MOV.U32 R11, RZ, RZ, R2 ;  /* 0x000000ffff0b7224 */ /* 0x000fca00078e0002 */
[----:B------:R0:W-:Y:S01]  /*37890*/  STL.64 [R1+0x1190], R10 ;  /* 0x0011900a01007387 */ /* 0x0001e20000100a00 */
[----:B------:R-:W2:Y:S02]  /*378a0*/  LDL.LU R16, [R1+0x1f0] ;  /* 0x0001f00001107983 */ /* 0x000ea40000300800 */
[----:B------:R-:W2:Y:S02]  /*378b0*/  LDL.LU R17, [R1+0x1f4] ;  /* 0x0001f40001117983 */ /* 0x000ea40000300800 */
[----:B------:R-:W2:Y:S01]  /*378c0*/  LDL.LU R18, [R1+0x1f8] ;  /* 0x0001f80001127983 */ /* 0x000ea20000300800 */
[----:B------:R-:W2:Y:S01]  /*378d0*/  LDL.LU R19, [R1+0x1fc] ;  /* 0x0001fc0001137983 */ /* 0x000ea20000300800 */
[----:B0-----:R-:W-:Y:S02]  /*378e0*/  IMAD.MOV.U32 R10, RZ, RZ, R4 ;  /* 0x000000ffff0a7224 */ /* 0x001fe400078e0004 */
[----:B------:R-:W-:Y:S01]  /*378f0*/  IMAD.MOV.U32 R11, RZ, RZ, R0 ;  /* 0x000000ffff0b7224 */ /* 0x000fe200078e0000 */
[----:B------:R-:W3:Y:S01]  /*37900*/  LDL.LU R4, [R1+0x200] ;  /* 0x0002000001047983 */ /* 0x000ee20000300800 */
[----:B------:R-:W3:Y:S02]  /*37910*/  LDL.LU R5, [R1+0x204] ;  /* 0x0002040001057983 */ /* 0x000ee40000300800 */
[----:B------:R-:W3:Y:S02]  /*37920*/  LDL.LU R6, [R1+0x208] ;  /* 0x0002080001067983 */ /* 0x000ee40000300800 */
[----:B------:R-:W3:Y:S01]  /*37930*/  LDL.LU R7, [R1+0x20c] ;  /* 0x00020c0001077983 */ /* 0x000ee20000300800 */
[----:B------:R0:W-:Y:S01]  /*37940*/  STL.64 [R1+0x11a8], R10 ;  /* 0x0011a80a01007387 */ /* 0x0001e20000100a00 */
[----:B------:R-:W4:Y:S02]  /*37950*/  LDL.LU R8, [R1+0x1e0] ;  /* 0x0001e00001087983 */ /* 0x000f240000300800 */
[----:B------:R-:W4:Y:S01]  /*37960*/  LDL.LU R9, [R1+0x1e4] ;  /* 0x0001e40001097983 */ /* 0x000f220000300800 */
[----:B0-----:R-:W4:Y:S01]  /*37970*/  LDL.LU R10, [R1+0x1e8] ;  /* 0x0001e800010a7983 */ /* 0x001f220000300800 */
[----:B------:R-:W4:Y:S02]  /*37980*/  LDL.LU R11, [R1+0x1ec] ;  /* 0x0001ec00010b7983 */ /* 0x000f240000300800 */
[----:B------:R-:W-:Y:S02]  /*37990*/  STL [R1+0xf58], R29 ;  /* 0x000f581d01007387 */ /* 0x000fe40000100800 */
[----:B------:R-:W-:Y:S01]  /*379a0*/  STL.64 [R1+0x340], R24 ;  /* 0x0003401801007387 */ /* 0x000fe20000100a00 */
[----:B------:R0:W-:Y:S04]  /*379b0*/  STL.64 [R1+0x348], R26 ;  /* 0x0003481a01007387 */ /* 0x0001e80000100a00 */
[----:B0-----:R-:W3:Y:S01]  /*379c0*/  LDL.LU.64 R26, [R1+0x11c8] ;  /* 0x0011c800011a7983 */ /* 0x001ee20000300a00 */
        /* <DEDUP_REMOVED lines=26> */
[----:B0-----:R-:W3:Y:S02]  /*37b70*/  LDL.LU.64 R6, [R1+0x11c0] ;  /* 0x0011c00001067983 */ /* 0x001ee40000300a00 */
[----:B---3--:R-:W-:Y:S02]  /*37b80*/  HMMA.16816.F32.BF16 R20, R20, R6, R16 ;  /* 0x000000061414723c */ /* 0x008fe40000041810 */
[----:B------:R-:W4:Y:S01]  /*37b90*/  LDL.LU.64 R18, [R1+0x11b8] ;  /* 0x0011b80001127983 */ /* 0x000f220000300a00 */
[----:B------:R-:W4:Y:S11]  /*37ba0*/  LDL.LU.64 R16, [R1+0x11b0] ;  /* 0x0011b00001107983 */ /* 0x000f360000300a00 */
[----:B------:R-:W-:Y:S09]  /*37bb0*/  @!UPT UIADD3 URZ, URZ, URZ, URZ ;  /* 0x0000003f3f3ff290 */ /* 0x000ff2000fffe03f */
[----:B------:R-:W-:Y:S01]  /*37bc0*/  STL.64 [R1+0x350], R20 ;  /* 0x0003501401007387 */ /* 0x000fe20000100a00 */
[----:B------:R0:W-:Y:S03]  /*37bd0*/  STL.64 [R1+0x358], R22 ;  /* 0x0003581601007387 */ /* 0x0001e60000100a00 */
[----:B0-----:R-:W4:Y:S02]  /*37be0*/  LDL.LU.64 R22, [R1+0x68] ;  /* 0x0000680001167983 */ /* 0x001f240000300a00 */
[----:B----4-:R-:W-:Y:S11]  /*37bf0*/  HMMA.16816.F32.BF16 R8, R16, R22, R8 ;  /* 0x000000161008723c */ /* 0x010ff60000041808 */
[----:B------:R-:W-:Y:S11]  /*37c00*/  @!UPT UIADD3 URZ, URZ, URZ, URZ ;  /* 0x0000003f3f3ff290 */ /* 0x000ff6000fffe03f */
[----:B------:R-:W-:Y:S01]  /*37c10*/  @!UPT UIADD3 URZ, URZ, URZ, URZ ;  /* 0x0000003f3f3ff290 */ /* 0x000fe2000fffe03f */
[----:B------:R-:W-:Y:S01]  /*37c20*/  STL.64 [R1+0x300], R8 ;  /* 0x0003000801007387 */ /* 0x000fe20000100a00 */
[----:B------:R0:W-:Y:S03]  /*37c30*/  STL.64 [R1+0x308], R10 ;  /* 0x0003080a01007387 */ /* 0x0001e60000100a00 */
[----:B0-----:R-:W2:Y:S01]  /*37c40*/  LDL.LU.64 R10, [R1+0x11a8] ;  /* 0x0011a800010a7983 */ /* 0x001ea20000300a00 */
[----:B------:R-:W-:-:S05]  /*37c50*/  IMAD.MOV.U32 R4, RZ, RZ, R9 ;  /* 0x000000ffff047224 */ /* 0x000fca00078e0009 */
[----:B------:R-:W-:Y:S01]  /*37c60*/  STL [R1+0xf5c], R4 ;  /* 0x000f5c0401007387 */ /* 0x000fe20000100800 */
[C---:B--2---:R-:W-:Y:S03]  /*37c70*/  HMMA.16816.F32.BF16 R8, R16.reuse, R10, R12 ;  /* 0x0000000a1008723c */ /* 0x044fe6000004180c */
[----:B------:R-:W2:Y:S01]  /*37c80*/  LDL.LU.64 R14, [R1+0x11a0] ;  /* 0x0011a000010e7983 */ /* 0x000ea20000300a00 */
[----:B------:R-:W2:Y:S11]  /*37c90*/  LDL.LU.64 R12, [R1+0x1198] ;  /* 0x00119800010c7983 */ /* 0x000eb60000300a00 */
[----:B------:R-:W-:Y:S08]  /*37ca0*/  @!UPT UIADD3 URZ, URZ, URZ, URZ ;  /* 0x0000003f3f3ff290 */ /* 0x000ff0000fffe03f */
[----:B------:R-:W-:Y:S01]  /*37cb0*/  STL.64 [R1+0x2f0], R8 ;  /* 0x0002f00801007387 */ /* 0x000fe20000100a00 */
[----:B------:R0:W-:Y:S03]  /*37cc0*/  STL.64 [R1+0x2f8], R10 ;  /* 0x0002f80a01007387 */ /* 0x0001e60000100a00 */
[----:B0-----:R-:W2:Y:S02]  /*37cd0*/  LDL.LU.64 R10, [R1+0x1190] ;  /* 0x00119000010a7983 */ /* 0x001ea40000300a00 */
[----:B--2---:R-:W-:Y:S02]  /*37ce0*/  HMMA.16816.F32.BF16 R8, R16, R10, R12 ;  /* 0x0000000a1008723c */ /* 0x004fe4000004180c */
[----:B------:R-:W2:Y:S01]  /*37cf0*/  LDL.LU.64 R14, [R1+0x1188] ;  /* 0x00118800010e7983 */ /* 0x000ea20000300a00 */
[----:B------:R-:W2:Y:S11]  /*37d00*/  LDL.LU.64 R12, [R1+0x1180] ;  /* 0x00118000010c7983 */ /* 0x000eb60000300a00 */
[----:B------:R-:W-:Y:S09]  /*37d10*/  @!UPT UIADD3 URZ, URZ, URZ, URZ ;  /* 0x0000003f3f3ff290 */ /* 0x000ff2000fffe03f */
        /* <DEDUP_REMOVED lines=27> */
[C---:B---3--:R-:W-:Y:S11]  /*37ed0*/  HMMA.16816.F32.BF16 R12, R16.reuse, R26, R12 ;  /* 0x0000001a100c723c */ /* 0x048ff6000004180c */
[----:B------:R-:W-:Y:S11]  /*37ee0*/  @!UPT UIADD3 URZ, URZ, URZ, URZ ;  /* 0x0000003f3f3ff290 */ /* 0x000ff6000fffe03f */
[----:B------:R-:W-:Y:S01]  /*37ef0*/  @!UPT UIADD3 URZ, URZ, URZ, URZ ;  /* 0x0000003f3f3ff290 */ /* 0x000fe2000fffe03f */
[----:B------:R-:W-:Y:S01]  /*37f00*/  STL.64 [R1+0x170], R12 ;  /* 0x0001700c01007387 */ /* 0x000fe20000100a00 */
[----:B------:R0:W-:Y:S03]  /*37f10*/  STL.64 [R1+0x178], R14 ;  /* 0x0001780e01007387 */ /* 0x0001e60000100a00 */
[----:B0-----:R-:W3:Y:S01]  /*37f20*/  LDL.LU.64 R14, [R1+0x1120] ;  /* 0x00112000010e7983 */ /* 0x001ee20000300a00 */
[----:B------:R-:W3:Y:S02]  /*37f30*/  LDL.LU.64 R12, [R1+0x1118] ;  /* 0x00111800010c7983 */ /* 0x000ee40000300a00 */
[----:B---3--:R-:W-:Y:S01]  /*37f40*/  HMMA.16816.F32.BF16 R16, R16, R6, R12 ;  /* 0x000000061010723c */ /* 0x008fe2000004180c */
[----:B------:R-:W2:Y:S01]  /*37f50*/  LDL.LU.64 R14, [R1+0x1110] ;  /* 0x00111000010e7983 */ /* 0x000ea20000300a00 */
[----:B------:R-:W2:Y:S11]  /*37f60*/  LDL.LU.64 R12, [R1+0x1108] ;  /* 0x00110800010c7983 */ /* 0x000eb60000300a00 */
[----:B------:R-:W-:Y:S10]  /*37f70*/  @!UPT UIADD3 URZ, URZ, URZ, URZ ;  /* 0x0000003f3f3ff290 */ /* 0x000ff4000fffe03f */
[----:B------:R0:W-:Y:S01]  /*37f80*/  STL.64 [R1+0x1c0], R16 ;  /* 0x0001c01001007387 */ /* 0x0001e20000100a00 */
[----:B------:R1:W-:Y:S03]  /*37f90*/  STL.64 [R1+0x1c8], R18 ;  /* 0x0001c81201007387 */ /* 0x0003e60000100a00 */
[----:B0-----:R-:W3:Y:S01]  /*37fa0*/  LDL.LU R16, [R1+0x130] ;  /* 0x0001300001107983 */ /* 0x001ee20000300800 */
[----:B------:R-:W3:Y:S02]  /*37fb0*/  LDL.LU R17, [R1+0x134] ;  /* 0x0001340001117983 */ /* 0x000ee40000300800 */
[----:B-1----:R-:W4:Y:S02]  /*37fc0*/  LDL.LU R18, [R1+0x138] ;  /* 0x0001380001127983 */ /* 0x002f240000300800 */
[----:B------:R-:W4:Y:S02]  /*37fd0*/  LDL.LU R19, [R1+0x13c] ;  /* 0x00013c0001137983 */ /* 0x000f240000300800 */
[----:B------:R-:W-:-:S02]  /*37fe0*/  IMAD.MOV.U32 R28, RZ, RZ, R22 ;  /* 0x000000ffff1c7224 */ /* 0x000fc400078e0016 */
[----:B------:R-:W-:Y:S01]  /*37ff0*/  IMAD.MOV.U32 R25, RZ, RZ, R23 ;  /* 0x000000ffff197224 */ /* 0x000fe200078e0017 */
[----:B--2---:R-:W-:Y:S11]  /*38000*/  HMMA.16816.F32.BF16 R8, R12, R22, R8 ;  /* 0x000000160c08723c */ /* 0x004ff60000041808 */
[----:B------:R-:W-:Y:S11]  /*38010*/  @!UPT UIADD3 URZ, URZ, URZ, URZ ;  /* 0x0000003f3f3ff290 */ /* 0x000ff6000fffe03f */
[----:B------:R-:W-:Y:S02]  /*38020*/  @!UPT UIADD3 URZ, URZ, URZ, URZ ;  /* 0x0000003f3f3ff290 */ /* 0x000fe4000fffe03f */
[----:B------:R-:W-:Y:S01]  /*38030*/  IMAD.MOV.U32 R21, RZ, RZ, R9 ;  /* 0x000000ffff157224 */ /* 0x000fe200078e0009 */
[----:B----4-:R0:W-:Y:S01]  /*38040*/  STL.64 [R1+0x1100], R18 ;  /* 0x0011001201007387 */ /* 0x0101e20000100a00 */
[----:B---3--:R-:W-:Y:S03]  /*38050*/  STL.64 [R1+0x10f8], R16 ;  /* 0x0010f81001007387 */ /* 0x008fe60000100a00 */
[----:B0-----:R-:W2:Y:S01]  /*38060*/  LDL.LU.64 R18, [R1+0x58] ;  /* 0x0000580001127983 */ /* 0x001ea20000300a00 */
[----:B------:R-:W-:Y:S02]  /*38070*/  STL [R1+0x10c0], R7 ;  /* 0x0010c00701007387 */ /* 0x000fe40000100800 */
[----:B------:R0:W-:Y:S02]  /*38080*/  STL.64 [R1+0x1d0], R8 ;  /* 0x0001d00801007387 */ /* 0x0001e40000100a00 */
[----:B------:R1:W-:Y:S01]  /*38090*/  STL.64 [R1+0x1d8], R10 ;  /* 0x0001d80a01007387 */ /* 0x0003e20000100a00 */
[----:B0-----:R-:W3:Y:S01]  /*380a0*/  LDL.LU R8, [R1+0x120] ;  /* 0x0001200001087983 */ /* 0x001ee20000300800 */
[----:B------:R-:W3:Y:S02]  /*380b0*/  LDL.LU R9, [R1+0x124] ;  /* 0x0001240001097983 */ /* 0x000ee40000300800 */
[----:B-1----:R-:W3:Y:S02]  /*380c0*/  LDL.LU R10, [R1+0x128] ;  /* 0x00012800010a7983 */ /* 0x002ee40000300800 */
[----:B------:R-:W3:Y:S01]  /*380d0*/  LDL.LU R11, [R1+0x12c] ;  /* 0x00012c00010b7983 */ /* 0x000ee20000300800 */
[----:B------:R0:W-:Y:S01]  /*380e0*/  STL [R1+0xf64], R21 ;  /* 0x000f641501007387 */ /* 0x0001e20000100800 */
[----:B------:R-:W4:Y:S03]  /*380f0*/  LDL.LU R20, [R1+0x140] ;  /* 0x0001400001147983 */ /* 0x000f260000300800 */
[----:B0-----:R-:W4:Y:S01]  /*38100*/  LDL.LU R21, [R1+0x144] ;  /* 0x0001440001157983 */ /* 0x001f220000300800 */
[----:B------:R-:W4:Y:S02]  /*38110*/  LDL.LU R22, [R1+0x148] ;  /* 0x0001480001167983 */ /* 0x000f240000300800 */
[----:B------:R-:W4:Y:S02]  /*38120*/  LDL.LU R23, [R1+0x14c] ;  /* 0x00014c0001177983 */ /* 0x000f240000300800 */
[----:B--2---:R-:W-:-:S02]  /*38130*/  IMAD.MOV.U32 R24, RZ, RZ, R18 ;  /* 0x000000ffff187224 */ /* 0x004fc400078e0012 */
[----:B------:R-:W-:Y:S01]  /*38140*/  IMAD.MOV.U32 R5, RZ, RZ, R19 ;  /* 0x000000ffff057224 */ /* 0x000fe200078e0013 */
[C---:B----4-:R-:W-:Y:S01]  /*38150*/  HMMA.16816.F32.BF16 R20, R12.reuse, R18, R20 ;  /* 0x000000120c14723c */ /* 0x050fe20000041814 */
[----:B------:R-:W2:Y:S01]  /*38160*/  LDL.LU.64 R18, [R1+0x1100] ;  /* 0x0011000001127983 */ /* 0x000ea20000300a00 */
[----:B------:R-:W2:Y:S11]  /*38170*/  LDL.LU.64 R16, [R1+0x10f8] ;  /* 0x0010f80001107983 */ /* 0x000eb60000300a00 */
[----:B------:R-:W-:Y:S10]  /*38180*/  @!UPT UIADD3 URZ, URZ, URZ, URZ ;  /* 0x0000003f3f3ff290 */ /* 0x000ff4000fffe03f */
[----:B------:R-:W-:Y:S01]  /*38190*/  STL.64 [R1+0x1e0], R20 ;  /* 0x0001e01401007387 */ /* 0x000fe20000100a00 */
[----:B------:R-:W-:Y:S02]  /*381a0*/  STL.64 [R1+0x1e8], R22 ;  /* 0x0001e81601007387 */ /* 0x000fe40000100a00 */
[----:B------:R-:W-:Y:S02]  /*381b0*/  STL.64 [R1+0x10d0], R26 ;  /* 0x0010d01a01007387 */ /* 0x000fe40000100a00 */
[----:B------:R0:W-:Y:S02]  /*381c0*/  STL.64 [R1+0x10c8], R24 ;  /* 0x0010c81801007387 */ /* 0x0001e40000100a00 */
[----:B0-----:R-:W4:Y:S01]  /*381d0*/  LDL.LU R24, [R1+0x100] ;  /* 0x0001000001187983 */ /* 0x001f220000300800 */
[----:B------:R-:W4:Y:S02]  /*381e0*/  LDL.LU R25, [R1+0x104] ;  /* 0x0001040001197983 */ /* 0x000f240000300800 */
[----:B------:R-:W2:Y:S02]  /*381f0*/  LDL.LU R26, [R1+0x108] ;  /* 0x00010800011a7983 */ /* 0x000ea40000300800 */
[----:B------:R-:W2:Y:S02]  /*38200*/  LDL.LU R27, [R1+0x10c] ;  /* 0x00010c00011b7983 */ /* 0x000ea40000300800 */
[----:B------:R-:W-:Y:S01]  /*38210*/  IMAD.MOV.U32 R22, RZ, RZ, R21 ;  /* 0x000000ffff167224 */ /* 0x000fe200078e0015 */
[----:B--2---:R0:W-:Y:S01]  /*38220*/  STL.64 [R1+0x10f0], R26 ;  /* 0x0010f01a01007387 */ /* 0x0041e20000100a00 */
[----:B----4-:R-:W-:Y:S03]  /*38230*/  STL.64 [R1+0x10e8], R24 ;  /* 0x0010e81801007387 */ /* 0x010fe60000100a00 */
[----:B0-----:R-:W2:Y:S01]  /*38240*/  LDL.LU.64 R26, [R1+0x28] ;  /* 0x00002800011a7983 */ /* 0x001ea20000300a00 */
[----:B------:R0:W-:Y:S03]  /*38250*/  STL [R1+0xf68], R22 ;  /* 0x000f681601007387 */ /* 0x0001e60000100800 */
[----:B0-----:R-:W4:Y:S02]  /*38260*/  LDL.LU.64 R22, [R1+0x48] ;  /* 0x0000480001167983 */ /* 0x001f240000300a00 */
[----:B----4-:R-:W-:Y:S01]  /*38270*/  HMMA.16816.F32.BF16 R16, R12, R22, R16 ;  /* 0x000000160c10723c */ /* 0x010fe20000041810 */
[----:B------:R-:W-:-:S02]  /*38280*/  IMAD.MOV.U32 R29, RZ, RZ, R23 ;  /* 0x000000ffff1d7224 */ /* 0x000fc400078e0017 */
[----:B------:R-:W-:Y:S11]  /*38290*/  IMAD.MOV.U32 R7, RZ, RZ, R22 ;  /* 0x000000ffff077224 */ /* 0x000ff600078e0016 */
[----:B------:R-:W-:Y:S09]  /*382a0*/  @!UPT UIADD3 URZ, URZ, URZ, URZ ;  /* 0x0000003f3f3ff290 */ /* 0x000ff2000fffe03f */
[----:B------:R-:W-:Y:S01]  /*382b0*/  STL.64 [R1+0x1f0], R16 ;  /* 0x0001f01001007387 */ /* 0x000fe20000100a00 */
[----:B------:R0:W-:Y:S02]  /*382c0*/  STL.64 [R1+0x1f8], R18 ;  /* 0x0001f81201007387 */ /* 0x0001e40000100a00 */
[----:B------:R-:W-:Y:S01]  /*382d0*/  STL [R1+0xf70], R16 ;  /* 0x000f701001007387 */ /* 0x000fe20000100800 */
[----:B0-----:R-:W3:Y:S01]  /*382e0*/  LDL.LU.64 R18, [R1+0x38] ;  /* 0x0000380001127983 */ /* 0x001ee20000300a00 */
[----:B------:R-:W-:-:S05]  /*382f0*/  IMAD.MOV.U32 R23, RZ, RZ, R17 ;  /* 0x000000ffff177224 */ /* 0x000fca00078e0011 */
[----:B------:R0:W-:Y:S01]  /*38300*/  STL [R1+0xf6c], R23 ;  /* 0x000f6c1701007387 */ /* 0x0001e20000100800 */
[----:B------:R-:W4:Y:S02]  /*38310*/  LDL.LU R20, [R1+0xf0] ;  /* 0x0000f00001147983 */ /* 0x000f240000300800 */
[----:B------:R-:W4:Y:S02]  /*38320*/  LDL.LU R21, [R1+0xf4] ;  /* 0x0000f40001157983 */ /* 0x000f240000300800 */
[----:B------:R-:W2:Y:S01]  /*38330*/  LDL.LU R22, [R1+0xf8] ;  /* 0x0000f80001167983 */ /* 0x000ea20000300800 */
[----:B0-----:R-:W2:Y:S01]  /*38340*/  LDL.LU R23, [R1+0xfc] ;  /* 0x0000fc0001177983 */ /* 0x001ea20000300800 */
[----:B---3--:R-:W-:Y:S01]  /*38350*/  HMMA.16816.F32.BF16 R8, R12, R18, R8 ;  /* 0x000000120c08723c */ /* 0x008fe20000041808 */
[----:B------:R-:W-:Y:S02]  /*38360*/  IMAD.MOV.U32 R2, RZ, RZ, R18 ;  /* 0x000000ffff027224 */ /* 0x000fe400078e0012 */
[----:B------:R-:W-:Y:S01]  /*38370*/  IMAD.MOV.U32 R0, RZ, RZ, R19 ;  /* 0x000000ffff007224 */ /* 0x000fe200078e0013 */
[----:B--2---:R0:W-:Y:S01]  /*38380*/  STL.64 [R1+0x10e0], R22 ;  /* 0x0010e01601007387 */ /* 0x0041e20000100a00 */
[----:B----4-:R-:W-:Y:S11]  /*38390*/  STL.64 [R1+0x10d8], R20 ;  /* 0x0010d81401007387 */ /* 0x010ff60000100a00 */
[----:B------:R-:W-:Y:S08]  /*383a0*/  @!UPT UIADD3 URZ, URZ, URZ, URZ ;  /* 0x0000003f3f3ff290 */ /* 0x000ff0000fffe03f */
[----:B------:R-:W-:Y:S01]  /*383b0*/  IMAD.MOV.U32 R17, RZ, RZ, R8 ;  /* 0x000000ffff117224 */ /* 0x000fe200078e0008 */
[----:B0-----:R-:W2:Y:S01]  /*383c0*/  LDL.LU.64 R22, [R1+0x18] ;  /* 0x0000180001167983 */ /* 0x001ea20000300a00 */
        /* <DEDUP_REMOVED lines=11> */
[----:B------:R-:W-:-:S02]  /*38480*/  IMAD.MOV.U32 R4, RZ, RZ, R26 ;  /* 0x000000ffff047224 */ /* 0x000fc400078e001a */
[----:B------:R-:W-:Y:S01]  /*38490*/  IMAD.MOV.U32 R3, RZ, RZ, R27 ;  /* 0x000000ffff037224 */ /* 0x000fe200078e001b */
[C---:B----4-:R-:W-:Y:S01]  /*384a0*/  HMMA.16816.F32.BF16 R16, R12.reuse, R26, R16 ;  /* 0x0000001a0c10723c */ /* 0x050fe20000041810 */
[----:B------:R-:W4:Y:S01]  /*384b0*/  LDL.LU.64 R26, [R1+0x10f0] ;  /* 0x0010f000011a7983 */ /* 0x000f220000300a00 */
[----:B------:R-:W4:Y:S11]  /*384c0*/  LDL.LU.64 R24, [R1+0x10e8] ;  /* 0x0010e80001187983 */ /* 0x000f360000300a00 */
[----:B------:R-:W-:Y:S10]  /*384d0*/  @!UPT UIADD3 URZ, URZ, URZ, URZ ;  /* 0x0000003f3f3ff290 */ /* 0x000ff4000fffe03f */
[----:B------:R-:W-:Y:S01]  /*384e0*/  STL.64 [R1+0x210], R16 ;  /* 0x0002101001007387 */ /* 0x000fe20000100a00 */
[----:B------:R0:W-:Y:S02]  /*384f0*/  STL.64 [R1+0x218], R18 ;  /* 0x0002181201007387 */ /* 0x0001e40000100a00 */
[----:B0-----:R-:W-:Y:S02]  /*38500*/  IMAD.MOV.U32 R18, RZ, RZ, R16 ;  /* 0x000000ffff127224 */ /* 0x001fe400078e0010 */
[----:B--2---:R-:W-:Y:S02]  /*38510*/  IMAD.MOV.U32 R17, RZ, RZ, R22 ;  /* 0x000000ffff117224 */ /* 0x004fe400078e0016 */
[----:B------:R-:W-:Y:S01]  /*38520*/  IMAD.MOV.U32 R16, RZ, RZ, R23 ;  /* 0x000000ffff107224 */ /* 0x000fe200078e0017 */
[----:B------:R-:W-:Y:S01]  /*38530*/  STL [R1+0xf78], R18 ;  /* 0x000f781201007387 */ /* 0x000fe20000100800 */
[----:B----4-:R-:W-:Y:S03]  /*38540*/  HMMA.16816.F32.BF16 R24, R12, R22, R24 ;  /* 0x000000160c18723c */ /* 0x010fe60000041818 */
[----:B------:R-:W2:Y:S01]  /*38550*/  LDL.LU.64 R22, [R1+0x10e0] ;  /* 0x0010e00001167983 */ /* 0x000ea20000300a00 */
[----:B------:R-:W2:Y:S11]  /*38560*/  LDL.LU.64 R20, [R1+0x10d8] ;  /* 0x0010d80001147983 */ /* 0x000eb60000300a00 */
[----:B------:R-:W-:Y:S08]  /*38570*/  @!UPT UIADD3 URZ, URZ, URZ, URZ ;  /* 0x0000003f3f3ff290 */ /* 0x000ff0000fffe03f */
[----:B------:R-:W-:Y:S01]  /*38580*/  STL.64 [R1+0x250], R24 ;  /* 0x0002501801007387 */ /* 0x000fe20000100a00 */
[----:B------:R0:W-:Y:S03]  /*38590*/  STL.64 [R1+0x258], R26 ;  /* 0x0002581a01007387 */ /* 0x0001e60000100a00 */
[----:B0-----:R-:W2:Y:S01]  /*385a0*/  LDL.LU.64 R26, [R1+0x10d0] ;  /* 0x0010d000011a7983 */ /* 0x001ea20000300a00 */
[----:B------:R-:W-:Y:S02]  /*385b0*/  IMAD.MOV.U32 R19, RZ, RZ, R24 ;  /* 0x000000ffff137224 */ /* 0x000fe400078e0018 */
[----:B------:R-:W4:Y:S02]  /*385c0*/  LDL.LU.64 R24, [R1+0x10c8] ;  /* 0x0010c80001187983 */ /* 0x000f240000300a00 */
[----:B------:R-:W-:Y:S01]  /*385d0*/  IMAD.MOV.U32 R18, RZ, RZ, R7 ;  /* 0x000000ffff127224 */ /* 0x000fe200078e0007 */
[----:B------:R0:W-:Y:S01]  /*385e0*/  STL [R1+0xf7c], R19 ;  /* 0x000f7c1301007387 */ /* 0x0001e20000100800 */
[----:B------:R-:W3:Y:S02]  /*385f0*/  LDL.LU R7, [R1+0x10c0] ;  /* 0x0010c00001077983 */ /* 0x000ee40000300800 */
[----:B0-----:R-:W-:-:S05]  /*38600*/  IMAD.MOV.U32 R19, RZ, RZ, R29 ;  /* 0x000000ffff137224 */ /* 0x001fca00078e001d */
[----:B------:R-:W-:Y:S01]  /*38610*/  STL.64 [R1+0x1098], R18 ;  /* 0x0010981201007387 */ /* 0x000fe20000100a00 */
[C---:B--2---:R-:W-:Y:S11]  /*38620*/  HMMA.16816.F32.BF16 R20, R12.reuse, R26, R20 ;  /* 0x0000001a0c14723c */ /* 0x044ff60000041814 */
[----:B------:R-:W-:Y:S11]  /*38630*/  @!UPT UIADD3 URZ, URZ, URZ, URZ ;  /* 0x0000003f3f3ff290 */ /* 0x000ff6000fffe03f */
[----:B------:R-:W-:Y:S01]  /*38640*/  @!UPT UIADD3 URZ, URZ, URZ, URZ ;  /* 0x0000003f3f3ff290 */ /* 0x000fe2000fffe03f */
[----:B------:R-:W-:Y:S01]  /*38650*/  STL.64 [R1+0x270], R20 ;  /* 0x0002701401007387 */ /* 0x000fe20000100a00 */
[----:B------:R-:W-:Y:S02]  /*38660*/  STL.64 [R1+0x278], R22 ;  /* 0x0002781601007387 */ /* 0x000fe40000100a00 */
[----:B------:R-:W-:Y:S02]  /*38670*/  STL.64 [R1+0x1050], R26 ;  /* 0x0010501a01007387 */ /* 0x000fe40000100a00 */
[----:B------:R0:W-:Y:S02]  /*38680*/  STL [R1+0xf80], R20 ;  /* 0x000f801401007387 */ /* 0x0001e40000100800 */
        /* <DEDUP_REMOVED lines=9> */
[----:B------:R-:W2:Y:S02]  /*38720*/  LDL.LU R22, [R1+0xd8] ;  /* 0x0000d80001167983 */ /* 0x000ea40000300800 */
[----:B------:R-:W2:Y:S01]  /*38730*/  LDL.LU R23, [R1+0xdc] ;  /* 0x0000dc0001177983 */ /* 0x000ea20000300800 */
[----:B------:R-:W2:Y:S01]  /*38740*/  LDL.LU.64 R10, [R1+0x10b8] ;  /* 0x0010b800010a7983 */ /* 0x000ea20000300a00 */
[----:B------:R-:W2:Y:S02]  /*38750*/  LDL.LU.64 R8, [R1+0x10b0] ;  /* 0x0010b00001087983 */ /* 0x000ea40000300a00 */
[----:B------:R-:W-:-:S02]  /*38760*/  IMAD.MOV.U32 R18, RZ, RZ, R28 ;  /* 0x000000ffff127224 */ /* 0x000fc400078e001c */
[----:B----4-:R-:W-:Y:S02]  /*38770*/  IMAD.MOV.U32 R19, RZ, RZ, R25 ;  /* 0x000000ffff137224 */ /* 0x010fe400078e0019 */
[----:B------:R-:W-:Y:S02]  /*38780*/  IMAD.MOV.U32 R26, RZ, RZ, R17 ;  /* 0x000000ffff1a7224 */ /* 0x000fe400078e0011 */
[----:B------:R-:W-:-:S03]  /*38790*/  IMAD.MOV.U32 R27, RZ, RZ, R16 ;  /* 0x000000ffff1b7224 */ /* 0x000fc600078e0010 */
[----:B------:R-:W-:Y:S01]  /*387a0*/  STL.64 [R1+0x240], R12 ;  /* 0x0002400c01007387 */ /* 0x000fe20000100a00 */
[----:B------:R-:W-:Y:S03]  /*387b0*/  STL.64 [R1+0x248], R14 ;  /* 0x0002480e01007387 */ /* 0x000fe60000100a00 */
[----:B------:R-:W-:Y:S01]  /*387c0*/  STL.64 [R1+0x1068], R26 ;  /* 0x0010681a01007387 */ /* 0x000fe20000100a00 */
[----:B------:R0:W-:Y:S03]  /*387d0*/  STL [R1+0xf84], R12 ;  /* 0x000f840c01007387 */ /* 0x0001e60000100800 */
[----:B0-----:R-:W3:Y:S01]  /*387e0*/  LDL.LU R12, [R1+0xc0] ;  /* 0x0000c000010c7983 */ /* 0x001ee20000300800 */
[----:B------:R-:W3:Y:S02]  /*387f0*/  LDL.LU R13, [R1+0xc4] ;  /* 0x0000c400010d7983 */ /* 0x000ee40000300800 */
[----:B------:R-:W3:Y:S02]  /*38800*/  LDL.LU R14, [R1+0xc8] ;  /* 0x0000c800010e7983 */ /* 0x000ee40000300800 */
[----:B------:R-:W3:Y:S01]  /*38810*/  LDL.LU R15, [R1+0xcc] ;  /* 0x0000cc00010f7983 */ /* 0x000ee20000300800 */
[----:B--2---:R-:W-:Y:S01]  /*38820*/  HMMA.16816.F32.BF16 R16, R8, R18, R20 ;  /* 0x000000120810723c */ /* 0x004fe20000041814 */
[----:B------:R-:W2:Y:S01]  /*38830*/  LDL.LU.64 R22, [R1+0x10a8] ;  /* 0x0010a80001167983 */ /* 0x000ea20000300a00 */
[----:B------:R-:W2:Y:S11]  /*38840*/  LDL.LU.64 R20, [R1+0x10a0] ;  /* 0x0010a00001147983 */ /* 0x000eb60000300a00 */
[----:B------:R-:W-:Y:S10]  /*38850*/  @!UPT UIADD3 URZ, URZ, URZ, URZ ;  /* 0x0000003f3f3ff290 */ /* 0x000ff4000fffe03f */
[----:B------:R-:W-:Y:S01]  /*38860*/  STL.64 [R1+0x230], R16 ;  /* 0x0002301001007387 */ /* 0x000fe20000100a00 */
[----:B------:R0:W-:Y:S03]  /*38870*/  STL.64 [R1+0x238], R18 ;  /* 0x0002381201007387 */ /* 0x0001e60000100a00 */
[----:B0-----:R-:W2:Y:S01]  /*38880*/  LDL.LU.64 R18, [R1+0x1098] ;  /* 0x0010980001127983 */ /* 0x001ea20000300a00 */
[----:B------:R-:W-:Y:S02]  /*38890*/  IMAD.MOV.U32 R26, RZ, RZ, R24 ;  /* 0x000000ffff1a7224 */ /* 0x000fe400078e0018 */
[----:B------:R-:W-:-:S07]  /*388a0*/  IMAD.MOV.U32 R27, RZ, RZ, R5 ;  /* 0x000000ffff1b7224 */ /* 0x000fce00078e0005 */
[C---:B---3--:R-:W-:Y:S11]  /*388b0*/  HMMA.16816.F32.BF16 R24, R8.reuse, R26, R12 ;  /* 0x0000001a0818723c */ /* 0x048ff6000004180c */
[----:B------:R-:W-:Y:S11]  /*388c0*/  @!UPT UIADD3 URZ, URZ, URZ, URZ ;  /* 0x0000003f3f3ff290 */ /* 0x000ff6000fffe03f */
[----:B------:R-:W-:Y:S01]  /*388d0*/  @!UPT UIADD3 URZ, URZ, URZ, URZ ;  /* 0x0000003f3f3ff290 */ /* 0x000fe2000fffe03f */
[----:B------:R-:W-:Y:S01]  /*388e0*/  STL.64 [R1+0x220], R24 ;  /* 0x0002201801007387 */ /* 0x000fe20000100a00 */
[----:B------:R0:W-:Y:S02]  /*388f0*/  STL.64 [R1+0x228], R26 ;  /* 0x0002281a01007387 */ /* 0x0001e40000100a00 */
[----:B0-----:R-:W-:Y:S02]  /*38900*/  IMAD.MOV.U32 R26, RZ, RZ, R4 ;  /* 0x000000ffff1a7224 */ /* 0x001fe400078e0004 */
[----:B------:R-:W-:Y:S01]  /*38910*/  IMAD.MOV.U32 R27, RZ, RZ, R3 ;  /* 0x000000ffff1b7224 */ /* 0x000fe200078e0003 */
[----:B--2---:R-:W-:Y:S11]  /*38920*/  HMMA.16816.F32.BF16 R12, R8, R18, R20 ;  /* 0x00000012080c723c */ /* 0x004ff60000041814 */
[----:B------:R-:W-:Y:S11]  /*38930*/  @!UPT UIADD3 URZ, URZ, URZ, URZ ;  /* 0x0000003f3f3ff290 */ /* 0x000ff6000fffe03f */
[----:B------:R-:W-:Y:S01]  /*38940*/  @!UPT UIADD3 URZ, URZ, URZ, URZ ;  /* 0x0000003f3f3ff290 */ /* 0x000fe2000fffe03f */
[----:B------:R0:W-:Y:S01]  /*38950*/  STL.64 [R1+0x260], R12 ;  /* 0x0002600c01007387 */ /* 0x0001e20000100a00 */
[----:B------:R1:W-:Y:S02]  /*38960*/  STL.64 [R1+0x268], R14 ;  /* 0x0002680e01007387 */ /* 0x0003e40000100a00 */
[----:B------:R-:W-:Y:S01]  /*38970*/  STL.64 [R1+0x1080], R26 ;  /* 0x0010801a01007387 */ /* 0x000fe20000100a00 */
[----:B0-----:R-:W2:Y:S01]  /*38980*/  LDL.LU R12, [R1+0x604] ;  /* 0x00060400010c7983 */ /* 0x001ea20000300800 */
[----:B-1----:R-:W3:Y:S02]  /*38990*/  LDL.LU R14, [R1+0x600] ;  /* 0x00060000010e7983 */ /* 0x002ee40000300800 */
[----:B------:R-:W3:Y:S02]  /*389a0*/  LDL.LU R15, [R1+0x5fc] ;  /* 0x0005fc00010f7983 */ /* 0x000ee40000300800 */
[----:B---3--:R-:W-:Y:S01]  /*389b0*/  STL.64 [R1+0x1048], R14 ;  /* 0x0010480e01007387 */ /* 0x008fe20000100a00 */
[----:B--2---:R0:W-:Y:S03]  /*389c0*/  STL [R1+0x1040], R12 ;  /* 0x0010400c01007387 */ /* 0x0041e60000100800 */
        /* <DEDUP_REMOVED lines=24> */
[----:B------:R-:W3:Y:S01]  /*38b50*/  LDL.LU R20, [R1+0x5f8] ;  /* 0x0005f80001147983 */ /* 0x000ee20000300800 */
[----:B------:R-:W4:Y:S02]  /*38b60*/  LDL.LU R19, [R1+0x608] ;  /* 0x0006080001137983 */ /* 0x000f240000300800 */
        /* <DEDUP_REMOVED lines=12> */
[----:B------:R-:W3:Y:S01]  /*38c30*/  LDL.LU R0, [R1+0x5c0] ;  /* 0x0005c00001007983 */ /* 0x000ee20000300800 */
        /* <DEDUP_REMOVED lines=23> */
[----:B------:R-:W2:Y:S11]  /*38db0*/  LDL.LU R12, [R1+0x1040] ;  /* 0x00104000010c7983 */ /* 0x000eb60000300800 */
[----:B------:R-:W-:Y:S09]  /*38dc0*/  @!UPT UIADD3 URZ, URZ, URZ, URZ ;  /* 0x0000003f3f3ff290 */ /* 0x000ff2000fffe03f */
[----:B------:R-:W-:Y:S01]  /*38dd0*/  STL.64 [R1+0x190], R24 ;  /* 0x0001901801007387 */ /* 0x000fe20000100a00 */
[----:B------:R0:W-:Y:S02]  /*38de0*/  STL.64 [R1+0x198], R26 ;  /* 0x0001981a01007387 */ /* 0x0001e40000100a00 */
[----:B------:R-:W-:Y:S02]  /*38df0*/  IMAD.MOV.U32 R13, RZ, RZ, R27 ;  /* 0x000000ffff0d7224 */ /* 0x000fe400078e001b */
[----:B0-----:R-:W2:Y:S01]  /*38e00*/  LDL.LU.64 R26, [R1+0x1038] ;  /* 0x00103800011a7983 */ /* 0x001ea20000300a00 */
[----:B------:R-:W2:Y:S02]  /*38e10*/  LDL.LU.64 R24, [R1+0x1030] ;  /* 0x0010300001187983 */ /* 0x000ea40000300a00 */
[----:B------:R0:W-:Y:S02]  /*38e20*/  STL [R1+0xf88], R13 ;  /* 0x000f880d01007387 */ /* 0x0001e40000100800 */
[----:B0-----:R-:W3:Y:S01]  /*38e30*/  LDL.LU R13, [R1+0x47c] ;  /* 0x00047c00010d7983 */ /* 0x001ee20000300800 */
[----:B--2---:R-:W-:Y:S07]  /*38e40*/  HMMA.16816.F32.BF16 R8, R8, R6, R24 ;  /* 0x000000060808723c */ /* 0x004fee0000041818 */
[----:B------:R-:W-:-:S05]  /*38e50*/  IMAD.MOV.U32 R27, RZ, RZ, 0x7f ;  /* 0x0000007fff1b7424 */ /* 0x000fca00078e00ff */
[----:B------:R-:W-:-:S04]  /*38e60*/  IADD3 R27, R27, c[0x0][0x180], RZ ;  /* 0x000060001b1b7a10 */ /* 0x000fc80007ffe0ff */
[----:B------:R-:W-:-:S04]  /*38e70*/  SHF.R.S32.HI R26, RZ, 0x1f, R27 ;  /* 0x0000001fff1a7819 */ /* 0x000fc8000001141b */
[----:B------:R-:W-:-:S03]  /*38e80*/  LEA.HI R26, R26, R27, RZ, 0x7 ;  /* 0x0000001b1a1a7211 */ /* 0x000fc600078f38ff */
[----:B------:R-:W-:Y:S01]  /*38e90*/  STL.64 [R1+0x180], R8 ;  /* 0x0001800801007387 */ /* 0x000fe20000100a00 */
[----:B------:R-:W-:Y:S02]  /*38ea0*/  STL.64 [R1+0x188], R10 ;  /* 0x0001880a01007387 */ /* 0x000fe40000100a00 */
[----:B------:R-:W2:Y:S02]  /*38eb0*/  LDL.LU R27, [R1+0x60c] ;  /* 0x00060c00011b7983 */ /* 0x000ea40000300800 */
[----:B------:R-:W-:Y:S01]  /*38ec0*/  IMAD.MOV.U32 R6, RZ, RZ, R11 ;  /* 0x000000ffff067224 */ /* 0x000fe200078e000b */
[----:B---3--:R-:W-:Y:S02]  /*38ed0*/  IADD3 R13, P1, R13, UR12, RZ ;  /* 0x0000000c0d0d7c10 */ /* 0x008fe4000ff3e0ff */
[----:B------:R-:W-:Y:S02]  /*38ee0*/  IADD3 R12, P2, R12, UR12, RZ ;  /* 0x0000000c0c0c7c10 */ /* 0x000fe4000ff5e0ff */
[----:B------:R-:W-:-:S02]  /*38ef0*/  IADD3 R14, P3, R14, UR12, RZ ;  /* 0x0000000c0e0e7c10 */ /* 0x000fc4000ff7e0ff */
[----:B------:R-:W-:Y:S01]  /*38f00*/  IADD3 R15, P4, R15, UR12, RZ ;  /* 0x0000000c0f0f7c10 */ /* 0x000fe2000ff9e0ff */
[----:B------:R0:W-:Y:S01]  /*38f10*/  STL [R1+0xf8c], R6 ;  /* 0x000f8c0601007387 */ /* 0x0001e20000100800 */
[----:B------:R-:W-:Y:S02]  /*38f20*/  IADD3 R20, P5, R20, UR12, RZ ;  /* 0x0000000c14147c10 */ /* 0x000fe4000ffbe0ff */
[----:B------:R-:W-:Y:S01]  /*38f30*/  IADD3.X R17, R17, UR6, RZ, P1, !PT ;  /* 0x0000000611117c10 */ /* 0x000fe20008ffe4ff */
[----:B------:R-:W-:Y:S01]  /*38f40*/  IADD3 R23, P1, R23, UR12, RZ ;  /* 0x0000000c17177c10 */ /* 0x000fe2000ff3e0ff */
[----:B------:R-:W-:Y:S01]  /*38f50*/  IADD3.X R16, R16, UR6, RZ, P2, !PT ;  /* 0x0000000610107c10 */ /* 0x000fe200097fe4ff */
[----:B------:R-:W-:Y:S01]  /*38f60*/  IADD3 R22, P2, R22, UR12, RZ ;  /* 0x0000000c16167c10 */ /* 0x000fe2000ff5e0ff */
[----:B------:R-:W-:Y:S01]  /*38f70*/  IADD3.X R21, R21, UR6, RZ, P3, !PT ;  /* 0x0000000615157c10 */ /* 0x000fe20009ffe4ff */
[----:B------:R-:W-:Y:S01]  /*38f80*/  IADD3 R5, P3, R5, UR12, RZ ;  /* 0x0000000c05057c10 */ /* 0x000fe2000ff7e0ff */
[----:B------:R-:W-:Y:S01]  /*38f90*/  IADD3.X R4, R4, UR6, RZ, P4, !PT ;  /* 0x0000000604047c10 */ /* 0x000fe2000a7fe4ff */
[----:B------:R-:W-:Y:S01]  /*38fa0*/  IADD3 R29, P4, R29, UR12, RZ ;  /* 0x0000000c1d1d7c10 */ /* 0x000fe2000ff9e0ff */
[----:B------:R-:W-:-:S02]  /*38fb0*/  IADD3.X R28, R28, UR6, RZ, P5, !PT ;  /* 0x000000061c1c7c10 */ /* 0x000fc4000affe4ff */
[----:B--2---:R-:W-:-:S04]  /*38fc0*/  IADD3 R27, P6, R27, UR12, RZ ;  /* 0x0000000c1b1b7c10 */ /* 0x004fc8000ffde0ff */
[----:B----4-:R-:W-:Y:S01]  /*38fd0*/  IADD3.X R19, R19, UR6, RZ, P6, !PT ;  /* 0x0000000613137c10 */ /* 0x010fe2000b7fe4ff */
[----:B------:R-:W-:Y:S01]  /*38fe0*/  STL [R1+0x60c], R27 ;  /* 0x00060c1b01007387 */ /* 0x000fe20000100800 */
[----:B------:R-:W-:Y:S02]  /*38ff0*/  STL [R1+0x47c], R13 ;  /* 0x00047c0d01007387 */ /* 0x000fe40000100800 */
[----:B------:R-:W-:Y:S01]  /*39000*/  STL [R1+0x604], R12 ;  /* 0x0006040c01007387 */ /* 0x000fe20000100800 */
[----:B------:R-:W-:Y:S01]  /*39010*/  IADD3 R18, P6, R18, UR12, RZ ;  /* 0x0000000c12127c10 */ /* 0x000fe2000ffde0ff */
[----:B------:R-:W-:Y:S01]  /*39020*/  STL [R1+0x600], R14 ;  /* 0x0006000e01007387 */ /* 0x000fe20000100800 */
[----:B------:R-:W-:Y:S02]  /*39030*/  STL [R1+0x5fc], R15 ;  /* 0x0005fc0f01007387 */ /* 0x000fe40000100800 */
[----:B------:R-:W-:Y:S02]  /*39040*/  STL [R1+0x5f8], R20 ;  /* 0x0005f81401007387 */ /* 0x000fe40000100800 */
[----:B------:R-:W-:Y:S01]  /*39050*/  STL [R1+0x608], R19 ;  /* 0x0006081301007387 */ /* 0x000fe20000100800 */
        /* <DEDUP_REMOVED lines=10> */
[----:B0-----:R-:W2:Y:S01]  /*39100*/  LDL.LU R6, [R1+0x5dc] ;  /* 0x0005dc0001067983 */ /* 0x001ea20000300800 */
[----:B------:R-:W-:-:S02]  /*39110*/  IADD3 R3, P5, R3, UR12, RZ ;  /* 0x0000000c03037c10 */ /* 0x000fc4000ffbe0ff */
[----:B------:R-:W-:-:S03]  /*39120*/  IADD3.X R2, R2, UR6, RZ, P6, !PT ;  /* 0x0000000602027c10 */ /* 0x000fc6000b7fe4ff */
[----:B------:R-:W-:Y:S04]  /*39130*/  STL [R1+0x5c8], R3 ;  /* 0x0005c80301007387 */ /* 0x000fe80000100800 */
[----:B--2---:R0:W-:Y:S01]  /*39140*/  STL [R1+0x1028], R6 ;  /* 0x0010280601007387 */ /* 0x0041e20000100800 */
[----:B------:R-:W-:Y:S03]  /*39150*/  STL [R1+0x5ec], R2 ;  /* 0x0005ec0201007387 */ /* 0x000fe60000100800 */
[----:B0-----:R-:W2:Y:S01]  /*39160*/  LDL.LU R6, [R1+0x5b8] ;  /* 0x0005b80001067983 */ /* 0x001ea20000300800 */
[----:B------:R-:W-:-:S05]  /*39170*/  IADD3 R0, P6, R0, UR12, RZ ;  /* 0x0000000c00007c10 */ /* 0x000fca000ffde0ff */
[----:B------:R-:W-:Y:S01]  /*39180*/  STL [R1+0x5c0], R0 ;  /* 0x0005c00001007387 */ /* 0x000fe20000100800 */
[----:B------:R-:W-:Y:S01]  /*39190*/  UIADD3 UR4, UR4, 0x1, URZ ;  /* 0x0000000104047890 */ /* 0x000fe2000fffe03f */
[----:B------:R-:W-:-:S05]  /*391a0*/  SHF.R.S32.HI R26, RZ, 0x7, R26 ;  /* 0x00000007ff1a7819 */ /* 0x000fca000001141a */
[----:B------:R-:W-:Y:S01]  /*391b0*/  ISETP.NE.U32.AND P0, PT, R26, UR4, PT ;  /* 0x000000041a007c0c */ /* 0x000fe2000bf05070 */
[----:B--2---:R0:W-:Y:S04]  /*391c0*/  STL [R1+0x102c], R6 ;  /* 0x00102c0601007387 */ /* 0x0041e80000100800 */
[----:B0-----:R-:W2:Y:S01]  /*391d0*/  LDL.LU R6, [R1+0x5e4] ;  /* 0x0005e40001067983 */ /* 0x001ea20000300800 */
[----:B------:R-:W3:Y:S02]  /*391e0*/  LDL.LU R8, [R1+0x5b0] ;  /* 0x0005b00001087983 */ /* 0x000ee40000300800 */
[----:B------:R-:W4:Y:S02]  /*391f0*/  LDL.LU R9, [R1+0x5d4] ;  /* 0x0005d40001097983 */ /* 0x000f240000300800 */
        /* <DEDUP_REMOVED lines=26> */
[----:B--2---:R-:W-:-:S05]  /*393a0*/  IADD3.X R6, R6, UR6, RZ, P1, !PT ;  /* 0x0000000606067c10 */ /* 0x004fca0008ffe4ff */
[----:B------:R0:W-:Y:S04]  /*393b0*/  STL [R1+0x5e4], R6 ;  /* 0x0005e40601007387 */ /* 0x0001e80000100800 */
[----:B0-----:R-:W2:Y:S02]  /*393c0*/  LDL.LU R6, [R1+0x102c] ;  /* 0x00102c0001067983 */ /* 0x001ea40000300800 */
[----:B--2---:R-:W-:-:S05]  /*393d0*/  IADD3 R6, P1, R6, UR12, RZ ;  /* 0x0000000c06067c10 */ /* 0x004fca000ff3e0ff */
[----:B------:R0:W-:Y:S04]  /*393e0*/  STL [R1+0x5b8], R6 ;  /* 0x0005b80601007387 */ /* 0x0001e80000100800 */
[----:B0-----:R-:W2:Y:S01]  /*393f0*/  LDL.LU R6, [R1+0x1028] ;  /* 0x0010280001067983 */ /* 0x001ea20000300800 */
[----:B----4-:R-:W-:Y:S01]  /*39400*/  IADD3.X R9, R9, UR6, RZ, P3, !PT ;  /* 0x0000000609097c10 */ /* 0x010fe20009ffe4ff */
[----:B---3--:R-:W-:Y:S01]  /*39410*/  IADD3 R10, P3, R10, UR12, RZ ;  /* 0x0000000c0a0a7c10 */ /* 0x008fe2000ff7e0ff */
        /* <DEDUP_REMOVED lines=18> */
[----:B--2---:R-:W-:Y:S01]  /*39540*/  IADD3.X R6, R6, UR6, RZ, P2, !PT ;  /* 0x0000000606067c10 */ /* 0x004fe200097fe4ff */
[----:B------:R-:W-:-:S04]  /*39550*/  IADD3 R8, P2, R8, UR12, RZ ;  /* 0x0000000c08087c10 */ /* 0x000fc8000ff5e0ff */
[----:B------:R0:W-:Y:S01]  /*39560*/  STL [R1+0x5dc], R6 ;  /* 0x0005dc0601007387 */ /* 0x0001e20000100800 */
[----:B------:R-:W-:Y:S02]  /*39570*/  STL [R1+0x5b0], R8 ;  /* 0x0005b00801007387 */ /* 0x000fe40000100800 */
[----:B------:R-:W-:Y:S02]  /*39580*/  STL [R1+0x5d4], R9 ;  /* 0x0005d40901007387 */ /* 0x000fe40000100800 */
[----:B------:R-:W-:Y:S01]  /*39590*/  STL [R1+0x5a8], R10 ;  /* 0x0005a80a01007387 */ /* 0x000fe20000100800 */
[----:B------:R-:W-:Y:S01]  /*395a0*/  STL [R1+0x5cc], R11 ;  /* 0x0005cc0b01007387 */ /* 0x000fe20000100800 */
[----:B------:R-:W-:Y:S02]  /*395b0*/  STL [R1+0x5a0], R7 ;  /* 0x0005a00701007387 */ /* 0x000fe40000100800 */
[----:B------:R-:W-:Y:S02]  /*395c0*/  STL [R1+0x5c4], R24 ;  /* 0x0005c41801007387 */ /* 0x000fe40000100800 */
[----:B------:R-:W-:Y:S01]  /*395d0*/  STL [R1+0x598], R25 ;  /* 0x0005981901007387 */ /* 0x000fe20000100800 */
[----:B------:R-:W-:Y:S01]  /*395e0*/  IADD3.X R14, R14, UR6, RZ, P2, !PT ;  /* 0x000000060e0e7c10 */ /* 0x000fe200097fe4ff */
[----:B------:R-:W-:Y:S01]  /*395f0*/  STL [R1+0x5bc], R26 ;  /* 0x0005bc1a01007387 */ /* 0x000fe20000100800 */
[----:B------:R-:W-:Y:S01]  /*39600*/  IADD3 R15, P2, R15, UR12, RZ ;  /* 0x0000000c0f0f7c10 */ /* 0x000fe2000ff5e0ff */
        /* <DEDUP_REMOVED lines=11> */
[----:B------:R-:W-:Y:S01]  /*396c0*/  IADD3.X R29, R29, UR6, RZ, P2, !PT ;  /* 0x000000061d1d7c10 */ /* 0x000fe200097fe4ff */
[----:B------:R-:W-:Y:S01]  /*396d0*/  STL [R1+0x58c], R22 ;  /* 0x00058c1601007387 */ /* 0x000fe20000100800 */
[----:B------:R-:W-:Y:S01]  /*396e0*/  IADD3 R28, P2, R28, UR12, RZ ;  /* 0x0000000c1c1c7c10 */ /* 0x000fe2000ff5e0ff */
[----:B------:R-:W-:Y:S01]  /*396f0*/  STL [R1+0x560], R21 ;  /* 0x0005601501007387 */ /* 0x000fe20000100800 */
[----:B------:R-:W-:Y:S02]  /*39700*/  STL [R1+0x584], R5 ;  /* 0x0005840501007387 */ /* 0x000fe40000100800 */
[----:B------:R-:W-:Y:S02]  /*39710*/  STL [R1+0x558], R4 ;  /* 0x0005580401007387 */ /* 0x000fe40000100800 */
[----:B------:R-:W-:Y:S01]  /*39720*/  STL [R1+0x57c], R29 ;  /* 0x00057c1d01007387 */ /* 0x000fe20000100800 */
[----:B------:R-:W-:Y:S01]  /*39730*/  STL [R1+0x550], R28 ;  /* 0x0005501c01007387 */ /* 0x000fe20000100800 */
[----:B0-----:R-:W2:Y:S01]  /*39740*/  LDL.LU R6, [R1+0x538] ;  /* 0x0005380001067983 */ /* 0x001ea20000300800 */
[----:B------:R-:W-:Y:S01]  /*39750*/  IADD3.X R3, R3, UR6, RZ, P3, !PT ;  /* 0x0000000603037c10 */ /* 0x000fe20009ffe4ff */
[----:B------:R-:W-:-:S04]  /*39760*/  IADD3 R2, P3, R2, UR12, RZ ;  /* 0x0000000c02027c10 */ /* 0x000fc8000ff7e0ff */
[----:B------:R-:W-:Y:S04]  /*39770*/  STL [R1+0x574], R3 ;  /* 0x0005740301007387 */ /* 0x000fe80000100800 */
[----:B--2---:R0:W-:Y:S01]  /*39780*/  STL [R1+0x1020], R6 ;  /* 0x0010200601007387 */ /* 0x0041e20000100800 */
[----:B------:R-:W-:Y:S03]  /*39790*/  STL [R1+0x548], R2 ;  /* 0x0005480201007387 */ /* 0x000fe60000100800 */
[----:B0-----:R-:W2:Y:S01]  /*397a0*/  LDL.LU R6, [R1+0x564] ;  /* 0x0005640001067983 */ /* 0x001ea20000300800 */
[----:B------:R-:W-:-:S05]  /*397b0*/  IADD3.X R0, R0, UR6, RZ, P4, !PT ;  /* 0x0000000600007c10 */ /* 0x000fca000a7fe4ff */
[----:B------:R-:W-:Y:S04]  /*397c0*/  STL [R1+0x56c], R0 ;  /* 0x00056c0001007387 */ /* 0x000fe80000100800 */
        /* <DEDUP_REMOVED lines=30> */
[----:B--2---:R-:W-:-:S05]  /*399b0*/  IADD3 R6, P4, R6, UR12, RZ ;  /* 0x0000000c06067c10 */ /* 0x004fca000ff9e0ff */
[----:B------:R0:W-:Y:S04]  /*399c0*/  STL [R1+0x540], R6 ;  /* 0x0005400601007387 */ /* 0x0001e80000100800 */
[----:B0-----:R-:W2:Y:S02]  /*399d0*/  LDL.LU R6, [R1+0x1024] ;  /* 0x0010240001067983 */ /* 0x001ea40000300800 */
[----:B--2---:R-:W-:-:S05]  /*399e0*/  IADD3.X R6, R6, UR6, RZ, P5, !PT ;  /* 0x0000000606067c10 */ /* 0x004fca000affe4ff */
[----:B------:R0:W-:Y:S04]  /*399f0*/  STL [R1+0x564], R6 ;  /* 0x0005640601007387 */ /* 0x0001e80000100800 */
[----:B0-----:R-:W2:Y:S01]  /*39a00*/  LDL.LU R6, [R1+0x1020] ;  /* 0x0010200001067983 */ /* 0x001ea20000300800 */
[----:B---3--:R-:W-:Y:S01]  /*39a10*/  IADD3.X R8, R8, UR6, RZ, P6, !PT ;  /* 0x0000000608087c10 */ /* 0x008fe2000b7fe4ff */
[----:B----4-:R-:W-:Y:S01]  /*39a20*/  IADD3 R9, P6, R9, UR12, RZ ;  /* 0x0000000c09097c10 */ /* 0x010fe2000ffde0ff */
        /* <DEDUP_REMOVED lines=19> */
[----:B--2---:R-:W-:-:S05]  /*39b60*/  IADD3 R6, P5, R6, UR12, RZ ;  /* 0x0000000c06067c10 */ /* 0x004fca000ffbe0ff */
[----:B------:R0:W-:Y:S01]  /*39b70*/  STL [R1+0x538], R6 ;  /* 0x0005380601007387 */ /* 0x0001e20000100800 */
[----:B------:R-:W-:Y:S02]  /*39b80*/  STL [R1+0x55c], R8 ;  /* 0x00055c0801007387 */ /* 0x000fe40000100800 */
[----:B------:R-:W-:Y:S02]  /*39b90*/  STL [R1+0x530], R9 ;  /* 0x0005300901007387 */ /* 0x000fe40000100800 */
[----:B------:R-:W-:Y:S01]  /*39ba0*/  STL [R1+0x554], R10 ;  /* 0x0005540a01007387 */ /* 0x000fe20000100800 */
[----:B------:R-:W-:Y:S01]  /*39bb0*/  STL [R1+0x528], R11 ;  /* 0x0005280b01007387 */ /* 0x000fe20000100800 */
        /* <DEDUP_REMOVED lines=1740> */
[----:B------:R-:W-:Y:S02]  /*40880*/  IADD3.X R26, R26, UR7, RZ, P4, !PT ;  /* 0x000000071a1a7c10 */ /* 0x000fe4000a7fe4ff */
[----:B------:R-:W-:Y:S02]  /*40890*/  IADD3.X R27, R27, UR7, RZ, P5, !PT ;  /* 0x000000071b1b7c10 */ /* 0x000fe4000affe4ff */
[----:B------:R-:W-:Y:S02]  /*408a0*/  IADD3.X R15, R15, UR7, RZ, P1, !PT ;  /* 0x000000070f0f7c10 */ /* 0x000fe40008ffe4ff */
[----:B------:R-:W-:Y:S02]  /*408b0*/  IADD3.X R14, R14, UR7, RZ, P6, !PT ;  /* 0x000000070e0e7c10 */ /* 0x000fe4000b7fe4ff */
[----:B--2---:R-:W-:-:S05]  /*408c0*/  IADD3 R6, P2, R6, UR9, RZ ;  /* 0x0000000906067c10 */ /* 0x004fca000ff5e0ff */
[----:B------:R0:W-:Y:S04]  /*408d0*/  STL [R1+0x688], R6 ;  /* 0x0006880601007387 */ /* 0x0001e80000100800 */
[----:B0-----:R0:W5:Y:S01]  /*408e0*/  LDL.LU R6, [R1+0xf8c] ;  /* 0x000f8c0001067983 */ /* 0x0011620000300800 */
[----:B------:R1:W-:Y:S03]  /*408f0*/  STL [R1+0x6ac], R13 ;  /* 0x0006ac0d01007387 */ /* 0x0003e60000100800 */
[----:B-1----:R0:W5:Y:S01]  /*40900*/  LDL.LU R13, [R1+0xf88] ;  /* 0x000f8800010d7983 */ /* 0x0021620000300800 */
[----:B------:R1:W-:Y:S03]  /*40910*/  STL [R1+0x680], R12 ;  /* 0x0006800c01007387 */ /* 0x0003e60000100800 */
[----:B-1----:R0:W5:Y:S01]  /*40920*/  LDL.LU R12, [R1+0xf84] ;  /* 0x000f8400010c7983 */ /* 0x0021620000300800 */
[----:B------:R1:W-:Y:S03]  /*40930*/  STL [R1+0x6a4], R20 ;  /* 0x0006a41401007387 */ /* 0x0003e60000100800 */
[----:B-1----:R0:W5:Y:S01]  /*40940*/  LDL.LU R20, [R1+0xf80] ;  /* 0x000f800001147983 */ /* 0x0021620000300800 */
[----:B------:R1:W-:Y:S01]  /*40950*/  STL [R1+0x678], R19 ;  /* 0x0006781301007387 */ /* 0x0003e20000100800 */
[----:B------:R-:W-:-:S02]  /*40960*/  IADD3.X R5, R5, UR7, RZ, P2, !PT ;  /* 0x0000000705057c10 */ /* 0x000fc400097fe4ff */
[----:B-1----:R0:W5:Y:S01]  /*40970*/  LDL.LU R19, [R1+0xf7c] ;  /* 0x000f7c0001137983 */ /* 0x0021620000300800 */
[----:B------:R1:W-:Y:S01]  /*40980*/  STL [R1+0x69c], R18 ;  /* 0x00069c1201007387 */ /* 0x0003e20000100800 */
[----:B------:R-:W-:Y:S02]  /*40990*/  IADD3 R4, P2, R4, UR9, RZ ;  /* 0x0000000904047c10 */ /* 0x000fe4000ff5e0ff */
[----:B-1----:R0:W5:Y:S01]  /*409a0*/  LDL.LU R18, [R1+0xf78] ;  /* 0x000f780001127983 */ /* 0x0021620000300800 */
[----:B------:R1:W-:Y:S03]  /*409b0*/  STL [R1+0x670], R17 ;  /* 0x0006701101007387 */ /* 0x0003e60000100800 */
        /* <DEDUP_REMOVED lines=24> */
[----:B------:R0:W-:Y:S02]  /*40b40*/  STL [R1+0x640], R8 ;  /* 0x0006400801007387 */ /* 0x0001e40000100800 */
[----:B------:R0:W-:Y:S02]  /*40b50*/  STL [R1+0x664], R9 ;  /* 0x0006640901007387 */ /* 0x0001e40000100800 */
[----:B------:R0:W-:Y:S01]  /*40b60*/  STL [R1+0x638], R10 ;  /* 0x0006380a01007387 */ /* 0x0001e20000100800 */
[----:B------:R0:W-:Y:S01]  /*40b70*/  STL [R1+0x65c], R11 ;  /* 0x00065c0b01007387 */ /* 0x0001e20000100800 */
[----:B------:R0:W-:Y:S02]  /*40b80*/  STL [R1+0x630], R7 ;  /* 0x0006300701007387 */ /* 0x0001e40000100800 */
[----:B------:R0:W-:Y:S02]  /*40b90*/  STL [R1+0x654], R24 ;  /* 0x0006541801007387 */ /* 0x0001e40000100800 */
[----:B------:R0:W-:Y:S01]  /*40ba0*/  STL [R1+0x64c], R25 ;  /* 0x00064c1901007387 */ /* 0x0001e20000100800 */
[----:B------:R0:W-:Y:S01]  /*40bb0*/  STL [R1+0x644], R26 ;  /* 0x0006441a01007387 */ /* 0x0001e20000100800 */
[----:B------:R0:W-:Y:S02]  /*40bc0*/  STL [R1+0x62c], R15 ;  /* 0x00062c0f01007387 */ /* 0x0001e40000100800 */
[----:B------:R0:W-:Y:S02]  /*40bd0*/  STL [R1+0x63c], R27 ;  /* 0x00063c1b01007387 */ /* 0x0001e40000100800 */
[----:B------:R0:W-:Y:S01]  /*40be0*/  STL [R1+0x634], R14 ;  /* 0x0006340e01007387 */ /* 0x0001e20000100800 */
[----:B------:R-:W-:Y:S01]  /*40bf0*/  @!P0 CALL.REL.NOINC `(.L_x_2) ;  /* 0x0000001000008944 */ /* 0x000fe20003c00000 */
[----:B------:R-:W-:Y:S05]  /*40c00*/  BRA `(.L_x_3) ;  /* 0xfffda82000007947 */ /* 0x000fea000383ffff */
.L_x_2:
[----:B-----5:R1:W-:Y:S04]  /*40c10*/  STL [R1+0xffc], R23 ;  /* 0x000ffc1701007387 */ /* 0x0203e80000100800 */
[----:B-1----:R-:W2:Y:S04]  /*40c20*/  LDL.LU R23, [R1+0x180] ;  /* 0x0001800001177983 */ /* 0x002ea80000300800 */
[----:B--2---:R1:W-:Y:S04]  /*40c30*/  STL [R1+0x1000], R23 ;  /* 0x0010001701007387 */ /* 0x0043e80000100800 */
        /* <DEDUP_REMOVED lines=22> */
[----:B------:R2:W-:Y:S01]  /*40da0*/  STL [R1+0xff8], R21 ;  /* 0x000ff81501007387 */ /* 0x0005e20000100800 */
[----:B-1----:R-:W-:-:S03]  /*40db0*/  IMAD.MOV.U32 R23, RZ, RZ, R13 ;  /* 0x000000ffff177224 */ /* 0x002fc600078e000d */
[----:B--2---:R-:W2:Y:S04]  /*40dc0*/  LDL.LU R21, [R1+0x190] ;  /* 0x0001900001157983 */ /* 0x004ea80000300800 */
        /* <DEDUP_REMOVED lines=26> */
[----:B------:R1:W-:Y:S04]  /*40f70*/  STL [R1+0xff0], R20 ;  /* 0x000ff01401007387 */ /* 0x0003e80000100800 */
[----:B-1----:R-:W2:Y:S04]  /*40f80*/  LDL.LU R20, [R1+0x1b0] ;  /* 0x0001b00001147983 */ /* 0x002ea80000300800 */
[----:B------:R1:W-:Y:S04]  /*40f90*/  STL [R1+0xfec], R12 ;  /* 0x000fec0c01007387 */ /* 0x0003e80000100800 */
[----:B-1----:R-:W3:Y:S04]  /*40fa0*/  LDL.LU R12, [R1+0x280] ;  /* 0x00028000010c7983 */ /* 0x002ee80000300800 */
[----:B------:R1:W-:Y:S04]  /*40fb0*/  STL [R1+0xfe8], R18 ;  /* 0x000fe81201007387 */ /* 0x0003e80000100800 */
[----:B-1----:R-:W3:Y:S04]  /*40fc0*/  LDL.LU R18, [R1+0x260] ;  /* 0x0002600001127983 */ /* 0x002ee80000300800 */
[----:B------:R1:W-:Y:S04]  /*40fd0*/  STL [R1+0xfe4], R19 ;  /* 0x000fe41301007387 */ /* 0x0003e80000100800 */
[----:B-1----:R-:W4:Y:S04]  /*40fe0*/  LDL.LU R19, [R1+0x220] ;  /* 0x0002200001137983 */ /* 0x002f280000300800 */
[----:B------:R1:W-:Y:S04]  /*40ff0*/  STL [R1+0xfe0], R16 ;  /* 0x000fe01001007387 */ /* 0x0003e80000100800 */
[----:B-1----:R-:W4:Y:S04]  /*41000*/  LDL.LU R16, [R1+0x230] ;  /* 0x0002300001107983 */ /* 0x002f280000300800 */
[----:B------:R1:W-:Y:S04]  /*41010*/  STL [R1+0xfdc], R17 ;  /* 0x000fdc1101007387 */ /* 0x0003e80000100800 */
[----:B-1----:R-:W2:Y:S04]  /*41020*/  LDL.LU R17, [R1+0x24c] ;  /* 0x00024c0001117983 */ /* 0x002ea80000300800 */
        /* <DEDUP_REMOVED lines=13> */
[----:B------:R0:W-:Y:S01]  /*41100*/  STL [R1+0xf8c], R5 ;  /* 0x000f8c0501007387 */ /* 0x0001e20000100800 */
[----:B------:R-:W-:-:S03]  /*41110*/  F2FP.BF16.PACK_AB R23, R21, R23 ;  /* 0x000000171517723e */ /* 0x000fc600000010ff */
        /* <DEDUP_REMOVED lines=13> */
[----:B------:R-:W2:Y:S04]  /*411f0*/  LDL.LU R21, [R1+0x105c] ;  /* 0x00105c0001157983 */ /* 0x000ea80000300800 */
[----:B------:R0:W-:Y:S04]  /*41200*/  STL [R1+0x9c], R23 ;  /* 0x00009c1701007387 */ /* 0x0001e80000100800 */
[----:B0-----:R-:W2:Y:S02]  /*41210*/  LDL.LU R23, [R1+0x1058] ;  /* 0x0010580001177983 */ /* 0x001ea40000300800 */
[----:B--2---:R-:W-:-:S02]  /*41220*/  F2FP.BF16.PACK_AB R23, R21, R23 ;  /* 0x000000171517723e */ /* 0x004fc400000010ff */
        /* <DEDUP_REMOVED lines=42> */
[----:B0-----:R-:W2:Y:S01]  /*414d0*/  LDL.LU R23, [R1+0x1000] ;  /* 0x0010000001177983 */ /* 0x001ea20000300800 */
[----:B------:R-:W-:Y:S02]  /*414e0*/  F2FP.BF16.PACK_AB R20, R22, R20 ;  /* 0x000000141614723e */ /* 0x000fe400000010ff */
[----:B---3--:R-:W-:-:S02]  /*414f0*/  F2FP.BF16.PACK_AB R18, R12, R18 ;  /* 0x000000120c12723e */ /* 0x008fc400000010ff */
[----:B----4-:R-:W-:Y:S02]  /*41500*/  F2FP.BF16.PACK_AB R16, R19, R16 ;  /* 0x000000101310723e */ /* 0x010fe400000010ff */
[----:B------:R-:W-:Y:S02]  /*41510*/  F2FP.BF16.PACK_AB R2, R17, R2 ;  /* 0x000000021102723e */ /* 0x000fe400000010ff */
[----:B--2---:R-:W-:Y:S02]  /*41520*/  F2FP.BF16.PACK_AB R21, R23, R21 ;  /* 0x000000151715723e */ /* 0x004fe400000010ff */
[----:B------:R-:W2:Y:S04]  /*41530*/  LDL.LU R23, [R1+0xffc] ;  /* 0x000ffc0001177983 */ /* 0x000ea80000300800 */
[----:B------:R0:W-:Y:S04]  /*41540*/  STL [R1+0x6c], R21 ;  /* 0x00006c1501007387 */ /* 0x0001e80000100800 */
[----:B0-----:R-:W3:Y:S04]  /*41550*/  LDL.LU R21, [R1+0xff8] ;  /* 0x000ff80001157983 */ /* 0x001ee80000300800 */
[----:B------:R-:W3:Y:S04]  /*41560*/  LDL.LU R22, [R1+0xff4] ;  /* 0x000ff40001167983 */ /* 0x000ee80000300800 */
[----:B------:R0:W-:Y:S04]  /*41570*/  STL [R1+0x68], R20 ;  /* 0x0000681401007387 */ /* 0x0001e80000100800 */
[----:B0-----:R-:W4:Y:S04]  /*41580*/  LDL.LU R20, [R1+0xff0] ;  /* 0x000ff00001147983 */ /* 0x001f280000300800 */
[----:B------:R-:W4:Y:S04]  /*41590*/  LDL.LU R12, [R1+0xfec] ;  /* 0x000fec00010c7983 */ /* 0x000f280000300800 */
[----:B------:R0:W-:Y:S04]  /*415a0*/  STL [R1+0x64], R18 ;  /* 0x0000641201007387 */ /* 0x0001e80000100800 */
[----:B0-----:R-:W4:Y:S04]  /*415b0*/  LDL.LU R18, [R1+0xfe8] ;  /* 0x000fe80001127983 */ /* 0x001f280000300800 */
[----:B------:R-:W4:Y:S04]  /*415c0*/  LDL.LU R19, [R1+0xfe4] ;  /* 0x000fe40001137983 */ /* 0x000f280000300800 */
[----:B------:R0:W-:Y:S04]  /*415d0*/  STL [R1+0x60], R16 ;  /* 0x0000601001007387 */ /* 0x0001e80000100800 */
[----:B0-----:R-:W4:Y:S04]  /*415e0*/  LDL.LU R16, [R1+0xfe0] ;  /* 0x000fe00001107983 */ /* 0x001f280000300800 */
[----:B------:R-:W4:Y:S04]  /*415f0*/  LDL.LU R17, [R1+0xfdc] ;  /* 0x000fdc0001117983 */ /* 0x000f280000300800 */
[----:B------:R0:W-:Y:S02]  /*41600*/  STL [R1+0x5c], R2 ;  /* 0x00005c0201007387 */ /* 0x0001e40000100800 */
[----:B0-----:R-:W-:-:S02]  /*41610*/  F2FP.BF16.PACK_AB R2, R0, R28 ;  /* 0x0000001c0002723e */ /* 0x001fc400000010ff */
[----:B------:R-:W-:Y:S02]  /*41620*/  F2FP.BF16.PACK_AB R0, R3, R29 ;  /* 0x0000001d0300723e */ /* 0x000fe400000010ff */
[----:B------:R-:W-:Y:S01]  /*41630*/  F2FP.BF16.PACK_AB R3, R4, R5 ;  /* 0x000000050403723e */ /* 0x000fe200000010ff */
[----:B------:R0:W-:Y:S04]  /*41640*/  STL [R1+0x58], R2 ;  /* 0x0000580201007387 */ /* 0x0001e80000100800 */
[----:B------:R1:W-:Y:S04]  /*41650*/  STL [R1+0x54], R0 ;  /* 0x0000540001007387 */ /* 0x0003e80000100800 */
[----:B------:R1:W-:Y:S01]  /*41660*/  STL [R1+0x50], R3 ;  /* 0x0000500301007387 */ /* 0x0003e20000100800 */
[----:B0-----:R-:W-:-:S02]  /*41670*/  F2FP.BF16.PACK_AB R2, R8, R9 ;  /* 0x000000090802723e */ /* 0x001fc400000010ff */
[----:B-1----:R-:W-:-:S03]  /*41680*/  F2FP.BF16.PACK_AB R0, R10, R11 ;  /* 0x0000000b0a00723e */ /* 0x002fc600000010ff */
[----:B------:R0:W-:Y:S01]  /*41690*/  STL [R1+0x4c], R2 ;  /* 0x00004c0201007387 */ /* 0x0001e20000100800 */
[----:B------:R-:W-:-:S03]  /*416a0*/  F2FP.BF16.PACK_AB R3, R6, R7 ;  /* 0x000000070603723e */ /* 0x000fc600000010ff */
[----:B------:R1:W-:Y:S04]  /*416b0*/  STL [R1+0x48], R0 ;  /* 0x0000480001007387 */ /* 0x0003e80000100800 */
[----:B------:R1:W-:Y:S01]  /*416c0*/  STL [R1+0x44], R3 ;  /* 0x0000440301007387 */ /* 0x0003e20000100800 */
[----:B0-----:R-:W-:Y:S02]  /*416d0*/  F2FP.BF16.PACK_AB R2, R24, R25 ;  /* 0x000000191802723e */ /* 0x001fe400000010ff */
[----:B-1----:R-:W-:-:S03]  /*416e0*/  F2FP.BF16.PACK_AB R0, R26, R27 ;  /* 0x0000001b1a00723e */ /* 0x002fc600000010ff */
[----:B------:R2:W-:Y:S01]  /*416f0*/  STL [R1+0x40], R2 ;  /* 0x0000400201007387 */ /* 0x0005e20000100800 */
[----:B------:R-:W-:-:S03]  /*41700*/  F2FP.BF16.PACK_AB R3, R13, R14 ;  /* 0x0000000e0d03723e */ /* 0x000fc600000010ff */
[----:B------:R3:W-:Y:S04]  /*41710*/  STL [R1+0x3c], R0 ;  /* 0x00003c0001007387 */ /* 0x0007e80000100800 */
[----:B------:R4:W-:Y:S01]  /*41720*/  STL [R1+0x38], R3 ;  /* 0x0000380301007387 */ /* 0x0009e20000100800 */
[----:B--2---:R-:W-:-:S05]  /*41730*/  F2FP.BF16.PACK_AB R2, R15, R23 ;  /* 0x000000170f02723e */ /* 0x004fca00000010ff */
[----:B------:R0:W-:Y:S01]  /*41740*/  STL [R1+0x34], R2 ;  /* 0x0000340201007387 */ /* 0x0001e20000100800 */
[----:B---3--:R-:W-:-:S05]  /*41750*/  F2FP.BF16.PACK_AB R0, R22, R21 ;  /* 0x000000151600723e */ /* 0x008fca00000010ff */
[----:B------:R1:W-:Y:S01]  /*41760*/  STL [R1+0x30], R0 ;  /* 0x0000300001007387 */ /* 0x0003e20000100800 */
[----:B----4-:R-:W-:-:S05]  /*41770*/  F2FP.BF16.PACK_AB R3, R12, R20 ;  /* 0x000000140c03723e */ /* 0x010fca00000010ff */
[----:B------:R-:W-:Y:S04]  /*41780*/  STL [R1+0x2c], R3 ;  /* 0x00002c0301007387 */ /* 0x000fe80000100800 */
[----:B------:R-:W2:Y:S01]  /*41790*/  LDL.LU R7, [R1+0x174] ;  /* 0x0001740001077983 */ /* 0x000ea20000300800 */
[----:B0-----:R-:W-:-:S05]  /*417a0*/  F2FP.BF16.PACK_AB R2, R19, R18 ;  /* 0x000000121302723e */ /* 0x001fca00000010ff */
[----:B------:R-:W-:Y:S01]  /*417b0*/  STL [R1+0x28], R2 ;  /* 0x0000280201007387 */ /* 0x000fe20000100800 */
[----:B-1----:R-:W-:-:S03]  /*417c0*/  F2FP.BF16.PACK_AB R0, R17, R16 ;  /* 0x000000101100723e */ /* 0x002fc600000010ff */
[----:B--2---:R0:W-:Y:S04]  /*417d0*/  STL [R1+0xf94], R7 ;  /* 0x000f940701007387 */ /* 0x0041e80000100800 */
[----:B------:R-:W-:Y:S04]  /*417e0*/  STL [R1+0x24], R0 ;  /* 0x0000240001007387 */ /* 0x000fe80000100800 */
[----:B0-----:R-:W2:Y:S04]  /*417f0*/  LDL.LU R7, [R1+0x308] ;  /* 0x0003080001077983 */ /* 0x001ea80000300800 */
[----:B--2---:R0:W-:Y:S04]  /*41800*/  STL [R1+0xf9c], R7 ;  /* 0x000f9c0701007387 */ /* 0x0041e80000100800 */
        /* <DEDUP_REMOVED lines=15> */
[----:B------:R-:W3:Y:S04]  /*41900*/  LDL.LU R5, [R1+0x2b4] ;  /* 0x0002b40001057983 */ /* 0x000ee80000300800 */
[----:B---3--:R0:W-:Y:S04]  /*41910*/  STL [R1+0xf90], R5 ;  /* 0x000f900501007387 */ /* 0x0081e80000100800 */
[----:B0-----:R-:W3:Y:S04]  /*41920*/  LDL.LU R5, [R1+0x1c4] ;  /* 0x0001c40001057983 */ /* 0x001ee80000300800 */
        /* <DEDUP_REMOVED lines=17> */
[----:B0-----:R-:W2:Y:S04]  /*41a40*/  LDL.LU R5, [R1+0x1e0] ;  /* 0x0001e00001057983 */ /* 0x001ea80000300800 */
[----:B------:R-:W3:Y:S04]  /*41a50*/  LDL.LU R6, [R1+0x2c4] ;  /* 0x0002c40001067983 */ /* 0x000ee80000300800 */
[----:B------:R-:W4:Y:S04]  /*41a60*/  LDL.LU R4, [R1+0x2d4] ;  /* 0x0002d40001047983 */ /* 0x000f280000300800 */
[----:B------:R-:W2:Y:S04]  /*41a70*/  LDL.LU R11, [R1+0x170] ;  /* 0x00017000010b7983 */ /* 0x000ea80000300800 */
[----:B--2---:R0:W-:Y:S04]  /*41a80*/  STL [R1+0xf84], R11 ;  /* 0x000f840b01007387 */ /* 0x0041e80000100800 */
[----:B0-----:R-:W2:Y:S04]  /*41a90*/  LDL.LU R11, [R1+0x2f4] ;  /* 0x0002f400010b7983 */ /* 0x001ea80000300800 */
        /* <DEDUP_REMOVED lines=27> */
[----:B------:R-:W2:Y:S01]  /*41c50*/  LDL.LU R29, [R1+0x318] ;  /* 0x00031800011d7983 */ /* 0x000ea20000300800 */
[----:B------:R-:W-:-:S03]  /*41c60*/  F2FP.BF16.PACK_AB R7, R5, R7 ;  /* 0x000000070507723e */ /* 0x000fc600000010ff */
        /* <DEDUP_REMOVED lines=49> */
[----:B------:R0:W-:Y:S04]  /*41f80*/  STL [R1], R7 ;  /* 0x0000000701007387 */ /* 0x0001e80000100800 */
[----:B0-----:R-:W2:Y:S02]  /*41f90*/  LDL.LU R7, [R1+0xf94] ;  /* 0x000f940001077983 */ /* 0x001ea40000300800 */
[----:B--2---:R-:W-:-:S02]  /*41fa0*/  F2FP.BF16.PACK_AB R7, R5, R7 ;  /* 0x000000070507723e */ /* 0x004fc400000010ff */
[----:B------:R-:W3:Y:S02]  /*41fb0*/  LDL.LU R5, [R1+0xf90] ;  /* 0x000f900001057983 */ /* 0x000ee40000300800 */
[----:B---3--:R-:W-:Y:S02]  /*41fc0*/  F2FP.BF16.PACK_AB R6, R5, R6 ;  /* 0x000000060506723e */ /* 0x008fe400000010ff */
[----:B------:R-:W4:Y:S02]  /*41fd0*/  LDL.LU R5, [R1+0xf8c] ;  /* 0x000f8c0001057983 */ /* 0x000f240000300800 */
[----:B----4-:R-:W-:Y:S02]  /*41fe0*/  F2FP.BF16.PACK_AB R5, R4, R5 ;  /* 0x000000050405723e */ /* 0x010fe400000010ff */
[----:B------:R-:W2:Y:S02]  /*41ff0*/  LDL.LU R4, [R1+0xf88] ;  /* 0x000f880001047983 */ /* 0x000ea40000300800 */
[----:B--2---:R-:W-:-:S02]  /*42000*/  F2FP.BF16.PACK_AB R4, R11, R4 ;  /* 0x000000040b04723e */ /* 0x004fc400000010ff */
[----:B------:R-:W2:Y:S02]  /*42010*/  LDL.LU R11, [R1+0xf84] ;  /* 0x000f8400010b7983 */ /* 0x000ea40000300800 */
[----:B--2---:R-:W-:Y:S02]  /*42020*/  F2FP.BF16.PACK_AB R11, R10, R11 ;  /* 0x0000000b0a0b723e */ /* 0x004fe400000010ff */
[----:B------:R-:W2:Y:S02]  /*42030*/  LDL.LU R10, [R1+0xf80] ;  /* 0x000f8000010a7983 */ /* 0x000ea40000300800 */
[----:B--2---:R-:W-:Y:S02]  /*42040*/  F2FP.BF16.PACK_AB R10, R9, R10 ;  /* 0x0000000a090a723e */ /* 0x004fe400000010ff */
        /* <DEDUP_REMOVED lines=16> */
[----:B------:R-:W2:Y:S01]  /*42150*/  LDL.LU R29, [R1+0xf5c] ;  /* 0x000f5c00011d7983 */ /* 0x000ea20000300800 */
[----:B------:R-:W-:Y:S02]  /*42160*/  F2FP.BF16.PACK_AB R16, R3, R16 ;  /* 0x000000100310723e */ /* 0x000fe400000010ff */
[----:B------:R-:W-:Y:S02]  /*42170*/  F2FP.BF16.PACK_AB R23, R28, R23 ;  /* 0x000000171c17723e */ /* 0x000fe400000010ff */
[----:B------:R-:W-:Y:S02]  /*42180*/  F2FP.BF16.PACK_AB R22, R0, R22 ;  /* 0x000000160016723e */ /* 0x000fe400000010ff */
[----:B------:R-:W-:-:S02]  /*42190*/  F2FP.BF16.PACK_AB R21, R2, R21 ;  /* 0x000000150215723e */ /* 0x000fc400000010ff */
[----:B--2---:R-:W-:Y:S02]  /*421a0*/  F2FP.BF16.PACK_AB R17, R29, R17 ;  /* 0x000000111d11723e */ /* 0x004fe400000010ff */
[----:B------:R-:W2:Y:S04]  /*421b0*/  LDL.LU R29, [R1+0xf58] ;  /* 0x000f5800011d7983 */ /* 0x000ea80000300800 */
[----:B------:R-:W3:Y:S04]  /*421c0*/  LDL.LU R3, [R1+0xf54] ;  /* 0x000f540001037983 */ /* 0x000ee80000300800 */
[----:B------:R-:W3:Y:S04]  /*421d0*/  LDL.LU R28, [R1+0xf50] ;  /* 0x000f5000011c7983 */ /* 0x000ee80000300800 */
[----:B------:R-:W4:Y:S04]  /*421e0*/  LDL.LU R0, [R1+0xf4c] ;  /* 0x000f4c0001007983 */ /* 0x000f280000300800 */
[----:B------:R-:W4:Y:S01]  /*421f0*/  LDL.LU R2, [R1+0xf48] ;  /* 0x000f480001027983 */ /* 0x000f220000300800 */
[----:B------:R-:W-:-:S02]  /*42200*/  F2FP.BF16.PACK_AB R20, R24, R20 ;  /* 0x000000141814723e */ /* 0x000fc400000010ff */
[----:B------:R-:W-:Y:S02]  /*42210*/  F2FP.BF16.PACK_AB R27, R25, R27 ;  /* 0x0000001b191b723e */ /* 0x000fe400000010ff */
[----:B--2---:R-:W-:Y:S02]  /*42220*/  F2FP.BF16.PACK_AB R26, R26, R29 ;  /* 0x0000001d1a1a723e */ /* 0x004fe400000010ff */
[----:B---3--:R-:W-:Y:S02]  /*42230*/  F2FP.BF16.PACK_AB R25, R28, R3 ;  /* 0x000000031c19723e */ /* 0x008fe400000010ff */
[----:B----4-:R-:W-:Y:S02]  /*42240*/  F2FP.BF16.PACK_AB R24, R2, R0 ;  /* 0x000000000218723e */ /* 0x010fe400000010ff */
.L_x_1:
[----:B------:R-:W1:Y:S04]  /*42250*/  S2R R2, SR_TID.X ;  /* 0x0000000000027919 */ /* 0x000e680000002100 */
[----:B------:R-:W-:Y:S01]  /*42260*/  BAR.SYNC.DEFER_BLOCKING 0x0 ;  /* 0x0000000000007b1d */ /* 0x000fe20000010000 */
[----:B01----:R-:W-:-:S02]  /*42270*/  IMAD.SHL.U32 R0, R2, 0x20, RZ ;  /* 0x0000002002007824 */ /* 0x003fc400078e00ff */
[C---:B------:R-:W-:Y:S02]  /*42280*/  IMAD.SHL.U32 R28, R2.reuse, 0x4, RZ ;  /* 0x00000004021c7824 */ /* 0x040fe400078e00ff */
[----:B------:R-:W-:Y:S01]  /*42290*/  IMAD.SHL.U32 R3, R2, 0x400, RZ ;  /* 0x0000040002037824 */ /* 0x000fe200078e00ff */
[----:B------:R-:W-:Y:S01]  /*422a0*/  LOP3.LUT R0, R0, 0x60, RZ, 0xc0, !PT ;  /* 0x0000006000007812 */ /* 0x000fe200078ec0ff */
[----:B------:R-:W2:Y:S03]  /*422b0*/  LDL.LU R2, [R1+0xe44] ;  /* 0x000e440001027983 */ /* 0x000ea60000300800 */
[----:B------:R-:W-:Y:S02]  /*422c0*/  LOP3.LUT R3, R3, 0x6000, RZ, 0xc0, !PT ;  /* 0x0000600003037812 */ /* 0x000fe400078ec0ff */
[----:B------:R-:W-:Y:S02]  /*422d0*/  LOP3.LUT R0, R0, 0x70, R28, 0x78, !PT ;  /* 0x0000007000007812 */ /* 0x000fe400078e781c */
[----:B------:R-:W0:Y:S02]  /*422e0*/  S2R R28, SR_TID.X ;  /* 0x00000000001c7919 */ /* 0x000e240000002100 */
[----:B0-----:R-:W-:-:S02]  /*422f0*/  LOP3.LUT R29, R28, 0x7f, RZ, 0xc0, !PT ;  /* 0x0000007f1c1d7812 */ /* 0x001fc400078ec0ff */
[----:B--2---:R-:W-:Y:S02]  /*42300*/  IADD3 R0, R0, R3, R2 ;  /* 0x0000000300007210 */ /* 0x004fe40007ffe002 */
[----:B------:R-:W0:Y:S04]  /*42310*/  S2R R2, SR_TID.X ;  /* 0x0000000000027919 */ /* 0x000e280000002100 */
[----:B------:R1:W-:Y:S04]  /*42320*/  STS.128 [R0], R24 ;  /* 0x0000001800007388 */ /* 0x0003e80000000c00 */
[----:B-1----:R-:W2:Y:S04]  /*42330*/  LDL.LU R24, [R1+0x90] ;  /* 0x0000900001187983 */ /* 0x002ea80000300800 */
[----:B------:R-:W2:Y:S01]  /*42340*/  LDL.LU R25, [R1+0x94] ;  /* 0x0000940001197983 */ /* 0x000ea20000300800 */
[----:B0-----:R-:W-:-:S03]  /*42350*/  IMAD.SHL.U32 R2, R2, 0x1000, RZ ;  /* 0x0000100002027824 */ /* 0x001fc600078e00ff */
[----:B------:R-:W3:Y:S02]  /*42360*/  LDL.LU R26, [R1+0x98] ;  /* 0x00009800011a7983 */ /* 0x000ee40000300800 */
[----:B------:R-:W-:Y:S02]  /*42370*/  LOP3.LUT R2, R2, 0x6000, RZ, 0xc0, !PT ;  /* 0x0000600002027812 */ /* 0x000fe400078ec0ff */
[----:B------:R-:W3:Y:S03]  /*42380*/  LDL.LU R27, [R1+0x9c] ;  /* 0x00009c00011b7983 */ /* 0x000ee60000300800 */
[----:B------:R-:W-:Y:S01]  /*42390*/  IMAD R2, R29, 0x10, R2 ;  /* 0x000000101d027824 */ /* 0x000fe200078e0202 */
[----:B---3--:R-:W-:Y:S04]  /*423a0*/  STL.64 [R1+0xf80], R26 ;  /* 0x000f801a01007387 */ /* 0x008fe80000100a00 */
[----:B--2---:R0:W-:Y:S04]  /*423b0*/  STL.64 [R1+0xf78], R24 ;  /* 0x000f781801007387 */ /* 0x0041e80000100a00 */
[----:B0-----:R-:W2:Y:S04]  /*423c0*/  LDL.LU R24, [R1+0x30] ;  /* 0x0000300001187983 */ /* 0x001ea80000300800 */
[----:B------:R-:W2:Y:S04]  /*423d0*/  LDL.LU R25, [R1+0x34] ;  /* 0x0000340001197983 */ /* 0x000ea80000300800 */
[----:B------:R-:W3:Y:S04]  /*423e0*/  LDL.LU R26, [R1+0x38] ;  /* 0x00003800011a7983 */ /* 0x000ee80000300800 */
[----:B------:R-:W3:Y:S04]  /*423f0*/  LDL.LU R27, [R1+0x3c] ;  /* 0x00003c00011b7983 */ /* 0x000ee80000300800 */
        /* <DEDUP_REMOVED lines=12> */
[----:B------:R-:W-:Y:S04]  /*424c0*/  STS.128 [R0+0x400], R20 ;  /* 0x0004001400007388 */ /* 0x000fe80000000c00 */
[----:B------:R-:W-:Y:S04]  /*424d0*/  STS.128 [R0+0x80], R16 ;  /* 0x0000801000007388 */ /* 0x000fe80000000c00 */
[----:B---3--:R-:W-:Y:S04]  /*424e0*/  STL.64 [R1+0xfb0], R26 ;  /* 0x000fb01a01007387 */ /* 0x008fe80000100a00 */
[----:B--2---:R0:W-:Y:S04]  /*424f0*/  STL.64 [R1+0xfa8], R24 ;  /* 0x000fa81801007387 */ /* 0x0041e80000100a00 */
[----:B0-----:R-:W2:Y:S04]  /*42500*/  LDL.LU R24, [R1] ;  /* 0x0000000001187983 */ /* 0x001ea80000300800 */
[----:B------:R-:W2:Y:S04]  /*42510*/  LDL.LU R25, [R1+0x4] ;  /* 0x0000040001197983 */ /* 0x000ea80000300800 */
[----:B------:R-:W2:Y:S04]  /*42520*/  LDL.LU R26, [R1+0x8] ;  /* 0x00000800011a7983 */ /* 0x000ea80000300800 */
[----:B------:R-:W2:Y:S04]  /*42530*/  LDL.LU R27, [R1+0xc] ;  /* 0x00000c00011b7983 */ /* 0x000ea80000300800 */
[----:B------:R-:W3:Y:S04]  /*42540*/  LDL.LU R20, [R1+0x80] ;  /* 0x0000800001147983 */ /* 0x000ee80000300800 */
[----:B------:R-:W3:Y:S04]  /*42550*/  LDL.LU R21, [R1+0x84] ;  /* 0x0000840001157983 */ /* 0x000ee80000300800 */
[----:B------:R-:W3:Y:S04]  /*42560*/  LDL.LU R22, [R1+0x88] ;  /* 0x0000880001167983 */ /* 0x000ee80000300800 */
[----:B------:R-:W3:Y:S04]  /*42570*/  LDL.LU R23, [R1+0x8c] ;  /* 0x00008c0001177983 */ /* 0x000ee80000300800 */
[----:B------:R-:W4:Y:S04]  /*42580*/  LDL.LU R16, [R1+0x40] ;  /* 0x0000400001107983 */ /* 0x000f280000300800 */
[----:B------:R-:W4:Y:S04]  /*42590*/  LDL.LU R17, [R1+0x44] ;  /* 0x0000440001117983 */ /* 0x000f280000300800 */
[----:B------:R-:W4:Y:S04]  /*425a0*/  LDL.LU R18, [R1+0x48] ;  /* 0x0000480001127983 */ /* 0x000f280000300800 */
[----:B------:R-:W4:Y:S04]  /*425b0*/  LDL.LU R19, [R1+0x4c] ;  /* 0x00004c0001137983 */ /* 0x000f280000300800 */
[----:B------:R0:W-:Y:S04]  /*425c0*/  STS.128 [R0+0x480], R12 ;  /* 0x0004800c00007388 */ /* 0x0001e80000000c00 */
[----:B------:R1:W-:Y:S04]  /*425d0*/  STS.128 [R0+0x100], R8 ;  /* 0x0001000800007388 */ /* 0x0003e80000000c00 */
[----:B------:R5:W-:Y:S04]  /*425e0*/  STS.128 [R0+0x500], R4 ;  /* 0x0005000400007388 */ /* 0x000be80000000c00 */
[----:B0-----:R-:W3:Y:S04]  /*425f0*/  LDL.LU R12, [R1+0x70] ;  /* 0x00007000010c7983 */ /* 0x001ee80000300800 */
[----:B------:R-:W3:Y:S04]  /*42600*/  LDL.LU R13, [R1+0x74] ;  /* 0x00007400010d7983 */ /* 0x000ee80000300800 */
[----:B------:R-:W3:Y:S04]  /*42610*/  LDL.LU R14, [R1+0x78] ;  /* 0x00007800010e7983 */ /* 0x000ee80000300800 */
[----:B------:R-:W3:Y:S04]  /*42620*/  LDL.LU R15, [R1+0x7c] ;  /* 0x00007c00010f7983 */ /* 0x000ee80000300800 */
[----:B-1----:R-:W3:Y:S04]  /*42630*/  LDL.LU R8, [R1+0x60] ;  /* 0x0000600001087983 */ /* 0x002ee80000300800 */
[----:B------:R-:W3:Y:S04]  /*42640*/  LDL.LU R9, [R1+0x64] ;  /* 0x0000640001097983 */ /* 0x000ee80000300800 */
[----:B------:R-:W3:Y:S04]  /*42650*/  LDL.LU R10, [R1+0x68] ;  /* 0x00006800010a7983 */ /* 0x000ee80000300800 */
[----:B------:R-:W3:Y:S04]  /*42660*/  LDL.LU R11, [R1+0x6c] ;  /* 0x00006c00010b7983 */ /* 0x000ee80000300800 */
[----:B-----5:R-:W5:Y:S04]  /*42670*/  LDL.LU R4, [R1+0x50] ;  /* 0x0000500001047983 */ /* 0x020f680000300800 */
[----:B------:R-:W5:Y:S04]  /*42680*/  LDL.LU R5, [R1+0x54] ;  /* 0x0000540001057983 */ /* 0x000f680000300800 */
[----:B------:R-:W5:Y:S04]  /*42690*/  LDL.LU R6, [R1+0x58] ;  /* 0x0000580001067983 */ /* 0x000f680000300800 */
[----:B------:R-:W5:Y:S04]  /*426a0*/  LDL.LU R7, [R1+0x5c] ;  /* 0x00005c0001077983 */ /* 0x000f680000300800 */
[----:B--2---:R0:W-:Y:S04]  /*426b0*/  STS.128 [R0+0x180], R24 ;  /* 0x0001801800007388 */ /* 0x0041e80000000c00 */
[----:B0-----:R-:W2:Y:S04]  /*426c0*/  LDL.LU.64 R26, [R1+0xfb0] ;  /* 0x000fb000011a7983 */ /* 0x001ea80000300a00 */
[----:B------:R-:W2:Y:S04]  /*426d0*/  LDL.LU.64 R24, [R1+0xfa8] ;  /* 0x000fa80001187983 */ /* 0x000ea80000300a00 */
[----:B--2---:R0:W-:Y:S04]  /*426e0*/  STS.128 [R0+0x580], R24 ;  /* 0x0005801800007388 */ /* 0x0041e80000000c00 */
[----:B0-----:R-:W2:Y:S04]  /*426f0*/  LDL.LU.64 R26, [R1+0xfa0] ;  /* 0x000fa000011a7983 */ /* 0x001ea80000300a00 */
[----:B------:R-:W2:Y:S04]  /*42700*/  LDL.LU.64 R24, [R1+0xf98] ;  /* 0x000f980001187983 */ /* 0x000ea80000300a00 */
[----:B--2---:R0:W-:Y:S04]  /*42710*/  STS.128 [R0+0x200], R24 ;  /* 0x0002001800007388 */ /* 0x0041e80000000c00 */
[----:B0-----:R-:W2:Y:S04]  /*42720*/  LDL.LU.64 R26, [R1+0xf90] ;  /* 0x000f9000011a7983 */ /* 0x001ea80000300a00 */
[----:B------:R-:W2:Y:S04]  /*42730*/  LDL.LU.64 R24, [R1+0xf88] ;  /* 0x000f880001187983 */ /* 0x000ea80000300a00 */
[----:B----4-:R-:W-:Y:S04]  /*42740*/  STS.128 [R0+0x280], R16 ;  /* 0x0002801000007388 */ /* 0x010fe80000000c00 */
[----:B--2---:R0:W-:Y:S04]  /*42750*/  STS.128 [R0+0x600], R24 ;  /* 0x0006001800007388 */ /* 0x0041e80000000c00 */
[----:B0-----:R-:W2:Y:S04]  /*42760*/  LDL.LU.64 R26, [R1+0xf80] ;  /* 0x000f8000011a7983 */ /* 0x001ea80000300a00 */
[----:B------:R-:W2:Y:S04]  /*42770*/  LDL.LU.64 R24, [R1+0xf78] ;  /* 0x000f780001187983 */ /* 0x000ea80000300a00 */
[----:B------:R-:W4:Y:S04]  /*42780*/  LDL.LU R16, [R1+0x378] ;  /* 0x0003780001107983 */ /* 0x000f280000300800 */
[----:B------:R-:W4:Y:S04]  /*42790*/  LDL.LU R3, [R1+0xe48] ;  /* 0x000e480001037983 */ /* 0x000f280000300800 */
[----:B-----5:R-:W-:Y:S04]  /*427a0*/  STS.128 [R0+0x680], R4 ;  /* 0x0006800400007388 */ /* 0x020fe80000000c00 */
[----:B---3--:R-:W-:Y:S04]  /*427b0*/  STS.128 [R0+0x300], R8 ;  /* 0x0003000800007388 */ /* 0x008fe80000000c00 */
[----:B------:R-:W-:Y:S04]  /*427c0*/  STS.128 [R0+0x700], R12 ;  /* 0x0007000c00007388 */ /* 0x000fe80000000c00 */
[----:B------:R0:W-:Y:S01]  /*427d0*/  STS.128 [R0+0x380], R20 ;  /* 0x0003801400007388 */ /* 0x0001e20000000c00 */
[----:B------:R-:W-:-:S02]  /*427e0*/  LOP3.LUT R19, R2, 0x20, RZ, 0x3c, !PT ;  /* 0x0000002002137812 */ /* 0x000fc400078e3cff */
[C---:B0-----:R-:W-:Y:S01]  /*427f0*/  LOP3.LUT R22, R2.reuse, 0x60, RZ, 0x3c, !PT ;  /* 0x0000006002167812 */ /* 0x041fe200078e3cff */
[----:B--2---:R0:W-:Y:S04]  /*42800*/  STS.128 [R0+0x780], R24 ;  /* 0x0007801800007388 */ /* 0x0041e80000000c00 */
[----:B------:R-:W-:Y:S06]  /*42810*/  BAR.SYNC.DEFER_BLOCKING 0x0 ;  /* 0x0000000000007b1d */ /* 0x000fec0000010000 */
[----:B------:R-:W1:Y:S01]  /*42820*/  LDS.128 R4, [R2] ;  /* 0x0000000002047984 */ /* 0x000e620000000c00 */
[----:B0-----:R-:W-:-:S03]  /*42830*/  LOP3.LUT R25, R2, 0x40, RZ, 0x3c, !PT ;  /* 0x0000004002197812 */ /* 0x001fc600078e3cff */
[----:B-1----:R-:W-:Y:S01]  /*42840*/  STL.64 [R1+0x90], R4 ;  /* 0x0000900401007387 */ /* 0x002fe20000100a00 */
[----:B------:R-:W-:-:S03]  /*42850*/  IMAD.MOV.U32 R15, RZ, RZ, R4 ;  /* 0x000000ffff0f7224 */ /* 0x000fc600078e0004 */
[----:B------:R-:W-:Y:S04]  /*42860*/  STL.64 [R1+0x98], R6 ;  /* 0x0000980601007387 */ /* 0x000fe80000100a00 */
[----:B------:R-:W0:Y:S04]  /*42870*/  LDS.128 R4, [R19] ;  /* 0x0000000013047984 */ /* 0x000e280000000c00 */
[----:B0-----:R-:W-:Y:S01]  /*42880*/  STL.64 [R1+0x80], R4 ;  /* 0x0000800401007387 */ /* 0x001fe20000100a00 */
[----:B------:R-:W-:-:S03]  /*42890*/  IMAD.MOV.U32 R14, RZ, RZ, R4 ;  /* 0x000000ffff0e7224 */ /* 0x000fc600078e0004 */
[----:B------:R-:W-:Y:S04]  /*428a0*/  STL.64 [R1+0x88], R6 ;  /* 0x0000880601007387 */ /* 0x000fe80000100a00 */
[----:B------:R-:W0:Y:S01]  /*428b0*/  LDS.128 R4, [R25] ;  /* 0x0000000019047984 */ /* 0x000e220000000c00 */
[----:B------:R-:W-:-:S03]  /*428c0*/  SHF.R.U32.HI R27, RZ, 0x6, R28 ;  /* 0x00000006ff1b7819 */ /* 0x000fc6000001161c */
[----:B0-----:R-:W-:Y:S01]  /*428d0*/  STL.64 [R1+0xc0], R4 ;  /* 0x0000c00401007387 */ /* 0x001fe20000100a00 */
[----:B------:R-:W-:-:S03]  /*428e0*/  IMAD.MOV.U32 R13, RZ, RZ, R4 ;  /* 0x000000ffff0d7224 */ /* 0x000fc600078e0004 */
[----:B------:R-:W-:Y:S04]  /*428f0*/  STL.64 [R1+0xc8], R6 ;  /* 0x0000c80601007387 */ /* 0x000fe80000100a00 */
[----:B------:R-:W0:Y:S01]  /*42900*/  LDS.128 R4, [R22] ;  /* 0x0000000016047984 */ /* 0x000e220000000c00 */
[----:B------:R-:W-:Y:S02]  /*42910*/  SGXT.U32 R27, R27, 0x1 ;  /* 0x000000011b1b781a */ /* 0x000fe40000000000 */
[----:B----4-:R-:W-:Y:S02]  /*42920*/  ISETP.GE.AND P0, PT, R3, c[0x0][0x178], PT ;  /* 0x00005e0003007a0c */ /* 0x010fe40003f06270 */
[----:B------:R-:W-:-:S04]  /*42930*/  LOP3.LUT R8, R16, 0x2, R27, 0xfe, !PT ;  /* 0x0000000210087812 */ /* 0x000fc800078efe1b */
[C---:B------:R-:W-:Y:S01]  /*42940*/  ISETP.LT.AND P2, PT, R8.reuse, c[0x0][0x17c], !P0 ;  /* 0x00005f0008007a0c */ /* 0x040fe20004741270 */
[----:B------:R-:W-:Y:S01]  /*42950*/  IMAD R8, R8, c[0x0][0x198], RZ ;  /* 0x0000660008087a24 */ /* 0x000fe200078e02ff */
[----:B0-----:R0:W-:Y:S01]  /*42960*/  STL.64 [R1+0xd0], R4 ;  /* 0x0000d00401007387 */ /* 0x0011e20000100a00 */
[----:B------:R-:W-:-:S03]  /*42970*/  IMAD.MOV.U32 R12, RZ, RZ, R4 ;  /* 0x000000ffff0c7224 */ /* 0x000fc600078e0004 */
[----:B------:R1:W-:Y:S01]  /*42980*/  STL.64 [R1+0xd8], R6 ;  /* 0x0000d80601007387 */ /* 0x0003e20000100a00 */
[----:B0-----:R-:W-:Y:S01]  /*42990*/  IMAD R4, R3, c[0x0][0x194], RZ ;  /* 0x0000650003047a24 */ /* 0x001fe200078e02ff */
[----:B------:R-:W-:-:S04]  /*429a0*/  LOP3.LUT R5, R16, R27, RZ, 0xfc, !PT ;  /* 0x0000001b10057212 */ /* 0x000fc800078efcff */
[C---:B------:R-:W-:Y:S01]  /*429b0*/  ISETP.LT.AND P1, PT, R5.reuse, c[0x0][0x17c], !P0 ;  /* 0x00005f0005007a0c */ /* 0x040fe20004721270 */
[----:B------:R-:W-:Y:S01]  /*429c0*/  IMAD R5, R5, c[0x0][0x198], RZ ;  /* 0x0000660005057a24 */ /* 0x000fe200078e02ff */
[----:B------:R-:W-:Y:S02]  /*429d0*/  LEA R28, P4, R4, c[0x0][0x170], 0x1 ;  /* 0x00005c00041c7a11 */ /* 0x000fe400078808ff */
[C-C-:B------:R-:W-:Y:S02]  /*429e0*/  LOP3.LUT R3, R16.reuse, 0x4, R27.reuse, 0xfe, !PT ;  /* 0x0000000410037812 */ /* 0x140fe400078efe1b */
[----:B-1----:R-:W-:Y:S02]  /*429f0*/  LOP3.LUT R7, R16, 0x6, R27, 0xfe, !PT ;  /* 0x0000000610077812 */ /* 0x002fe400078efe1b */
[----:B------:R-:W-:Y:S02]  /*42a00*/  LEA.HI.X.SX32 R0, R4, c[0x0][0x174], 0x1, P4 ;  /* 0x00005d0004007a11 */ /* 0x000fe400020f0eff */
[----:B------:R-:W-:-:S02]  /*42a10*/  LEA R4, P6, R5, R28, 0x1 ;  /* 0x0000001c05047211 */ /* 0x000fc400078c08ff */
[C---:B------:R-:W-:Y:S01]  /*42a20*/  ISETP.LT.AND P3, PT, R3.reuse, c[0x0][0x17c], !P0 ;  /* 0x00005f0003007a0c */ /* 0x040fe20004761270 */
[----:B------:R-:W-:Y:S01]  /*42a30*/  IMAD R3, R3, c[0x0][0x198], RZ ;  /* 0x0000660003037a24 */ /* 0x000fe200078e02ff */
[C---:B------:R-:W-:Y:S01]  /*42a40*/  LEA R6, P4, R8.reuse, R28, 0x1 ;  /* 0x0000001c08067211 */ /* 0x040fe200078808ff */
[----:B------:R-:W-:Y:S01]  /*42a50*/  IMAD R9, R7, c[0x0][0x198], RZ ;  /* 0x0000660007097a24 */ /* 0x000fe200078e02ff */
[----:B------:R-:W-:Y:S02]  /*42a60*/  LEA.HI.X.SX32 R5, R5, R0, 0x1, P6 ;  /* 0x0000000005057211 */ /* 0x000fe400030f0eff */
[----:B------:R-:W-:Y:S02]  /*42a70*/  ISETP.LT.AND P6, PT, R7, c[0x0][0x17c], !P0 ;  /* 0x00005f0007007a0c */ /* 0x000fe400047c1270 */
[----:B------:R-:W-:Y:S02]  /*42a80*/  LEA R10, P5, R3, R28, 0x1 ;  /* 0x0000001c030a7211 */ /* 0x000fe400078a08ff */
[----:B------:R-:W-:-:S02]  /*42a90*/  LEA.HI.X.SX32 R7, R8, R0, 0x1, P4 ;  /* 0x0000000008077211 */ /* 0x000fc400020f0eff */
[----:B------:R-:W-:Y:S02]  /*42aa0*/  LEA R8, P4, R9, R28, 0x1 ;  /* 0x0000001c09087211 */ /* 0x000fe400078808ff */
[-C--:B------:R-:W-:Y:S02]  /*42ab0*/  LEA.HI.X.SX32 R11, R3, R0.reuse, 0x1, P5 ;  /* 0x00000000030b7211 */ /* 0x080fe400028f0eff */
[----:B------:R-:W-:Y:S01]  /*42ac0*/  LEA.HI.X.SX32 R9, R9, R0, 0x1, P4 ;  /* 0x0000000009097211 */ /* 0x000fe200020f0eff */
[----:B------:R-:W-:Y:S04]  /*42ad0*/  @P1 STG.E.U16 [R4.64], R15 ;  /* 0x0000000f04001986 */ /* 0x000fe8000c10150a */
[----:B------:R-:W-:Y:S04]  /*42ae0*/  @P2 STG.E.U16 [R6.64], R14 ;  /* 0x0000000e06002986 */ /* 0x000fe8000c10150a */
[----:B------:R0:W-:Y:S04]  /*42af0*/  @P3 STG.E.U16 [R10.64], R13 ;  /* 0x0000000d0a003986 */ /* 0x0001e8000c10150a */
[----:B------:R1:W-:Y:S01]  /*42b00*/  @P6 STG.E.U16 [R8.64], R12 ;  /* 0x0000000c08006986 */ /* 0x0003e2000c10150a */
[----:B0-----:R-:W-:-:S02]  /*42b10*/  LOP3.LUT R10, R16, 0x18, R27, 0xfe, !PT ;  /* 0x00000018100a7812 */ /* 0x001fc400078efe1b */
[----:B-1----:R-:W-:-:S03]  /*42b20*/  LOP3.LUT R12, R16, 0x1a, R27, 0xfe, !PT ;  /* 0x0000001a100c7812 */ /* 0x002fc600078efe1b */
[----:B------:R0:W-:Y:S01]  /*42b30*/  STL [R1], R10 ;  /* 0x0000000a01007387 */ /* 0x0001e20000100800 */
[----:B------:R-:W-:-:S03]  /*42b40*/  LOP3.LUT R11, R16, 0x1c, R27, 0xfe, !PT ;  /* 0x0000001c100b7812 */ /* 0x000fc600078efe1b */
[----:B------:R1:W-:Y:S01]  /*42b50*/  STL [R1+0x4], R12 ;  /* 0x0000040c01007387 */ /* 0x0003e20000100800 */
[----:B0-----:R-:W-:-:S03]  /*42b60*/  LOP3.LUT R10, R16, 0x1e, R27, 0xfe, !PT ;  /* 0x0000001e100a7812 */ /* 0x001fc600078efe1b */
[----:B------:R0:W-:Y:S01]  /*42b70*/  STL [R1+0x8], R11 ;  /* 0x0000080b01007387 */ /* 0x0001e20000100800 */
[----:B-1----:R-:W-:-:S03]  /*42b80*/  LOP3.LUT R12, R16, 0x20, R27, 0xfe, !PT ;  /* 0x00000020100c7812 */ /* 0x002fc600078efe1b */
[----:B------:R1:W-:Y:S04]  /*42b90*/  STL [R1+0xc], R10 ;  /* 0x00000c0a01007387 */ /* 0x0003e80000100800 */
[----:B------:R2:W-:Y:S01]  /*42ba0*/  STL [R1+0x50], R12 ;  /* 0x0000500c01007387 */ /* 0x0005e20000100800 */
[C-C-:B0-----:R-:W-:Y:S02]  /*42bb0*/  LOP3.LUT R11, R16.reuse, 0x22, R27.reuse, 0xfe, !PT ;  /* 0x00000022100b7812 */ /* 0x141fe400078efe1b */
[----:B-1----:R-:W-:-:S03]  /*42bc0*/  LOP3.LUT R10, R16, 0x24, R27, 0xfe, !PT ;  /* 0x00000024100a7812 */ /* 0x002fc600078efe1b */
[----:B------:R0:W-:Y:S01]  /*42bd0*/  STL [R1+0x54], R11 ;  /* 0x0000540b01007387 */ /* 0x0001e20000100800 */
[----:B--2---:R-:W-:-:S03]  /*42be0*/  LOP3.LUT R12, R16, 0x26, R27, 0xfe, !PT ;  /* 0x00000026100c7812 */ /* 0x004fc600078efe1b */
        /* <DEDUP_REMOVED lines=181> */
[----:B------:R-:W-:Y:S04]  /*43740*/  STL [R1+0x238], R12 ;  /* 0x0002380c01007387 */ /* 0x000fe80000100800 */
[----:B------:R-:W2:Y:S01]  /*43750*/  LDS.128 R12, [R2+0x800] ;  /* 0x00080000020c7984 */ /* 0x000ea20000000c00 */
[C-C-:B0-----:R-:W-:Y:S02]  /*43760*/  LOP3.LUT R11, R16.reuse, 0xdc, R27.reuse, 0xfe, !PT ;  /* 0x000000dc100b7812 */ /* 0x141fe400078efe1b */
[----:B-1----:R-:W-:-:S03]  /*43770*/  LOP3.LUT R10, R16, 0xde, R27, 0xfe, !PT ;  /* 0x000000de100a7812 */ /* 0x002fc600078efe1b */
[----:B------:R0:W-:Y:S04]  /*43780*/  STL [R1+0x23c], R11 ;  /* 0x00023c0b01007387 */ /* 0x0001e80000100800 */
[----:B--2---:R-:W-:Y:S01]  /*43790*/  STL.64 [R1+0xb0], R12 ;  /* 0x0000b00c01007387 */ /* 0x004fe20000100a00 */
[----:B------:R-:W-:-:S03]  /*437a0*/  IMAD.MOV.U32 R21, RZ, RZ, R12 ;  /* 0x000000ffff157224 */ /* 0x000fc600078e000c */
[----:B------:R1:W-:Y:S04]  /*437b0*/  STL [R1+0x240], R10 ;  /* 0x0002400a01007387 */ /* 0x0003e80000100800 */
[----:B------:R-:W-:Y:S04]  /*437c0*/  STL.64 [R1+0xb8], R14 ;  /* 0x0000b80e01007387 */ /* 0x000fe80000100a00 */
        /* <DEDUP_REMOVED lines=9> */
[----:B0-----:R-:W-:-:S05]  /*43860*/  LOP3.LUT R11, R16, 0xe4, R27, 0xfe, !PT ;  /* 0x000000e4100b7812 */ /* 0x001fca00078efe1b */
[----:B------:R0:W-:Y:S01]  /*43870*/  STL [R1+0x24c], R11 ;  /* 0x00024c0b01007387 */ /* 0x0001e20000100800 */
[----:B-1----:R-:W-:-:S03]  /*43880*/  LOP3.LUT R10, R16, 0xe6, R27, 0xfe, !PT ;  /* 0x000000e6100a7812 */ /* 0x002fc600078efe1b */
[----:B--2---:R-:W-:Y:S04]  /*43890*/  STL.64 [R1+0x30], R12 ;  /* 0x0000300c01007387 */ /* 0x004fe80000100a00 */
[----:B------:R-:W-:Y:S04]  /*438a0*/  STL.64 [R1+0x38], R14 ;  /* 0x0000380e01007387 */ /* 0x000fe80000100a00 */
[----:B------:R-:W1:Y:S04]  /*438b0*/  LDS.128 R12, [R22+0x800] ;  /* 0x00080000160c7984 */ /* 0x000e680000000c00 */
[----:B------:R-:W-:Y:S04]  /*438c0*/  STL [R1+0xf70], R22 ;  /* 0x000f701601007387 */ /* 0x000fe80000100800 */
[----:B------:R2:W-:Y:S04]  /*438d0*/  STL [R1+0x250], R10 ;  /* 0x0002500a01007387 */ /* 0x0005e80000100800 */
[----:B------:R-:W-:Y:S04]  /*438e0*/  STL.64 [R1+0xf68], R20 ;  /* 0x000f681401007387 */ /* 0x000fe80000100a00 */
[----:B------:R-:W3:Y:S01]  /*438f0*/  LDS.128 R20, [R2+0x1000] ;  /* 0x0010000002147984 */ /* 0x000ee20000000c00 */
[----:B0-----:R-:W-:-:S02]  /*43900*/  LOP3.LUT R11, R16, 0xe8, R27, 0xfe, !PT ;  /* 0x000000e8100b7812 */ /* 0x001fc400078efe1b */
[C-C-:B--2---:R-:W-:Y:S01]  /*43910*/  LOP3.LUT R10, R16.reuse, 0xea, R27.reuse, 0xfe, !PT ;  /* 0x000000ea100a7812 */ /* 0x144fe200078efe1b */
[----:B-1----:R0:W-:Y:S04]  /*43920*/  STL.64 [R1+0x10], R12 ;  /* 0x0000100c01007387 */ /* 0x0021e80000100a00 */
[----:B------:R-:W-:Y:S04]  /*43930*/  STL.64 [R1+0x18], R14 ;  /* 0x0000180e01007387 */ /* 0x000fe80000100a00 */
[----:B------:R1:W-:Y:S01]  /*43940*/  STL [R1+0x254], R11 ;  /* 0x0002540b01007387 */ /* 0x0003e20000100800 */
[----:B0-----:R-:W-:-:S03]  /*43950*/  LOP3.LUT R12, R16, 0xec, R27, 0xfe, !PT ;  /* 0x000000ec100c7812 */ /* 0x001fc600078efe1b */
[----:B------:R0:W-:Y:S01]  /*43960*/  STL [R1+0x258], R10 ;  /* 0x0002580a01007387 */ /* 0x0001e20000100800 */
[----:B-1----:R-:W-:-:S03]  /*43970*/  LOP3.LUT R11, R16, 0xee, R27, 0xfe, !PT ;  /* 0x000000ee100b7812 */ /* 0x002fc600078efe1b */
[----:B------:R1:W-:Y:S01]  /*43980*/  STL [R1+0x25c], R12 ;  /* 0x00025c0c01007387 */ /* 0x0003e20000100800 */
[----:B0-----:R-:W-:-:S03]  /*43990*/  LOP3.LUT R10, R16, 0xf0, R27, 0xfe, !PT ;  /* 0x000000f0100a7812 */ /* 0x001fc600078efe1b */
[----:B------:R0:W-:Y:S04]  /*439a0*/  STL [R1+0x260], R11 ;  /* 0x0002600b01007387 */ /* 0x0001e80000100800 */
[----:B------:R2:W-:Y:S01]  /*439b0*/  STL [R1+0x268], R10 ;  /* 0x0002680a01007387 */ /* 0x0005e20000100800 */
[C-C-:B-1----:R-:W-:Y:S02]  /*439c0*/  LOP3.LUT R12, R16.reuse, 0xf2, R27.reuse, 0xfe, !PT ;  /* 0x000000f2100c7812 */ /* 0x142fe400078efe1b */
[----:B0-----:R-:W-:-:S03]  /*439d0*/  LOP3.LUT R11, R16, 0xf4, R27, 0xfe, !PT ;  /* 0x000000f4100b7812 */ /* 0x001fc600078efe1b */
[----:B------:R0:W-:Y:S01]  /*439e0*/  STL [R1+0x26c], R12 ;  /* 0x00026c0c01007387 */ /* 0x0001e20000100800 */
[----:B--2---:R-:W-:-:S03]  /*439f0*/  LOP3.LUT R10, R16, 0xf6, R27, 0xfe, !PT ;  /* 0x000000f6100a7812 */ /* 0x004fc600078efe1b */
[----:B------:R1:W-:Y:S04]  /*43a00*/  STL [R1+0x270], R11 ;  /* 0x0002700b01007387 */ /* 0x0003e80000100800 */
[----:B------:R2:W-:Y:S01]  /*43a10*/  STL [R1+0x274], R10 ;  /* 0x0002740a01007387 */ /* 0x0005e20000100800 */
[C-C-:B0-----:R-:W-:Y:S02]  /*43a20*/  LOP3.LUT R12, R16.reuse, 0xf8, R27.reuse, 0xfe, !PT ;  /* 0x000000f8100c7812 */ /* 0x141fe400078efe1b */
[----:B-1----:R-:W-:-:S03]  /*43a30*/  LOP3.LUT R11, R16, 0xfa, R27, 0xfe, !PT ;  /* 0x000000fa100b7812 */ /* 0x002fc600078efe1b */
[----:B------:R-:W-:Y:S01]  /*43a40*/  STL [R1+0x278], R12 ;  /* 0x0002780c01007387 */ /* 0x000fe20000100800 */
[----:B--2---:R-:W-:-:S03]  /*43a50*/  LOP3.LUT R10, R16, 0xfc, R27, 0xfe, !PT ;  /* 0x000000fc100a7812 */ /* 0x004fc600078efe1b */
[----:B------:R-:W-:Y:S04]  /*43a60*/  STL [R1+0x27c], R11 ;  /* 0x00027c0b01007387 */ /* 0x000fe80000100800 */
[----:B------:R-:W-:Y:S04]  /*43a70*/  STL [R1+0x280], R10 ;  /* 0x0002800a01007387 */ /* 0x000fe80000100800 */
[----:B---3--:R-:W-:Y:S04]  /*43a80*/  STL.64 [R1+0x60], R20 ;  /* 0x0000601401007387 */ /* 0x008fe80000100a00 */
[----:B------:R-:W-:Y:S04]  /*43a90*/  STL.64 [R1+0x68], R22 ;  /* 0x0000681601007387 */ /* 0x000fe80000100a00 */
[----:B------:R-:W0:Y:S04]  /*43aa0*/  LDS.128 R20, [R19+0x1000] ;  /* 0x0010000013147984 */ /* 0x000e280000000c00 */
[----:B0-----:R-:W-:Y:S04]  /*43ab0*/  STL.64 [R1+0x40], R20 ;  /* 0x0000401401007387 */ /* 0x001fe80000100a00 */
[----:B------:R-:W-:Y:S04]  /*43ac0*/  STL.64 [R1+0x48], R22 ;  /* 0x0000481601007387 */ /* 0x000fe80000100a00 */
[----:B------:R-:W0:Y:S04]  /*43ad0*/  LDS.128 R20, [R25+0x1000] ;  /* 0x0010000019147984 */ /* 0x000e280000000c00 */
[----:B0-----:R-:W-:Y:S04]  /*43ae0*/  STL.64 [R1+0x20], R20 ;  /* 0x0000201401007387 */ /* 0x001fe80000100a00 */
[----:B------:R0:W-:Y:S04]  /*43af0*/  STL.64 [R1+0x28], R22 ;  /* 0x0000281601007387 */ /* 0x0001e80000100a00 */
[----:B0-----:R-:W2:Y:S01]  /*43b00*/  LDL.LU R22, [R1+0xf70] ;  /* 0x000f700001167983 */ /* 0x001ea20000300800 */
[----:B------:R-:W-:-:S02]  /*43b10*/  LOP3.LUT R6, R16, 0x8, R27, 0xfe, !PT ;  /* 0x0000000810067812 */ /* 0x000fc400078efe1b */
[--C-:B------:R-:W-:Y:S01]  /*43b20*/  LOP3.LUT R5, R16, 0xa, R27.reuse, 0xfe, !PT ;  /* 0x0000000a10057812 */ /* 0x100fe200078efe1b */
[----:B------:R-:W3:Y:S01]  /*43b30*/  LDL.LU.64 R20, [R1+0xf68] ;  /* 0x000f680001147983 */ /* 0x000ee20000300a00 */
[C---:B------:R-:W-:Y:S01]  /*43b40*/  ISETP.LT.AND P4, PT, R6.reuse, c[0x0][0x17c], !P0 ;  /* 0x00005f0006007a0c */ /* 0x040fe20004781270 */
[----:B------:R-:W-:Y:S01]  /*43b50*/  IMAD R6, R6, c[0x0][0x198], RZ ;  /* 0x0000660006067a24 */ /* 0x000fe200078e02ff */
[----:B------:R-:W-:Y:S02]  /*43b60*/  LOP3.LUT R4, R16, 0xc, R27, 0xfe, !PT ;  /* 0x0000000c10047812 */ /* 0x000fe400078efe1b */
[C---:B------:R-:W-:Y:S01]  /*43b70*/  ISETP.LT.AND P3, PT, R5.reuse, c[0x0][0x17c], !P0 ;  /* 0x00005f0005007a0c */ /* 0x040fe20004761270 */
[----:B------:R-:W-:Y:S01]  /*43b80*/  IMAD R5, R5, c[0x0][0x198], RZ ;  /* 0x0000660005057a24 */ /* 0x000fe200078e02ff */
[C---:B------:R-:W-:Y:S01]  /*43b90*/  ISETP.LT.AND P2, PT, R4.reuse, c[0x0][0x17c], !P0 ;  /* 0x00005f0004007a0c */ /* 0x040fe20004741270 */
[----:B------:R-:W-:Y:S01]  /*43ba0*/  IMAD R4, R4, c[0x0][0x198], RZ ;  /* 0x0000660004047a24 */ /* 0x000fe200078e02ff */
[----:B------:R-:W-:-:S02]  /*43bb0*/  LEA R10, P6, R6, R28, 0x1 ;  /* 0x0000001c060a7211 */ /* 0x000fc400078c08ff */
[--C-:B------:R-:W-:Y:S02]  /*43bc0*/  LOP3.LUT R7, R16, 0xe, R27.reuse, 0xfe, !PT ;  /* 0x0000000e10077812 */ /* 0x100fe400078efe1b */
[----:B------:R-:W-:Y:S02]  /*43bd0*/  LEA.HI.X.SX32 R11, R6, R0, 0x1, P6 ;  /* 0x00000000060b7211 */ /* 0x000fe400030f0eff */
[----:B------:R-:W-:Y:S02]  /*43be0*/  LOP3.LUT R6, R16, 0xfe, R27, 0xfe, !PT ;  /* 0x000000fe10067812 */ /* 0x000fe400078efe1b */
[-C--:B------:R-:W-:Y:S02]  /*43bf0*/  LEA R12, P5, R5, R28.reuse, 0x1 ;  /* 0x0000001c050c7211 */ /* 0x080fe400078a08ff */
[----:B------:R-:W-:Y:S01]  /*43c00*/  LEA R14, P6, R4, R28, 0x1 ;  /* 0x0000001c040e7211 */ /* 0x000fe200078c08ff */
[C---:B------:R-:W-:Y:S01]  /*43c10*/  IMAD R17, R7.reuse, c[0x0][0x198], RZ ;  /* 0x0000660007117a24 */ /* 0x040fe200078e02ff */
[----:B------:R-:W-:Y:S01]  /*43c20*/  ISETP.LT.AND P1, PT, R7, c[0x0][0x17c], !P0 ;  /* 0x00005f0007007a0c */ /* 0x000fe20004721270 */
[----:B------:R-:W-:Y:S01]  /*43c30*/  STL [R1+0x264], R6 ;  /* 0x0002640601007387 */ /* 0x000fe20000100800 */
[----:B------:R-:W-:-:S02]  /*43c40*/  LEA.HI.X.SX32 R13, R5, R0, 0x1, P5 ;  /* 0x00000000050d7211 */ /* 0x000fc400028f0eff */
[----:B------:R-:W-:Y:S02]  /*43c50*/  LEA.HI.X.SX32 R15, R4, R0, 0x1, P6 ;  /* 0x00000000040f7211 */ /* 0x000fe400030f0eff */
[----:B--2---:R-:W0:Y:S04]  /*43c60*/  LDS.128 R4, [R22+0x1000] ;  /* 0x0010000016047984 */ /* 0x004e280000000c00 */
[----:B0-----:R0:W-:Y:S04]  /*43c70*/  STL [R1+0xf60], R4 ;  /* 0x000f600401007387 */ /* 0x0011e80000100800 */
[----:B0-----:R-:W2:Y:S04]  /*43c80*/  LDL R4, [R1+0x60] ;  /* 0x0000600001047983 */ /* 0x001ea80000100800 */
[----:B------:R-:W-:Y:S04]  /*43c90*/  STL [R1+0xf50], R5 ;  /* 0x000f500501007387 */ /* 0x000fe80000100800 */
[----:B------:R0:W-:Y:S04]  /*43ca0*/  STL [R1+0xf4c], R6 ;  /* 0x000f4c0601007387 */ /* 0x0001e80000100800 */
[----:B0-----:R-:W4:Y:S04]  /*43cb0*/  LDL.LU R6, [R1+0x30] ;  /* 0x0000300001067983 */ /* 0x001f280000300800 */
[----:B------:R0:W-:Y:S04]  /*43cc0*/  STL [R1+0xf48], R7 ;  /* 0x000f480701007387 */ /* 0x0001e80000100800 */
[----:B0-----:R-:W5:Y:S04]  /*43cd0*/  LDL.LU R7, [R1+0x10] ;  /* 0x0000100001077983 */ /* 0x001f680000300800 */
[----:B---3--:R0:W-:Y:S04]  /*43ce0*/  @P4 STG.E.U16 [R10.64], R21 ;  /* 0x000000150a004986 */ /* 0x0081e8000c10150a */
[----:B------:R-:W-:Y:S04]  /*43cf0*/  @P3 STG.E.U16 [R12.64], R20 ;  /* 0x000000140c003986 */ /* 0x000fe8000c10150a */
[----:B------:R-:W1:Y:S01]  /*43d00*/  LDS.128 R20, [R2+0x1800] ;  /* 0x0018000002147984 */ /* 0x000e620000000c00 */
[----:B------:R-:W-:-:S02]  /*43d10*/  LOP3.LUT R18, R16, 0x10, R27, 0xfe, !PT ;  /* 0x0000001010127812 */ /* 0x000fc400078efe1b */
[C-C-:B------:R-:W-:Y:S01]  /*43d20*/  LOP3.LUT R9, R16.reuse, 0x12, R27.reuse, 0xfe, !PT ;  /* 0x0000001210097812 */ /* 0x140fe200078efe1b */
[----:B------:R-:W3:Y:S01]  /*43d30*/  LDL R5, [R1+0x40] ;  /* 0x0000400001057983 */ /* 0x000ee20000100800 */
[--C-:B------:R-:W-:Y:S01]  /*43d40*/  LOP3.LUT R3, R16, 0x14, R27.reuse, 0xfe, !PT ;  /* 0x0000001410037812 */ /* 0x100fe200078efe1b */
[----:B0-----:R-:W-:Y:S01]  /*43d50*/  IMAD R10, R18, c[0x0][0x198], RZ ;  /* 0x00006600120a7a24 */ /* 0x001fe200078e02ff */
[----:B------:R-:W-:Y:S02]  /*43d60*/  LOP3.LUT R8, R16, 0x16, R27, 0xfe, !PT ;  /* 0x0000001610087812 */ /* 0x000fe400078efe1b */
[C---:B------:R-:W-:Y:S02]  /*43d70*/  LEA R16, P5, R17.reuse, R28, 0x1 ;  /* 0x0000001c11107211 */ /* 0x040fe400078a08ff */
[----:B------:R-:W-:Y:S02]  /*43d80*/  ISETP.LT.AND P4, PT, R18, c[0x0][0x17c], !P0 ;  /* 0x00005f0012007a0c */ /* 0x000fe40004781270 */
[----:B------:R-:W-:-:S02]  /*43d90*/  LEA.HI.X.SX32 R17, R17, R0, 0x1, P5 ;  /* 0x0000000011117211 */ /* 0x000fc400028f0eff */
[C---:B------:R-:W-:Y:S01]  /*43da0*/  LEA R24, P6, R10.reuse, R28, 0x1 ;  /* 0x0000001c0a187211 */ /* 0x040fe200078c08ff */
[----:B----4-:R-:W-:Y:S04]  /*43db0*/  @P2 STG.E.U16 [R14.64], R6 ;  /* 0x000000060e002986 */ /* 0x010fe8000c10150a */
[----:B------:R0:W-:Y:S04]  /*43dc0*/  LDS.128 R12, [R25+0x1800] ;  /* 0x00180000190c7984 */ /* 0x0001e80000000c00 */
[----:B------:R-:W-:Y:S01]  /*43dd0*/  STL [R1+0xf58], R6 ;  /* 0x000f580601007387 */ /* 0x000fe20000100800 */
[----:B0-----:R-:W-:-:S03]  /*43de0*/  LEA.HI.X.SX32 R25, R10, R0, 0x1, P6 ;  /* 0x000000000a197211 */ /* 0x001fc600030f0eff */
[----:B-----5:R-:W-:Y:S04]  /*43df0*/  @P1 STG.E.U16 [R16.64], R7 ;  /* 0x0000000710001986 */ /* 0x020fe8000c10150a */
[----:B------:R0:W-:Y:S04]  /*43e00*/  STL [R1+0xf5c], R7 ;  /* 0x000f5c0701007387 */ /* 0x0001e80000100800 */
[----:B--2---:R-:W-:Y:S04]  /*43e10*/  @P4 STG.E.U16 [R24.64], R4 ;  /* 0x0000000418004986 */ /* 0x004fe8000c10150a */
[----:B------:R-:W2:Y:S04]  /*43e20*/  S2R R11, SR_TID.X ;  /* 0x00000000000b7919 */ /* 0x000ea80000002100 */
[----:B0-----:R-:W4:Y:S04]  /*43e30*/  LDL.LU R7, [R1+0x4] ;  /* 0x0000040001077983 */ /* 0x001f280000300800 */
[----:B-1----:R0:W-:Y:S01]  /*43e40*/  STL [R1+0xf54], R23 ;  /* 0x000f541701007387 */ /* 0x0021e20000100800 */
[----:B------:R-:W-:-:S02]  /*43e50*/  ISETP.LT.AND P2, PT, R9, c[0x0][0x17c], !P0 ;  /* 0x00005f0009007a0c */ /* 0x000fc40004741270 */
[----:B------:R-:W-:Y:S01]  /*43e60*/  ISETP.LT.AND P3, PT, R3, c[0x0][0x17c], !P0 ;  /* 0x00005f0003007a0c */ /* 0x000fe20004761270 */
[----:B------:R-:W1:Y:S04]  /*43e70*/  LDS.128 R16, [R19+0x1800] ;  /* 0x0018000013107984 */ /* 0x000e680000000c00 */
[----:B0-----:R-:W5:Y:S04]  /*43e80*/  LDL.LU R23, [R1+0x50] ;  /* 0x0000500001177983 */ /* 0x001f680000300800 */
[----:B------:R-:W4:Y:S04]  /*43e90*/  LDL.LU R6, [R1+0x54] ;  /* 0x0000540001067983 */ /* 0x000f280000300800 */
[----:B------:R-:W4:Y:S04]  /*43ea0*/  LDL.LU R4, [R1+0xf60] ;  /* 0x000f600001047983 */ /* 0x000f280000300800 */
[----:B------:R-:W4:Y:S01]  /*43eb0*/  LDL R25, [R1+0x20] ;  /* 0x0000200001197983 */ /* 0x000f220000100800 */
[----:B------:R-:W-:-:S02]  /*43ec0*/  IMAD R9, R9, c[0x0][0x198], RZ ;  /* 0x0000660009097a24 */ /* 0x000fc400078e02ff */
[----:B--2---:R-:W-:-:S03]  /*43ed0*/  IMAD.SHL.U32 R11, R11, 0x1000, RZ ;  /* 0x000010000b0b7824 */ /* 0x004fc600078e00ff */
[----:B------:R-:W-:Y:S01]  /*43ee0*/  LEA R26, P5, R9, R28, 0x1 ;  /* 0x0000001c091a7211 */ /* 0x000fe200078a08ff */
[----:B------:R-:W-:Y:S01]  /*43ef0*/  IMAD R3, R3, c[0x0][0x198], RZ ;  /* 0x0000660003037a24 */ /* 0x000fe200078e02ff */
[----:B------:R-:W-:Y:S02]  /*43f00*/  LOP3.LUT R11, R11, 0x6000, RZ, 0xc0, !PT ;  /* 0x000060000b0b7812 */ /* 0x000fe400078ec0ff */
[----:B------:R-:W-:Y:S02]  /*43f10*/  LEA.HI.X.SX32 R27, R9, R0, 0x1, P5 ;  /* 0x00000000091b7211 */ /* 0x000fe400028f0eff */
[----:B------:R-:W-:Y:S01]  /*43f20*/  LEA R2, P6, R3, R28, 0x1 ;  /* 0x0000001c03027211 */ /* 0x000fe200078c08ff */
[----:B------:R-:W-:Y:S02]  /*43f30*/  IMAD R11, R29, 0x10, R11 ;  /* 0x000000101d0b7824 */ /* 0x000fe400078e020b */
[----:B---3--:R0:W-:Y:S01]  /*43f40*/  @P2 STG.E.U16 [R26.64], R5 ;  /* 0x000000051a002986 */ /* 0x0081e2000c10150a */
[----:B------:R-:W-:Y:S01]  /*43f50*/  IMAD R29, R8, c[0x0][0x198], RZ ;  /* 0x00006600081d7a24 */ /* 0x000fe200078e02ff */
[----:B------:R-:W-:-:S04]  /*43f60*/  LEA.HI.X.SX32 R3, R3, R0, 0x1, P6 ;  /* 0x0000000003037211 */ /* 0x000fc800030f0eff */
[C---:B------:R-:W-:Y:S01]  /*43f70*/  LEA R24, P4, R29.reuse, R28, 0x1 ;  /* 0x0000001c1d187211 */ /* 0x040fe200078808ff */
[----:B0-----:R-:W2:Y:S04]  /*43f80*/  LDL.LU R27, [R1] ;  /* 0x00000000011b7983 */ /* 0x001ea80000300800 */
[----:B------:R-:W3:Y:S04]  /*43f90*/  LDL.LU R26, [R1+0x8] ;  /* 0x00000800011a7983 */ /* 0x000ee80000300800 */
[----:B------:R-:W5:Y:S04]  /*43fa0*/  LDL.LU R5, [R1+0x90] ;  /* 0x0000900001057983 */ /* 0x000f680000300800 */
[----:B----4-:R0:W-:Y:S02]  /*43fb0*/  @P3 STG.E.U16 [R2.64], R25 ;  /* 0x0000001902003986 */ /* 0x0101e4000c10150a */
[----:B0-----:R-:W-:-:S02]  /*43fc0*/  LEA.HI.X.SX32 R25, R29, R0, 0x1, P4 ;  /* 0x000000001d197211 */ /* 0x001fc400020f0eff */
[----:B------:R-:W4:Y:S01]  /*43fd0*/  LDL.LU R29, [R1+0xc] ;  /* 0x00000c00011d7983 */ /* 0x000f220000300800 */
[----:B------:R-:W-:Y:S02]  /*43fe0*/  LOP3.LUT R11, R11, 0x60, RZ, 0x3c, !PT ;  /* 0x000000600b0b7812 */ /* 0x000fe400078e3cff */
[----:B------:R-:W-:-:S04]  /*43ff0*/  ISETP.LT.AND P1, PT, R8, c[0x0][0x17c], !P0 ;  /* 0x00005f0008007a0c */ /* 0x000fc80004721270 */
[----:B------:R-:W0:Y:S01]  /*44000*/  LDS.128 R8, [R11+0x1800] ;  /* 0x001800000b087984 */ /* 0x000e220000000c00 */
[C---:B--2---:R-:W-:Y:S01]  /*44010*/  IMAD R2, R27.reuse, c[0x0][0x198], RZ ;  /* 0x000066001b027a24 */ /* 0x044fe200078e02ff */
[----:B------:R-:W-:-:S07]  /*44020*/  ISETP.LT.AND P3, PT, R27, c[0x0][0x17c], !P0 ;  /* 0x00005f001b007a0c */ /* 0x000fce0004761270 */
[----:B------:R2:W-:Y:S01]  /*44030*/  @P1 STG.E.U16 [R24.64], R4 ;  /* 0x0000000418001986 */ /* 0x0005e2000c10150a */
[C---:B------:R-:W-:Y:S01]  /*44040*/  IMAD R27, R7.reuse, c[0x0][0x198], RZ ;  /* 0x00006600071b7a24 */ /* 0x040fe200078e02ff */
[----:B------:R-:W-:Y:S01]  /*44050*/  ISETP.LT.AND P2, PT, R7, c[0x0][0x17c], !P0 ;  /* 0x00005f0007007a0c */ /* 0x000fe20004741270 */
[C---:B---3--:R-:W-:Y:S01]  /*44060*/  IMAD R3, R26.reuse, c[0x0][0x198], RZ ;  /* 0x000066001a037a24 */ /* 0x048fe200078e02ff */
[----:B------:R-:W-:Y:S01]  /*44070*/  ISETP.LT.AND P4, PT, R26, c[0x0][0x17c], !P0 ;  /* 0x00005f001a007a0c */ /* 0x000fe20004781270 */
[----:B------:R-:W3:Y:S01]  /*44080*/  LDL.LU R7, [R1+0x80] ;  /* 0x0000800001077983 */ /* 0x000ee20000300800 */
[-C--:B------:R-:W-:Y:S02]  /*44090*/  LEA R26, P5, R27, R28.reuse, 0x1 ;  /* 0x0000001c1b1a7211 */ /* 0x080fe400078a08ff */
[----:B--2---:R-:W-:-:S04]  /*440a0*/  LEA R24, P1, R2, R28, 0x1 ;  /* 0x0000001c02187211 */ /* 0x004fc800078208ff */
[----:B------:R-:W-:Y:S02]  /*440b0*/  LEA.HI.X.SX32 R25, R2, R0, 0x1, P1 ;  /* 0x0000000002197211 */ /* 0x000fe400008f0eff */
[----:B------:R-:W-:Y:S02]  /*440c0*/  LEA R2, P6, R3, R28, 0x1 ;  /* 0x0000001c03027211 */ /* 0x000fe400078c08ff */
[-C--:B------:R-:W-:Y:S01]  /*440d0*/  LEA.HI.X.SX32 R27, R27, R0.reuse, 0x1, P5 ;  /* 0x000000001b1b7211 */ /* 0x080fe200028f0eff */
[----:B------:R-:W-:Y:S01]  /*440e0*/  @P3 STG.E.U16 [R24.64], R20 ;  /* 0x0000001418003986 */ /* 0x000fe2000c10150a */
[----:B------:R-:W-:-:S03]  /*440f0*/  LEA.HI.X.SX32 R3, R3, R0, 0x1, P6 ;  /* 0x0000000003037211 */ /* 0x000fc600030f0eff */
[----:B-1----:R1:W-:Y:S01]  /*44100*/  @P2 STG.E.U16 [R26.64], R16 ;  /* 0x000000101a002986 */ /* 0x0023e2000c10150a */
[----:B-----5:R-:W-:Y:S02]  /*44110*/  PRMT R4, R5, 0x7632, R4 ;  /* 0x0000763205047816 */ /* 0x020fe40000000004 */
[C---:B------:R-:W-:Y:S01]  /*44120*/  ISETP.LT.AND P2, PT, R23.reuse, c[0x0][0x17c], !P0 ;  /* 0x00005f0017007a0c */ /* 0x040fe20004741270 */
[----:B------:R-:W-:Y:S01]  /*44130*/  @P4 STG.E.U16 [R2.64], R12 ;  /* 0x0000000c02004986 */ /* 0x000fe2000c10150a */
[----:B-1----:R-:W-:Y:S02]  /*44140*/  IMAD R26, R6, c[0x0][0x198], RZ ;  /* 0x00006600061a7a24 */ /* 0x002fe400078e02ff */
[----:B------:R-:W-:Y:S01]  /*44150*/  IMAD R27, R23, c[0x0][0x198], RZ ;  /* 0x00006600171b7a24 */ /* 0x000fe200078e02ff */
[C---:B----4-:R-:W-:Y:S01]  /*44160*/  ISETP.LT.AND P1, PT, R29.reuse, c[0x0][0x17c], !P0 ;  /* 0x00005f001d007a0c */ /* 0x050fe20004721270 */
[----:B------:R-:W-:-:S05]  /*44170*/  IMAD R29, R29, c[0x0][0x198], RZ ;  /* 0x000066001d1d7a24 */ /* 0x000fca00078e02ff */
[----:B------:R-:W-:-:S04]  /*44180*/  LEA R24, P3, R29, R28, 0x1 ;  /* 0x0000001c1d187211 */ /* 0x000fc800078608ff */
[----:B------:R-:W-:Y:S02]  /*44190*/  LEA.HI.X.SX32 R25, R29, R0, 0x1, P3 ;  /* 0x000000001d197211 */ /* 0x000fe400018f0eff */
[----:B------:R-:W-:Y:S02]  /*441a0*/  ISETP.LT.AND P3, PT, R6, c[0x0][0x17c], !P0 ;  /* 0x00005f0006007a0c */ /* 0x000fe40004761270 */
[----:B------:R-:W2:Y:S04]  /*441b0*/  LDL.LU R6, [R1+0xb0] ;  /* 0x0000b00001067983 */ /* 0x000ea80000300800 */
[----:B------:R-:W4:Y:S04]  /*441c0*/  LDL.LU R5, [R1+0x78] ;  /* 0x0000780001057983 */ /* 0x000f280000300800 */
[----:B------:R-:W5:Y:S04]  /*441d0*/  LDL.LU R29, [R1+0xa0] ;  /* 0x0000a000011d7983 */ /* 0x000f680000300800 */
[----:B0-----:R0:W-:Y:S04]  /*441e0*/  @P1 STG.E.U16 [R24.64], R8 ;  /* 0x0000000818001986 */ /* 0x0011e8000c10150a */
[----:B------:R-:W2:Y:S04]  /*441f0*/  LDL.LU R23, [R1+0x7c] ;  /* 0x00007c0001177983 */ /* 0x000ea80000300800 */
[----:B0-----:R-:W2:Y:S01]  /*44200*/  LDL.LU R25, [R1+0x58] ;  /* 0x0000580001197983 */ /* 0x001ea20000300800 */
[----:B------:R-:W-:-:S02]  /*44210*/  LEA R2, P4, R27, R28, 0x1 ;  /* 0x0000001c1b027211 */ /* 0x000fc400078808ff */
[----:B------:R-:W-:Y:S02]  /*44220*/  LEA R24, P5, R26, R28, 0x1 ;  /* 0x0000001c1a187211 */ /* 0x000fe400078a08ff */
[----:B------:R-:W-:Y:S02]  /*44230*/  LEA.HI.X.SX32 R3, R27, R0, 0x1, P4 ;  /* 0x000000001b037211 */ /* 0x000fe400020f0eff */
[----:B---3--:R-:W-:-:S03]  /*44240*/  PRMT R8, R7, 0x7632, R8 ;  /* 0x0000763207087816 */ /* 0x008fc60000000008 */
[----:B------:R0:W-:Y:S01]  /*44250*/  @P2 STG.E.U16 [R2.64], R4 ;  /* 0x0000000402002986 */ /* 0x0001e2000c10150a */
[C---:B--2---:R-:W-:Y:S01]  /*44260*/  ISETP.LT.AND P1, PT, R25.reuse, c[0x0][0x17c], !P0 ;  /* 0x00005f0019007a0c */ /* 0x044fe20004721270 */
[----:B------:R-:W-:Y:S01]  /*44270*/  IMAD R27, R25, c[0x0][0x198], RZ ;  /* 0x00006600191b7a24 */ /* 0x000fe200078e02ff */
[----:B------:R-:W-:Y:S02]  /*44280*/  LEA.HI.X.SX32 R25, R26, R0, 0x1, P5 ;  /* 0x000000001a197211 */ /* 0x000fe400028f0eff */
[----:B------:R-:W2:Y:S04]  /*44290*/  LDL.LU R26, [R1+0x74] ;  /* 0x00007400011a7983 */ /* 0x000ea80000300800 */
[----:B------:R-:W3:Y:S04]  /*442a0*/  LDL.LU R7, [R1+0xf5c] ;  /* 0x000f5c0001077983 */ /* 0x000ee80000300800 */
[----:B0-----:R-:W2:Y:S01]  /*442b0*/  LDL.LU R3, [R1+0x5c] ;  /* 0x00005c0001037983 */ /* 0x001ea20000300800 */
[----:B------:R-:W-:-:S03]  /*442c0*/  LEA R2, P4, R27, R28, 0x1 ;  /* 0x0000001c1b027211 */ /* 0x000fc600078808ff */
[----:B------:R0:W-:Y:S04]  /*442d0*/  @P3 STG.E.U16 [R24.64], R8 ;  /* 0x0000000818003986 */ /* 0x0001e8000c10150a */
[----:B0-----:R-:W3:Y:S01]  /*442e0*/  LDL.LU R24, [R1+0x70] ;  /* 0x0000700001187983 */ /* 0x001ee20000300800 */
[C---:B--2---:R-:W-:Y:S01]  /*442f0*/  ISETP.LT.AND P2, PT, R3.reuse, c[0x0][0x17c], !P0 ;  /* 0x00005f0003007a0c */ /* 0x044fe20004741270 */
[----:B------:R-:W-:Y:S01]  /*44300*/  IMAD R25, R3, c[0x0][0x198], RZ ;  /* 0x0000660003197a24 */ /* 0x000fe200078e02ff */
[----:B------:R-:W-:Y:S02]  /*44310*/  LEA.HI.X.SX32 R3, R27, R0, 0x1, P4 ;  /* 0x000000001b037211 */ /* 0x000fe400020f0eff */
[----:B------:R-:W2:Y:S02]  /*44320*/  LDL.LU R27, [R1+0xc0] ;  /* 0x0000c000011b7983 */ /* 0x000ea40000300800 */
[----:B--2---:R-:W-:-:S05]  /*44330*/  PRMT R4, R27, 0x7632, R4 ;  /* 0x000076321b047816 */ /* 0x004fca0000000004 */
[----:B------:R0:W-:Y:S04]  /*44340*/  @P1 STG.E.U16 [R2.64], R4 ;  /* 0x0000000402001986 */ /* 0x0001e8000c10150a */
[----:B0-----:R-:W2:Y:S01]  /*44350*/  LDL.LU R3, [R1+0xd0] ;  /* 0x0000d00001037983 */ /* 0x001ea20000300800 */
[----:B---3--:R-:W-:-:S05]  /*44360*/  IMAD R27, R24, c[0x0][0x198], RZ ;  /* 0x00006600181b7a24 */ /* 0x008fca00078e02ff */
[-C--:B------:R-:W-:Y:S02]  /*44370*/  LEA R2, P5, R27, R28.reuse, 0x1 ;  /* 0x0000001c1b027211 */ /* 0x080fe400078a08ff */
[----:B------:R-:W-:Y:S02]  /*44380*/  PRMT R8, R6, 0x7632, R8 ;  /* 0x0000763206087816 */ /* 0x000fe40000000008 */
[----:B------:R-:W-:Y:S02]  /*44390*/  ISETP.LT.AND P3, PT, R24, c[0x0][0x17c], !P0 ;  /* 0x00005f0018007a0c */ /* 0x000fe40004761270 */
[----:B------:R-:W-:Y:S02]  /*443a0*/  LEA R24, P4, R25, R28, 0x1 ;  /* 0x0000001c19187211 */ /* 0x000fe400078808ff */
[----:B------:R-:W-:Y:S02]  /*443b0*/  ISETP.LT.AND P1, PT, R26, c[0x0][0x17c], !P0 ;  /* 0x00005f001a007a0c */ /* 0x000fe40004721270 */
[----:B--2---:R-:W-:-:S02]  /*443c0*/  PRMT R4, R3, 0x7632, R4 ;  /* 0x0000763203047816 */ /* 0x004fc40000000004 */
[-C--:B------:R-:W-:Y:S02]  /*443d0*/  LEA.HI.X.SX32 R3, R27, R0.reuse, 0x1, P5 ;  /* 0x000000001b037211 */ /* 0x080fe400028f0eff */
[----:B------:R-:W2:Y:S04]  /*443e0*/  LDL.LU R27, [R1+0xe0] ;  /* 0x0000e000011b7983 */ /* 0x000ea80000300800 */
[----:B------:R-:W3:Y:S01]  /*443f0*/  LDL.LU R6, [R1+0xf58] ;  /* 0x000f580001067983 */ /* 0x000ee20000300800 */
[----:B------:R-:W-:Y:S01]  /*44400*/  LEA.HI.X.SX32 R25, R25, R0, 0x1, P4 ;  /* 0x0000000019197211 */ /* 0x000fe200020f0eff */
[----:B------:R-:W-:-:S04]  /*44410*/  IMAD R26, R26, c[0x0][0x198], RZ ;  /* 0x000066001a1a7a24 */ /* 0x000fc800078e02ff */
[----:B------:R0:W-:Y:S01]  /*44420*/  @P2 STG.E.U16 [R24.64], R4 ;  /* 0x0000000418002986 */ /* 0x0001e2000c10150a */
[----:B----4-:R-:W-:-:S03]  /*44430*/  ISETP.LT.AND P2, PT, R5, c[0x0][0x17c], !P0 ;  /* 0x00005f0005007a0c */ /* 0x010fc60004741270 */
[----:B------:R1:W-:Y:S01]  /*44440*/  @P3 STG.E.U16 [R2.64], R8 ;  /* 0x0000000802003986 */ /* 0x0003e2000c10150a */
[C---:B0-----:R-:W-:Y:S02]  /*44450*/  LEA R24, P4, R26.reuse, R28, 0x1 ;  /* 0x0000001c1a187211 */ /* 0x041fe400078808ff */
[----:B-----5:R-:W-:Y:S01]  /*44460*/  PRMT R4, R29, 0x7632, R4 ;  /* 0x000076321d047816 */ /* 0x020fe20000000004 */
[----:B-1----:R-:W-:Y:S01]  /*44470*/  IMAD R3, R5, c[0x0][0x198], RZ ;  /* 0x0000660005037a24 */ /* 0x002fe200078e02ff */
[----:B------:R-:W-:Y:S01]  /*44480*/  LEA.HI.X.SX32 R25, R26, R0, 0x1, P4 ;  /* 0x000000001a197211 */ /* 0x000fe200020f0eff */
[----:B------:R-:W-:Y:S01]  /*44490*/  IMAD R26, R23, c[0x0][0x198], RZ ;  /* 0x00006600171a7a24 */ /* 0x000fe200078e02ff */
[----:B------:R-:W4:Y:S02]  /*444a0*/  LDL.LU R5, [R1+0xec] ;  /* 0x0000ec0001057983 */ /* 0x000f240000300800 */
[----:B------:R-:W-:Y:S02]  /*444b0*/  LEA R2, P4, R3, R28, 0x1 ;  /* 0x0000001c03027211 */ /* 0x000fe400078808ff */
[----:B------:R0:W-:Y:S01]  /*444c0*/  @P1 STG.E.U16 [R24.64], R4 ;  /* 0x0000000418001986 */ /* 0x0001e2000c10150a */
[----:B------:R-:W-:-:S02]  /*444d0*/  ISETP.LT.AND P3, PT, R23, c[0x0][0x17c], !P0 ;  /* 0x00005f0017007a0c */ /* 0x000fc40004761270 */
[----:B------:R-:W-:Y:S01]  /*444e0*/  LEA.HI.X.SX32 R3, R3, R0, 0x1, P4 ;  /* 0x0000000003037211 */ /* 0x000fe200020f0eff */
[----:B------:R-:W5:Y:S01]  /*444f0*/  LDL.LU R29, [R1+0x20] ;  /* 0x00002000011d7983 */ /* 0x000f620000300800 */
[----:B------:R-:W-:-:S03]  /*44500*/  PRMT R8, R7, 0x7632, R8 ;  /* 0x0000763207087816 */ /* 0x000fc60000000008 */
[----:B------:R-:W4:Y:S01]  /*44510*/  LDL.LU R23, [R1+0xf0] ;  /* 0x0000f00001177983 */ /* 0x000f220000300800 */
[----:B0-----:R-:W-:-:S04]  /*44520*/  LEA R24, P5, R26, R28, 0x1 ;  /* 0x0000001c1a187211 */ /* 0x001fc800078a08ff */
[----:B------:R-:W-:Y:S02]  /*44530*/  LEA.HI.X.SX32 R25, R26, R0, 0x1, P5 ;  /* 0x000000001a197211 */ /* 0x000fe400028f0eff */
[----:B---3--:R-:W-:Y:S02]  /*44540*/  PRMT R4, R6, 0x7632, R4 ;  /* 0x0000763206047816 */ /* 0x008fe40000000004 */
[----:B------:R-:W3:Y:S04]  /*44550*/  LDL.LU R6, [R1+0xf4] ;  /* 0x0000f40001067983 */ /* 0x000ee80000300800 */
[----:B------:R-:W3:Y:S04]  /*44560*/  LDL.LU R26, [R1+0x40] ;  /* 0x00004000011a7983 */ /* 0x000ee80000300800 */
[----:B------:R-:W3:Y:S04]  /*44570*/  LDL.LU R7, [R1+0xfc] ;  /* 0x0000fc0001077983 */ /* 0x000ee80000300800 */
[----:B------:R0:W-:Y:S04]  /*44580*/  @P2 STG.E.U16 [R2.64], R4 ;  /* 0x0000000402002986 */ /* 0x0001e8000c10150a */
[----:B0-----:R-:W3:Y:S01]  /*44590*/  LDL.LU R3, [R1+0xe4] ;  /* 0x0000e40001037983 */ /* 0x001ee20000300800 */
[C---:B--2---:R-:W-:Y:S01]  /*445a0*/  ISETP.LT.AND P1, PT, R27.reuse, c[0x0][0x17c], !P0 ;  /* 0x00005f001b007a0c */ /* 0x044fe20004721270 */
[----:B------:R-:W-:-:S02]  /*445b0*/  IMAD R27, R27, c[0x0][0x198], RZ ;  /* 0x000066001b1b7a24 */ /* 0x000fc400078e02ff */
[----:B------:R0:W-:Y:S03]  /*445c0*/  @P3 STG.E.U16 [R24.64], R8 ;  /* 0x0000000818003986 */ /* 0x0001e6000c10150a */
[----:B------:R-:W-:Y:S01]  /*445d0*/  LEA R2, P4, R27, R28, 0x1 ;  /* 0x0000001c1b027211 */ /* 0x000fe200078808ff */
[----:B0-----:R-:W2:Y:S01]  /*445e0*/  LDL.LU R24, [R1+0xe8] ;  /* 0x0000e80001187983 */ /* 0x001ea20000300800 */
[C---:B---3--:R-:W-:Y:S01]  /*445f0*/  ISETP.LT.AND P2, PT, R3.reuse, c[0x0][0x17c], !P0 ;  /* 0x00005f0003007a0c */ /* 0x048fe20004741270 */
[----:B------:R-:W-:Y:S01]  /*44600*/  IMAD R25, R3, c[0x0][0x198], RZ ;  /* 0x0000660003197a24 */ /* 0x000fe200078e02ff */
[----:B------:R-:W-:Y:S02]  /*44610*/  LEA.HI.X.SX32 R3, R27, R0, 0x1, P4 ;  /* 0x000000001b037211 */ /* 0x000fe400020f0eff */
[----:B------:R-:W3:Y:S01]  /*44620*/  LDL.LU R27, [R1+0x60] ;  /* 0x00006000011b7983 */ /* 0x000ee20000300800 */
[----:B-----5:R-:W-:-:S02]  /*44630*/  PRMT R8, R29, 0x7632, R8 ;  /* 0x000076321d087816 */ /* 0x020fc40000000008 */
[----:B--2---:R-:W-:Y:S02]  /*44640*/  ISETP.LT.AND P3, PT, R24, c[0x0][0x17c], !P0 ;  /* 0x00005f0018007a0c */ /* 0x004fe40004761270 */
[----:B------:R-:W-:Y:S02]  /*44650*/  PRMT R20, R20, 0x7632, R20 ;  /* 0x0000763214147816 */ /* 0x000fe40000000014 */
[----:B---3--:R-:W-:Y:S01]  /*44660*/  PRMT R4, R27, 0x7632, R4 ;  /* 0x000076321b047816 */ /* 0x008fe20000000004 */
[----:B------:R-:W-:Y:S01]  /*44670*/  IMAD R27, R24, c[0x0][0x198], RZ ;  /* 0x00006600181b7a24 */ /* 0x000fe200078e02ff */
[----:B------:R-:W-:-:S03]  /*44680*/  LEA R24, P4, R25, R28, 0x1 ;  /* 0x0000001c19187211 */ /* 0x000fc600078808ff */
[----:B------:R0:W-:Y:S01]  /*44690*/  @P1 STG.E.U16 [R2.64], R4 ;  /* 0x0000000402001986 */ /* 0x0001e2000c10150a */
[----:B------:R-:W-:Y:S02]  /*446a0*/  LEA.HI.X.SX32 R25, R25, R0, 0x1, P4 ;  /* 0x0000000019197211 */ /* 0x000fe400020f0eff */
[----:B----4-:R-:W-:Y:S02]  /*446b0*/  ISETP.LT.AND P1, PT, R5, c[0x0][0x17c], !P0 ;  /* 0x00005f0005007a0c */ /* 0x010fe40004721270 */
[----:B0-----:R-:W-:Y:S02]  /*446c0*/  LEA R2, P5, R27, R28, 0x1 ;  /* 0x0000001c1b027211 */ /* 0x001fe400078a08ff */
[----:B------:R-:W-:Y:S01]  /*446d0*/  PRMT R4, R26, 0x7632, R4 ;  /* 0x000076321a047816 */ /* 0x000fe20000000004 */
[----:B------:R-:W-:Y:S01]  /*446e0*/  IMAD R26, R5, c[0x0][0x198], RZ ;  /* 0x00006600051a7a24 */ /* 0x000fe200078e02ff */
[----:B------:R-:W-:-:S03]  /*446f0*/  LEA.HI.X.SX32 R3, R27, R0, 0x1, P5 ;  /* 0x000000001b037211 */ /* 0x000fc600028f0eff */
[----:B------:R0:W-:Y:S04]  /*44700*/  @P2 STG.E.U16 [R24.64], R4 ;  /* 0x0000000418002986 */ /* 0x0001e8000c10150a */
[----:B------:R1:W-:Y:S01]  /*44710*/  @P3 STG.E.U16 [R2.64], R8 ;  /* 0x0000000802003986 */ /* 0x0003e2000c10150a */
[----:B------:R-:W-:-:S03]  /*44720*/  ISETP.LT.AND P3, PT, R23, c[0x0][0x17c], !P0 ;  /* 0x00005f0017007a0c */ /* 0x000fc60004761270 */
[----:B------:R-:W2:Y:S01]  /*44730*/  LDL.LU R5, [R1+0x100] ;  /* 0x0001000001057983 */ /* 0x000ea20000300800 */
[----:B0-----:R-:W-:Y:S02]  /*44740*/  LEA R24, P2, R26, R28, 0x1 ;  /* 0x0000001c1a187211 */ /* 0x001fe400078408ff */
[----:B------:R-:W-:Y:S01]  /*44750*/  PRMT R4, R4, 0x7632, R4 ;  /* 0x0000763204047816 */ /* 0x000fe20000000004 */
[----:B-1----:R-:W-:Y:S01]  /*44760*/  IMAD R3, R23, c[0x0][0x198], RZ ;  /* 0x0000660017037a24 */ /* 0x002fe200078e02ff */
[----:B------:R-:W-:Y:S01]  /*44770*/  LEA.HI.X.SX32 R25, R26, R0, 0x1, P2 ;  /* 0x000000001a197211 */ /* 0x000fe200010f0eff */
[----:B------:R-:W-:-:S03]  /*44780*/  IMAD R27, R6, c[0x0][0x198], RZ ;  /* 0x00006600061b7a24 */ /* 0x000fc600078e02ff */
[C---:B------:R-:W-:Y:S01]  /*44790*/  LEA R2, P4, R3.reuse, R28, 0x1 ;  /* 0x0000001c03027211 */ /* 0x040fe200078808ff */
[----:B------:R0:W-:Y:S01]  /*447a0*/  @P1 STG.E.U16 [R24.64], R4 ;  /* 0x0000000418001986 */ /* 0x0001e2000c10150a */
[----:B------:R-:W-:Y:S02]  /*447b0*/  ISETP.LT.AND P2, PT, R6, c[0x0][0x17c], !P0 ;  /* 0x00005f0006007a0c */ /* 0x000fe40004741270 */
[----:B------:R-:W-:Y:S01]  /*447c0*/  LEA.HI.X.SX32 R3, R3, R0, 0x1, P4 ;  /* 0x0000000003037211 */ /* 0x000fe200020f0eff */
[----:B------:R-:W3:Y:S01]  /*447d0*/  LDL.LU R6, [R1+0x10c] ;  /* 0x00010c0001067983 */ /* 0x000ee20000300800 */
[----:B------:R-:W-:-:S03]  /*447e0*/  ISETP.LT.AND P1, PT, R7, c[0x0][0x17c], !P0 ;  /* 0x00005f0007007a0c */ /* 0x000fc60004721270 */
[----:B------:R-:W4:Y:S01]  /*447f0*/  LDL R23, [R1+0x94] ;  /* 0x0000940001177983 */ /* 0x000f220000100800 */
[----:B0-----:R-:W-:Y:S01]  /*44800*/  IMAD R4, R7, c[0x0][0x198], RZ ;  /* 0x0000660007047a24 */ /* 0x001fe200078e02ff */
[CC--:B------:R-:W-:Y:S02]  /*44810*/  LEA R24, P5, R27.reuse, R28.reuse, 0x1 ;  /* 0x0000001c1b187211 */ /* 0x0c0fe400078a08ff */
[----:B------:R-:W5:Y:S02]  /*44820*/  LDL.LU R7, [R1+0x110] ;  /* 0x0001100001077983 */ /* 0x000f640000300800 */
[C---:B------:R-:W-:Y:S02]  /*44830*/  LEA R26, P4, R4.reuse, R28, 0x1 ;  /* 0x0000001c041a7211 */ /* 0x040fe400078808ff */
[----:B------:R0:W-:Y:S01]  /*44840*/  @P3 STG.E.U16 [R2.64], R20 ;  /* 0x0000001402003986 */ /* 0x0001e2000c10150a */
[-C--:B------:R-:W-:Y:S02]  /*44850*/  LEA.HI.X.SX32 R25, R27, R0.reuse, 0x1, P5 ;  /* 0x000000001b197211 */ /* 0x080fe400028f0eff */
[----:B------:R-:W-:Y:S01]  /*44860*/  LEA.HI.X.SX32 R27, R4, R0, 0x1, P4 ;  /* 0x00000000041b7211 */ /* 0x000fe200020f0eff */
[----:B0-----:R-:W4:Y:S04]  /*44870*/  LDL.LU R3, [R1+0x108] ;  /* 0x0001080001037983 */ /* 0x001f280000300800 */
[----:B------:R-:W4:Y:S04]  /*44880*/  LDL.LU R20, [R1+0x114] ;  /* 0x0001140001147983 */ /* 0x000f280000300800 */
[----:B------:R-:W4:Y:S01]  /*44890*/  LDL.LU R4, [R1+0x104] ;  /* 0x0001040001047983 */ /* 0x000f220000300800 */
[----:B------:R-:W-:-:S02]  /*448a0*/  PRMT R16, R16, 0x7632, R16 ;  /* 0x0000763210107816 */ /* 0x000fc40000000010 */
[----:B------:R-:W-:Y:S01]  /*448b0*/  PRMT R12, R12, 0x7632, R12 ;  /* 0x000076320c0c7816 */ /* 0x000fe2000000000c */
[----:B------:R-:W5:Y:S04]  /*448c0*/  LDL.LU R29, [R1+0x118] ;  /* 0x00011800011d7983 */ /* 0x000f680000300800 */
[----:B------:R0:W-:Y:S04]  /*448d0*/  @P2 STG.E.U16 [R24.64], R16 ;  /* 0x0000001018002986 */ /* 0x0001e8000c10150a */
[----:B------:R4:W-:Y:S01]  /*448e0*/  @P1 STG.E.U16 [R26.64], R12 ;  /* 0x0000000c1a001986 */ /* 0x0009e2000c10150a */
[----:B------:R-:W-:Y:S01]  /*448f0*/  PRMT R8, R8, 0x7632, R8 ;  /* 0x0000763208087816 */ /* 0x000fe20000000008 */
[C---:B--2---:R-:W-:Y:S01]  /*44900*/  IMAD R2, R5.reuse, c[0x0][0x198], RZ ;  /* 0x0000660005027a24 */ /* 0x044fe200078e02ff */
[----:B------:R-:W-:-:S02]  /*44910*/  ISETP.LT.AND P3, PT, R5, c[0x0][0x17c], !P0 ;  /* 0x00005f0005007a0c */ /* 0x000fc40004761270 */
[----:B------:R-:W2:Y:S02]  /*44920*/  LDL.LU R5, [R1+0x11c] ;  /* 0x00011c0001057983 */ /* 0x000ea40000300800 */
[C---:B0-----:R-:W-:Y:S02]  /*44930*/  LEA R24, P2, R2.reuse, R28, 0x1 ;  /* 0x0000001c02187211 */ /* 0x041fe400078408ff */
[----:B------:R-:W2:Y:S02]  /*44940*/  LDL.LU R16, [R1+0xd4] ;  /* 0x0000d40001107983 */ /* 0x000ea40000300800 */
[----:B------:R-:W-:-:S05]  /*44950*/  LEA.HI.X.SX32 R25, R2, R0, 0x1, P2 ;  /* 0x0000000002197211 */ /* 0x000fca00010f0eff */
[----:B------:R0:W-:Y:S01]  /*44960*/  @P3 STG.E.U16 [R24.64], R8 ;  /* 0x0000000818003986 */ /* 0x0001e2000c10150a */
[----:B---3--:R-:W-:Y:S01]  /*44970*/  ISETP.LT.AND P2, PT, R6, c[0x0][0x17c], !P0 ;  /* 0x00005f0006007a0c */ /* 0x008fe20004741270 */
[C---:B----4-:R-:W-:Y:S01]  /*44980*/  IMAD R12, R4.reuse, c[0x0][0x198], RZ ;  /* 0x00006600040c7a24 */ /* 0x050fe200078e02ff */
[----:B------:R-:W-:Y:S01]  /*44990*/  ISETP.LT.AND P4, PT, R4, c[0x0][0x17c], !P0 ;  /* 0x00005f0004007a0c */ /* 0x000fe20004781270 */
[----:B------:R-:W-:Y:S02]  /*449a0*/  IMAD R4, R6, c[0x0][0x198], RZ ;  /* 0x0000660006047a24 */ /* 0x000fe400078e02ff */
[----:B------:R-:W3:Y:S01]  /*449b0*/  LDL.LU R6, [R1+0xb4] ;  /* 0x0000b40001067983 */ /* 0x000ee20000300800 */
[----:B------:R-:W-:-:S03]  /*449c0*/  LEA R26, P5, R12, R28, 0x1 ;  /* 0x0000001c0c1a7211 */ /* 0x000fc600078a08ff */
[----:B0-----:R-:W4:Y:S01]  /*449d0*/  LDL R8, [R1+0x84] ;  /* 0x0000840001087983 */ /* 0x001f220000100800 */
[----:B------:R-:W-:-:S03]  /*449e0*/  LEA.HI.X.SX32 R27, R12, R0, 0x1, P5 ;  /* 0x000000000c1b7211 */ /* 0x000fc600028f0eff */
[----:B------:R-:W2:Y:S01]  /*449f0*/  LDL R12, [R1+0xc4] ;  /* 0x0000c400010c7983 */ /* 0x000ea20000100800 */
[C---:B------:R-:W-:Y:S01]  /*44a00*/  ISETP.LT.AND P1, PT, R3.reuse, c[0x0][0x17c], !P0 ;  /* 0x00005f0003007a0c */ /* 0x040fe20004721270 */
[----:B------:R-:W-:Y:S01]  /*44a10*/  IMAD R3, R3, c[0x0][0x198], RZ ;  /* 0x0000660003037a24 */ /* 0x000fe200078e02ff */
[----:B------:R-:W-:-:S04]  /*44a20*/  LEA R24, P3, R4, R28, 0x1 ;  /* 0x0000001c04187211 */ /* 0x000fc800078608ff */
[C---:B------:R-:W-:Y:S02]  /*44a30*/  LEA R2, P6, R3.reuse, R28, 0x1 ;  /* 0x0000001c03027211 */ /* 0x040fe400078c08ff */
[-C--:B------:R-:W-:Y:S02]  /*44a40*/  LEA.HI.X.SX32 R25, R4, R0.reuse, 0x1, P3 ;  /* 0x0000000004197211 */ /* 0x080fe400018f0eff */
[----:B------:R-:W-:Y:S01]  /*44a50*/  LEA.HI.X.SX32 R3, R3, R0, 0x1, P6 ;  /* 0x0000000003037211 */ /* 0x000fe200030f0eff */
[C---:B-----5:R-:W-:Y:S01]  /*44a60*/  IMAD R4, R7.reuse, c[0x0][0x198], RZ ;  /* 0x0000660007047a24 */ /* 0x060fe200078e02ff */
[----:B------:R0:W-:Y:S01]  /*44a70*/  @P4 STG.E.U16 [R26.64], R23 ;  /* 0x000000171a004986 */ /* 0x0001e2000c10150a */
[----:B------:R-:W-:Y:S02]  /*44a80*/  ISETP.LT.AND P4, PT, R7, c[0x0][0x17c], !P0 ;  /* 0x00005f0007007a0c */ /* 0x000fe40004781270 */
[----:B------:R-:W-:Y:S01]  /*44a90*/  ISETP.LT.AND P3, PT, R20, c[0x0][0x17c], !P0 ;  /* 0x00005f0014007a0c */ /* 0x000fe20004761270 */
[----:B0-----:R-:W5:Y:S04]  /*44aa0*/  LDL R23, [R1+0xa4] ;  /* 0x0000a40001177983 */ /* 0x001f680000100800 */
[----:B------:R-:W3:Y:S04]  /*44ab0*/  LDL.LU R7, [R1+0x14] ;  /* 0x0000140001077983 */ /* 0x000ee80000300800 */
[----:B----4-:R0:W-:Y:S04]  /*44ac0*/  @P1 STG.E.U16 [R2.64], R8 ;  /* 0x0000000802001986 */ /* 0x0101e8000c10150a */
[----:B--2---:R1:W-:Y:S01]  /*44ad0*/  @P2 STG.E.U16 [R24.64], R12 ;  /* 0x0000000c18002986 */ /* 0x0043e2000c10150a */
[----:B------:R-:W-:-:S02]  /*44ae0*/  ISETP.LT.AND P1, PT, R29, c[0x0][0x17c], !P0 ;  /* 0x00005f001d007a0c */ /* 0x000fc40004721270 */
[----:B0-----:R-:W-:Y:S01]  /*44af0*/  LEA R2, P2, R4, R28, 0x1 ;  /* 0x0000001c04027211 */ /* 0x001fe200078408ff */
[----:B------:R-:W-:-:S03]  /*44b00*/  IMAD R8, R5, c[0x0][0x198], RZ ;  /* 0x0000660005087a24 */ /* 0x000fc600078e02ff */
[----:B------:R-:W-:Y:S01]  /*44b10*/  LEA.HI.X.SX32 R3, R4, R0, 0x1, P2 ;  /* 0x0000000004037211 */ /* 0x000fe200010f0eff */
[----:B-1----:R-:W-:Y:S01]  /*44b20*/  IMAD R12, R20, c[0x0][0x198], RZ ;  /* 0x00006600140c7a24 */ /* 0x002fe200078e02ff */
[----:B------:R-:W-:Y:S01]  /*44b30*/  ISETP.LT.AND P2, PT, R5, c[0x0][0x17c], !P0 ;  /* 0x00005f0005007a0c */ /* 0x000fe20004741270 */
[----:B------:R-:W-:Y:S01]  /*44b40*/  IMAD R4, R29, c[0x0][0x198], RZ ;  /* 0x000066001d047a24 */ /* 0x000fe200078e02ff */
[----:B------:R-:W2:Y:S04]  /*44b50*/  LDL R5, [R1+0x64] ;  /* 0x0000640001057983 */ /* 0x000ea80000100800 */
[----:B------:R-:W4:Y:S04]  /*44b60*/  LDL.LU R20, [R1+0x44] ;  /* 0x0000440001147983 */ /* 0x000f280000300800 */
[----:B------:R-:W2:Y:S04]  /*44b70*/  LDL.LU R29, [R1+0x24] ;  /* 0x00002400011d7983 */ /* 0x000ea80000300800 */
[----:B------:R-:W2:Y:S01]  /*44b80*/  LDL.LU R27, [R1+0x120] ;  /* 0x00012000011b7983 */ /* 0x000ea20000300800 */
[----:B------:R-:W-:-:S03]  /*44b90*/  LEA R24, P6, R12, R28, 0x1 ;  /* 0x0000001c0c187211 */ /* 0x000fc600078c08ff */
[----:B------:R0:W-:Y:S01]  /*44ba0*/  @P4 STG.E.U16 [R2.64], R16 ;  /* 0x0000001002004986 */ /* 0x0001e2000c10150a */
[----:B------:R-:W-:Y:S02]  /*44bb0*/  LEA R26, P4, R4, R28, 0x1 ;  /* 0x0000001c041a7211 */ /* 0x000fe400078808ff */
[----:B------:R-:W-:Y:S02]  /*44bc0*/  LEA.HI.X.SX32 R25, R12, R0, 0x1, P6 ;  /* 0x000000000c197211 */ /* 0x000fe400030f0eff */
[----:B0-----:R-:W-:-:S03]  /*44bd0*/  LEA R2, P5, R8, R28, 0x1 ;  /* 0x0000001c08027211 */ /* 0x001fc600078a08ff */
[----:B---3--:R0:W-:Y:S01]  /*44be0*/  @P3 STG.E.U16 [R24.64], R6 ;  /* 0x0000000618003986 */ /* 0x0081e2000c10150a */
[-C--:B------:R-:W-:Y:S02]  /*44bf0*/  LEA.HI.X.SX32 R3, R8, R0.reuse, 0x1, P5 ;  /* 0x0000000008037211 */ /* 0x080fe400028f0eff */
[C---:B--2---:R-:W-:Y:S01]  /*44c00*/  ISETP.LT.AND P6, PT, R27.reuse, c[0x0][0x17c], !P0 ;  /* 0x00005f001b007a0c */ /* 0x044fe200047c1270 */
[----:B------:R-:W-:Y:S01]  /*44c10*/  IMAD R12, R27, c[0x0][0x198], RZ ;  /* 0x000066001b0c7a24 */ /* 0x000fe200078e02ff */
[----:B------:R-:W-:Y:S02]  /*44c20*/  LEA.HI.X.SX32 R27, R4, R0, 0x1, P4 ;  /* 0x00000000041b7211 */ /* 0x000fe400020f0eff */
[----:B------:R-:W2:Y:S04]  /*44c30*/  LDL.LU R4, [R1+0x130] ;  /* 0x0001300001047983 */ /* 0x000ea80000300800 */
[----:B------:R-:W3:Y:S04]  /*44c40*/  LDL.LU R8, [R1+0x12c] ;  /* 0x00012c0001087983 */ /* 0x000ee80000300800 */
[----:B0-----:R-:W2:Y:S04]  /*44c50*/  LDL R25, [R1+0x34] ;  /* 0x0000340001197983 */ /* 0x001ea80000100800 */
[----:B-----5:R0:W-:Y:S04]  /*44c60*/  @P1 STG.E.U16 [R26.64], R23 ;  /* 0x000000171a001986 */ /* 0x0201e8000c10150a */
[----:B0-----:R-:W5:Y:S04]  /*44c70*/  LDL.LU R23, [R1+0xf54] ;  /* 0x000f540001177983 */ /* 0x001f680000300800 */
[----:B------:R-:W3:Y:S04]  /*44c80*/  LDL.LU R26, [R1+0x124] ;  /* 0x00012400011a7983 */ /* 0x000ee80000300800 */
[----:B------:R-:W4:Y:S01]  /*44c90*/  LDL.LU R27, [R1+0x128] ;  /* 0x00012800011b7983 */ /* 0x000f220000300800 */
[----:B------:R-:W-:-:S03]  /*44ca0*/  LEA R24, P3, R12, R28, 0x1 ;  /* 0x0000001c0c187211 */ /* 0x000fc600078608ff */
[----:B--2---:R0:W-:Y:S02]  /*44cb0*/  @P2 STG.E.U16 [R2.64], R25 ;  /* 0x0000001902002986 */ /* 0x0041e4000c10150a */
[----:B0-----:R-:W-:Y:S02]  /*44cc0*/  LEA.HI.X.SX32 R25, R12, R0, 0x1, P3 ;  /* 0x000000000c197211 */ /* 0x001fe400018f0eff */
[----:B------:R-:W2:Y:S01]  /*44cd0*/  LDL.LU R12, [R1+0x13c] ;  /* 0x00013c00010c7983 */ /* 0x000ea20000300800 */
[C---:B---3--:R-:W-:Y:S01]  /*44ce0*/  IMAD R2, R26.reuse, c[0x0][0x198], RZ ;  /* 0x000066001a027a24 */ /* 0x048fe200078e02ff */
[----:B------:R-:W-:Y:S02]  /*44cf0*/  ISETP.LT.AND P1, PT, R26, c[0x0][0x17c], !P0 ;  /* 0x00005f001a007a0c */ /* 0x000fe40004721270 */
[----:B------:R0:W-:Y:S01]  /*44d00*/  @P6 STG.E.U16 [R24.64], R7 ;  /* 0x0000000718006986 */ /* 0x0001e2000c10150a */
[C---:B----4-:R-:W-:Y:S01]  /*44d10*/  IMAD R3, R27.reuse, c[0x0][0x198], RZ ;  /* 0x000066001b037a24 */ /* 0x050fe200078e02ff */
[----:B------:R-:W-:-:S04]  /*44d20*/  ISETP.LT.AND P2, PT, R27, c[0x0][0x17c], !P0 ;  /* 0x00005f001b007a0c */ /* 0x000fc80004741270 */
[-C--:B------:R-:W-:Y:S02]  /*44d30*/  LEA R26, P6, R3, R28.reuse, 0x1 ;  /* 0x0000001c031a7211 */ /* 0x080fe400078c08ff */
[----:B0-----:R-:W-:-:S04]  /*44d40*/  LEA R24, P3, R2, R28, 0x1 ;  /* 0x0000001c02187211 */ /* 0x001fc800078608ff */
[-C--:B------:R-:W-:Y:S02]  /*44d50*/  LEA.HI.X.SX32 R25, R2, R0.reuse, 0x1, P3 ;  /* 0x0000000002197211 */ /* 0x080fe400018f0eff */
[----:B------:R-:W-:Y:S02]  /*44d60*/  LEA.HI.X.SX32 R27, R3, R0, 0x1, P6 ;  /* 0x00000000031b7211 */ /* 0x000fe400030f0eff */
[----:B------:R-:W3:Y:S04]  /*44d70*/  LDL.LU R3, [R1+0x188] ;  /* 0x0001880001037983 */ /* 0x000ee80000300800 */
[----:B------:R0:W-:Y:S04]  /*44d80*/  @P1 STG.E.U16 [R24.64], R5 ;  /* 0x0000000518001986 */ /* 0x0001e8000c10150a */
[----:B------:R1:W-:Y:S04]  /*44d90*/  @P2 STG.E.U16 [R26.64], R20 ;  /* 0x000000141a002986 */ /* 0x0003e8000c10150a */
[----:B0-----:R-:W4:Y:S04]  /*44da0*/  LDL.LU R5, [R1+0xf50] ;  /* 0x000f500001057983 */ /* 0x001f280000300800 */
[----:B------:R-:W2:Y:S04]  /*44db0*/  LDL.LU R25, [R1+0x134] ;  /* 0x0001340001197983 */ /* 0x000ea80000300800 */
[----:B-1----:R-:W4:Y:S01]  /*44dc0*/  LDL.LU R27, [R1+0x138] ;  /* 0x00013800011b7983 */ /* 0x002f220000300800 */
[C---:B------:R-:W-:Y:S01]  /*44dd0*/  ISETP.LT.AND P5, PT, R8.reuse, c[0x0][0x17c], !P0 ;  /* 0x00005f0008007a0c */ /* 0x040fe200047a1270 */
[----:B------:R-:W-:Y:S01]  /*44de0*/  IMAD R8, R8, c[0x0][0x198], RZ ;  /* 0x0000660008087a24 */ /* 0x000fe200078e02ff */
[C---:B------:R-:W-:Y:S01]  /*44df0*/  ISETP.LT.AND P3, PT, R4.reuse, c[0x0][0x17c], !P0 ;  /* 0x00005f0004007a0c */ /* 0x040fe20004761270 */
[----:B------:R-:W-:Y:S01]  /*44e00*/  IMAD R4, R4, c[0x0][0x198], RZ ;  /* 0x0000660004047a24 */ /* 0x000fe200078e02ff */
[----:B------:R-:W5:Y:S02]  /*44e10*/  LDL.LU R26, [R1+0x94] ;  /* 0x00009400011a7983 */ /* 0x000f640000300800 */
[----:B------:R-:W-:-:S02]  /*44e20*/  LEA R2, P4, R8, R28, 0x1 ;  /* 0x0000001c08027211 */ /* 0x000fc400078808ff */
[----:B------:R-:W-:Y:S02]  /*44e30*/  LEA R24, P6, R4, R28, 0x1 ;  /* 0x0000001c04187211 */ /* 0x000fe400078c08ff */
[----:B---3--:R-:W-:Y:S02]  /*44e40*/  ISETP.LT.AND P1, PT, R3, c[0x0][0x17c], !P0 ;  /* 0x00005f0003007a0c */ /* 0x008fe40004721270 */
[----:B------:R-:W-:-:S05]  /*44e50*/  LEA.HI.X.SX32 R3, R8, R0, 0x1, P4 ;  /* 0x0000000008037211 */ /* 0x000fca00020f0eff */
[----:B------:R-:W-:Y:S01]  /*44e60*/  @P5 STG.E.U16 [R2.64], R29 ;  /* 0x0000001d02005986 */ /* 0x000fe2000c10150a */
[C---:B--2---:R-:W-:Y:S01]  /*44e70*/  ISETP.LT.AND P4, PT, R25.reuse, c[0x0][0x17c], !P0 ;  /* 0x00005f0019007a0c */ /* 0x044fe20004781270 */
[----:B------:R-:W-:Y:S01]  /*44e80*/  IMAD R8, R25, c[0x0][0x198], RZ ;  /* 0x0000660019087a24 */ /* 0x000fe200078e02ff */
[----:B------:R-:W-:Y:S02]  /*44e90*/  LEA.HI.X.SX32 R25, R4, R0, 0x1, P6 ;  /* 0x0000000004197211 */ /* 0x000fe400030f0eff */
[C---:B----4-:R-:W-:Y:S01]  /*44ea0*/  ISETP.LT.AND P2, PT, R27.reuse, c[0x0][0x17c], !P0 ;  /* 0x00005f001b007a0c */ /* 0x050fe20004741270 */
[----:B------:R-:W-:Y:S02]  /*44eb0*/  IMAD R4, R27, c[0x0][0x198], RZ ;  /* 0x000066001b047a24 */ /* 0x000fe400078e02ff */
[----:B------:R-:W2:Y:S04]  /*44ec0*/  LDL.LU R27, [R1+0x84] ;  /* 0x00008400011b7983 */ /* 0x000ea80000300800 */
[----:B------:R0:W-:Y:S04]  /*44ed0*/  @P3 STG.E.U16 [R24.64], R5 ;  /* 0x0000000518003986 */ /* 0x0001e8000c10150a */
[----:B0-----:R-:W3:Y:S01]  /*44ee0*/  LDL R25, [R1+0x140] ;  /* 0x0001400001197983 */ /* 0x001ee20000100800 */
[----:B------:R-:W-:-:S02]  /*44ef0*/  LEA R2, P5, R8, R28, 0x1 ;  /* 0x0000001c08027211 */ /* 0x000fc400078a08ff */
[----:B------:R-:W-:Y:S02]  /*44f00*/  LEA R24, P6, R4, R28, 0x1 ;  /* 0x0000001c04187211 */ /* 0x000fe400078c08ff */
[----:B------:R-:W-:Y:S01]  /*44f10*/  LEA.HI.X.SX32 R3, R8, R0, 0x1, P5 ;  /* 0x0000000008037211 */ /* 0x000fe200028f0eff */
[C---:B------:R-:W-:Y:S01]  /*44f20*/  IMAD R8, R12.reuse, c[0x0][0x198], RZ ;  /* 0x000066000c087a24 */ /* 0x040fe200078e02ff */
[----:B------:R-:W-:Y:S02]  /*44f30*/  ISETP.LT.AND P3, PT, R12, c[0x0][0x17c], !P0 ;  /* 0x00005f000c007a0c */ /* 0x000fe40004761270 */
[----:B------:R-:W4:Y:S04]  /*44f40*/  LDL.LU R12, [R1+0x150] ;  /* 0x00015000010c7983 */ /* 0x000f280000300800 */
[----:B------:R0:W-:Y:S02]  /*44f50*/  @P4 STG.E.U16 [R2.64], R21 ;  /* 0x0000001502004986 */ /* 0x0001e4000c10150a */
[----:B0-----:R-:W-:-:S04]  /*44f60*/  LEA R2, P4, R8, R28, 0x1 ;  /* 0x0000001c08027211 */ /* 0x001fc800078808ff */
[-C--:B------:R-:W-:Y:S02]  /*44f70*/  LEA.HI.X.SX32 R3, R8, R0.reuse, 0x1, P4 ;  /* 0x0000000008037211 */ /* 0x080fe400020f0eff */
[----:B---3--:R-:W-:Y:S02]  /*44f80*/  ISETP.LT.AND P5, PT, R25, c[0x0][0x17c], !P0 ;  /* 0x00005f0019007a0c */ /* 0x008fe400047a1270 */
[----:B------:R-:W-:Y:S02]  /*44f90*/  LEA.HI.X.SX32 R25, R4, R0, 0x1, P6 ;  /* 0x0000000004197211 */ /* 0x000fe400030f0eff */
[----:B------:R-:W3:Y:S04]  /*44fa0*/  LDL.LU R4, [R1+0x140] ;  /* 0x0001400001047983 */ /* 0x000ee80000300800 */
[----:B------:R0:W-:Y:S04]  /*44fb0*/  @P2 STG.E.U16 [R24.64], R17 ;  /* 0x0000001118002986 */ /* 0x0001e8000c10150a */
[----:B0-----:R-:W2:Y:S04]  /*44fc0*/  LDL.LU R25, [R1+0x144] ;  /* 0x0001440001197983 */ /* 0x001ea80000300800 */
[----:B------:R-:W4:Y:S01]  /*44fd0*/  LDL.LU R8, [R1+0x18c] ;  /* 0x00018c0001087983 */ /* 0x000f220000300800 */
[----:B-----5:R-:W-:-:S03]  /*44fe0*/  PRMT R5, R26, 0x7632, R5 ;  /* 0x000076321a057816 */ /* 0x020fc60000000005 */
[----:B------:R-:W-:Y:S01]  /*44ff0*/  @P3 STG.E.U16 [R2.64], R13 ;  /* 0x0000000d02003986 */ /* 0x000fe2000c10150a */
[----:B---3--:R-:W-:-:S05]  /*45000*/  IMAD R4, R4, c[0x0][0x198], RZ ;  /* 0x0000660004047a24 */ /* 0x008fca00078e02ff */
[----:B------:R-:W-:Y:S02]  /*45010*/  LEA R24, P6, R4, R28, 0x1 ;  /* 0x0000001c04187211 */ /* 0x000fe400078c08ff */
[C---:B--2---:R-:W-:Y:S02]  /*45020*/  ISETP.LT.AND P4, PT, R25.reuse, c[0x0][0x17c], !P0 ;  /* 0x00005f0019007a0c */ /* 0x044fe40004781270 */
[----:B----4-:R-:W-:Y:S01]  /*45030*/  ISETP.LT.AND P2, PT, R8, c[0x0][0x17c], !P0 ;  /* 0x00005f0008007a0c */ /* 0x010fe20004741270 */
[----:B------:R-:W-:Y:S01]  /*45040*/  IMAD R8, R25, c[0x0][0x198], RZ ;  /* 0x0000660019087a24 */ /* 0x000fe200078e02ff */
[----:B------:R-:W-:Y:S02]  /*45050*/  LEA.HI.X.SX32 R25, R4, R0, 0x1, P6 ;  /* 0x0000000004197211 */ /* 0x000fe400030f0eff */
[----:B------:R-:W2:Y:S04]  /*45060*/  LDL.LU R4, [R1+0x148] ;  /* 0x0001480001047983 */ /* 0x000ea80000300800 */
[----:B------:R0:W-:Y:S04]  /*45070*/  @P5 STG.E.U16 [R24.64], R9 ;  /* 0x0000000918005986 */ /* 0x0001e8000c10150a */
[----:B------:R-:W3:Y:S04]  /*45080*/  LDL.LU R26, [R1+0x15c] ;  /* 0x00015c00011a7983 */ /* 0x000ee80000300800 */
[----:B0-----:R-:W4:Y:S01]  /*45090*/  LDL.LU R25, [R1+0x14c] ;  /* 0x00014c0001197983 */ /* 0x001f220000300800 */
[----:B------:R-:W-:-:S04]  /*450a0*/  LEA R2, P6, R8, R28, 0x1 ;  /* 0x0000001c08027211 */ /* 0x000fc800078c08ff */
[----:B------:R-:W-:-:S05]  /*450b0*/  LEA.HI.X.SX32 R3, R8, R0, 0x1, P6 ;  /* 0x0000000008037211 */ /* 0x000fca00030f0eff */
[----:B------:R-:W-:Y:S01]  /*450c0*/  @P4 STG.E.U16 [R2.64], R5 ;  /* 0x0000000502004986 */ /* 0x000fe2000c10150a */
[C---:B--2---:R-:W-:Y:S01]  /*450d0*/  ISETP.LT.AND P3, PT, R4.reuse, c[0x0][0x17c], !P0 ;  /* 0x00005f0004007a0c */ /* 0x044fe20004761270 */
[----:B------:R-:W-:-:S05]  /*450e0*/  IMAD R4, R4, c[0x0][0x198], RZ ;  /* 0x0000660004047a24 */ /* 0x000fca00078e02ff */
[C---:B------:R-:W-:Y:S02]  /*450f0*/  LEA R24, P5, R4.reuse, R28, 0x1 ;  /* 0x0000001c04187211 */ /* 0x040fe400078a08ff */
[C---:B----4-:R-:W-:Y:S01]  /*45100*/  ISETP.LT.AND P6, PT, R25.reuse, c[0x0][0x17c], !P0 ;  /* 0x00005f0019007a0c */ /* 0x050fe200047c1270 */
[----:B------:R-:W-:Y:S01]  /*45110*/  IMAD R8, R25, c[0x0][0x198], RZ ;  /* 0x0000660019087a24 */ /* 0x000fe200078e02ff */
[----:B------:R-:W-:Y:S02]  /*45120*/  LEA.HI.X.SX32 R25, R4, R0, 0x1, P5 ;  /* 0x0000000004197211 */ /* 0x000fe400028f0eff */
[----:B------:R-:W-:Y:S02]  /*45130*/  PRMT R4, R27, 0x7632, R4 ;  /* 0x000076321b047816 */ /* 0x000fe40000000004 */
[----:B------:R-:W2:Y:S04]  /*45140*/  LDL.LU R27, [R1+0x34] ;  /* 0x00003400011b7983 */ /* 0x000ea80000300800 */
[----:B------:R0:W-:Y:S04]  /*45150*/  @P3 STG.E.U16 [R24.64], R4 ;  /* 0x0000000418003986 */ /* 0x0001e8000c10150a */
[----:B0-----:R-:W4:Y:S01]  /*45160*/  LDL.LU R24, [R1+0xc4] ;  /* 0x0000c40001187983 */ /* 0x001f220000300800 */
[----:B------:R-:W-:-:S03]  /*45170*/  LEA R2, P5, R8, R28, 0x1 ;  /* 0x0000001c08027211 */ /* 0x000fc600078a08ff */
[----:B------:R-:W5:Y:S01]  /*45180*/  LDL.LU R25, [R1+0x154] ;  /* 0x0001540001197983 */ /* 0x000f620000300800 */
[----:B------:R-:W-:Y:S01]  /*45190*/  LEA.HI.X.SX32 R3, R8, R0, 0x1, P5 ;  /* 0x0000000008037211 */ /* 0x000fe200028f0eff */
[C---:B------:R-:W-:Y:S01]  /*451a0*/  IMAD R4, R12.reuse, c[0x0][0x198], RZ ;  /* 0x000066000c047a24 */ /* 0x040fe200078e02ff */
[----:B------:R-:W-:Y:S02]  /*451b0*/  ISETP.LT.AND P4, PT, R12, c[0x0][0x17c], !P0 ;  /* 0x00005f000c007a0c */ /* 0x000fe40004781270 */
[----:B------:R-:W2:Y:S01]  /*451c0*/  LDL.LU R12, [R1+0x164] ;  /* 0x00016400010c7983 */ /* 0x000ea20000300800 */
[----:B----4-:R-:W-:-:S05]  /*451d0*/  PRMT R5, R24, 0x7632, R5 ;  /* 0x0000763218057816 */ /* 0x010fca0000000005 */
[----:B------:R0:W-:Y:S02]  /*451e0*/  @P6 STG.E.U16 [R2.64], R5 ;  /* 0x0000000502006986 */ /* 0x0001e4000c10150a */
[----:B0-----:R-:W-:Y:S02]  /*451f0*/  PRMT R5, R16, 0x7632, R5 ;  /* 0x0000763210057816 */ /* 0x001fe40000000005 */
[----:B------:R-:W4:Y:S04]  /*45200*/  LDL.LU R16, [R1+0x168] ;  /* 0x0001680001107983 */ /* 0x000f280000300800 */
[----:B------:R-:W2:Y:S01]  /*45210*/  LDL.LU R3, [R1+0x158] ;  /* 0x0001580001037983 */ /* 0x000ea20000300800 */
[C---:B-----5:R-:W-:Y:S01]  /*45220*/  IMAD R8, R25.reuse, c[0x0][0x198], RZ ;  /* 0x0000660019087a24 */ /* 0x060fe200078e02ff */
[----:B------:R-:W-:-:S02]  /*45230*/  ISETP.LT.AND P3, PT, R25, c[0x0][0x17c], !P0 ;  /* 0x00005f0019007a0c */ /* 0x000fc40004761270 */
[-C--:B------:R-:W-:Y:S02]  /*45240*/  LEA R24, P5, R4, R28.reuse, 0x1 ;  /* 0x0000001c04187211 */ /* 0x080fe400078a08ff */
[----:B------:R-:W-:Y:S02]  /*45250*/  LEA R2, P6, R8, R28, 0x1 ;  /* 0x0000001c08027211 */ /* 0x000fe400078c08ff */
[----:B------:R-:W-:-:S05]  /*45260*/  LEA.HI.X.SX32 R25, R4, R0, 0x1, P5 ;  /* 0x0000000004197211 */ /* 0x000fca00028f0eff */
[----:B------:R-:W-:Y:S01]  /*45270*/  @P4 STG.E.U16 [R24.64], R5 ;  /* 0x0000000518004986 */ /* 0x000fe2000c10150a */
[C---:B--2---:R-:W-:Y:S01]  /*45280*/  ISETP.LT.AND P5, PT, R3.reuse, c[0x0][0x17c], !P0 ;  /* 0x00005f0003007a0c */ /* 0x044fe200047a1270 */
[----:B------:R-:W-:Y:S01]  /*45290*/  IMAD R4, R3, c[0x0][0x198], RZ ;  /* 0x0000660003047a24 */ /* 0x000fe200078e02ff */
[----:B------:R-:W-:Y:S02]  /*452a0*/  LEA.HI.X.SX32 R3, R8, R0, 0x1, P6 ;  /* 0x0000000008037211 */ /* 0x000fe400030f0eff */
[----:B------:R-:W-:Y:S02]  /*452b0*/  PRMT R8, R6, 0x7632, R8 ;  /* 0x0000763206087816 */ /* 0x000fe40000000008 */
[----:B------:R-:W2:Y:S04]  /*452c0*/  LDL.LU R6, [R1+0xf4c] ;  /* 0x000f4c0001067983 */ /* 0x000ea80000300800 */
[----:B------:R0:W-:Y:S04]  /*452d0*/  @P3 STG.E.U16 [R2.64], R8 ;  /* 0x0000000802003986 */ /* 0x0001e8000c10150a */
[----:B0-----:R-:W5:Y:S04]  /*452e0*/  LDL.LU R8, [R1+0xa4] ;  /* 0x0000a40001087983 */ /* 0x001f680000300800 */
[----:B------:R-:W2:Y:S01]  /*452f0*/  LDL.LU R2, [R1+0x160] ;  /* 0x0001600001027983 */ /* 0x000ea20000300800 */
[----:B------:R-:W-:Y:S01]  /*45300*/  LEA R24, P6, R4, R28, 0x1 ;  /* 0x0000001c04187211 */ /* 0x000fe200078c08ff */
[C---:B---3--:R-:W-:Y:S01]  /*45310*/  IMAD R3, R26.reuse, c[0x0][0x198], RZ ;  /* 0x000066001a037a24 */ /* 0x048fe200078e02ff */
[----:B------:R-:W-:-:S02]  /*45320*/  ISETP.LT.AND P4, PT, R26, c[0x0][0x17c], !P0 ;  /* 0x00005f001a007a0c */ /* 0x000fc40004781270 */
[----:B------:R-:W-:Y:S01]  /*45330*/  LEA.HI.X.SX32 R25, R4, R0, 0x1, P6 ;  /* 0x0000000004197211 */ /* 0x000fe200030f0eff */
[----:B------:R-:W3:Y:S01]  /*45340*/  LDL.LU R26, [R1+0x170] ;  /* 0x00017000011a7983 */ /* 0x000ee20000300800 */
[----:B-----5:R-:W-:Y:S01]  /*45350*/  PRMT R5, R8, 0x7632, R5 ;  /* 0x0000763208057816 */ /* 0x020fe20000000005 */
[C---:B--2---:R-:W-:Y:S01]  /*45360*/  IMAD R4, R2.reuse, c[0x0][0x198], RZ ;  /* 0x0000660002047a24 */ /* 0x044fe200078e02ff */
[----:B------:R-:W-:-:S03]  /*45370*/  ISETP.LT.AND P3, PT, R2, c[0x0][0x17c], !P0 ;  /* 0x00005f0002007a0c */ /* 0x000fc60004761270 */
[----:B------:R0:W-:Y:S01]  /*45380*/  @P5 STG.E.U16 [R24.64], R5 ;  /* 0x0000000518005986 */ /* 0x0001e2000c10150a */
[----:B------:R-:W-:-:S04]  /*45390*/  LEA R2, P6, R3, R28, 0x1 ;  /* 0x0000001c03027211 */ /* 0x000fc800078c08ff */
[----:B------:R-:W-:Y:S02]  /*453a0*/  LEA.HI.X.SX32 R3, R3, R0, 0x1, P6 ;  /* 0x0000000003037211 */ /* 0x000fe400030f0eff */
[C---:B0-----:R-:W-:Y:S02]  /*453b0*/  LEA R24, P5, R4.reuse, R28, 0x1 ;  /* 0x0000001c04187211 */ /* 0x041fe400078a08ff */
[----:B------:R-:W-:Y:S02]  /*453c0*/  PRMT R5, R27, 0x7632, R5 ;  /* 0x000076321b057816 */ /* 0x000fe40000000005 */
[----:B------:R-:W-:Y:S01]  /*453d0*/  LEA.HI.X.SX32 R25, R4, R0, 0x1, P5 ;  /* 0x0000000004197211 */ /* 0x000fe200028f0eff */
[----:B------:R-:W2:Y:S01]  /*453e0*/  LDL.LU R27, [R1+0x174] ;  /* 0x00017400011b7983 */ /* 0x000ea20000300800 */
[----:B------:R-:W-:Y:S01]  /*453f0*/  PRMT R4, R7, 0x7632, R4 ;  /* 0x0000763207047816 */ /* 0x000fe20000000004 */
[C---:B------:R-:W-:Y:S01]  /*45400*/  IMAD R8, R12.reuse, c[0x0][0x198], RZ ;  /* 0x000066000c087a24 */ /* 0x040fe200078e02ff */
[----:B------:R-:W-:Y:S01]  /*45410*/  ISETP.LT.AND P6, PT, R12, c[0x0][0x17c], !P0 ;  /* 0x00005f000c007a0c */ /* 0x000fe200047c1270 */
[----:B------:R-:W-:Y:S04]  /*45420*/  @P4 STG.E.U16 [R2.64], R5 ;  /* 0x0000000502004986 */ /* 0x000fe8000c10150a */
[----:B------:R-:W5:Y:S04]  /*45430*/  LDL.LU R12, [R1+0x178] ;  /* 0x00017800010c7983 */ /* 0x000f680000300800 */
[----:B------:R-:W2:Y:S04]  /*45440*/  LDL.LU R7, [R1+0xf48] ;  /* 0x000f480001077983 */ /* 0x000ea80000300800 */
[----:B------:R0:W-:Y:S04]  /*45450*/  @P3 STG.E.U16 [R24.64], R4 ;  /* 0x0000000418003986 */ /* 0x0001e8000c10150a */
[----:B0-----:R-:W2:Y:S04]  /*45460*/  LDL.LU R24, [R1+0x64] ;  /* 0x0000640001187983 */ /* 0x001ea80000300800 */
[----:B------:R-:W3:Y:S01]  /*45470*/  LDL.LU R25, [R1+0x16c] ;  /* 0x00016c0001197983 */ /* 0x000ee20000300800 */
[----:B------:R-:W-:Y:S01]  /*45480*/  LEA R2, P5, R8, R28, 0x1 ;  /* 0x0000001c08027211 */ /* 0x000fe200078a08ff */
[C---:B----4-:R-:W-:Y:S01]  /*45490*/  IMAD R4, R16.reuse, c[0x0][0x198], RZ ;  /* 0x0000660010047a24 */ /* 0x050fe200078e02ff */
[----:B------:R-:W-:-:S02]  /*454a0*/  ISETP.LT.AND P4, PT, R16, c[0x0][0x17c], !P0 ;  /* 0x00005f0010007a0c */ /* 0x000fc40004781270 */
[----:B------:R-:W-:Y:S01]  /*454b0*/  LEA.HI.X.SX32 R3, R8, R0, 0x1, P5 ;  /* 0x0000000008037211 */ /* 0x000fe200028f0eff */
[----:B------:R-:W4:Y:S01]  /*454c0*/  LDL.LU R16, [R1+0x17c] ;  /* 0x00017c0001107983 */ /* 0x000f220000300800 */
[----:B--2---:R-:W-:Y:S01]  /*454d0*/  PRMT R5, R24, 0x7632, R5 ;  /* 0x0000763218057816 */ /* 0x004fe20000000005 */
[C---:B---3--:R-:W-:Y:S01]  /*454e0*/  IMAD R8, R25.reuse, c[0x0][0x198], RZ ;  /* 0x0000660019087a24 */ /* 0x048fe200078e02ff */
[----:B------:R-:W-:-:S03]  /*454f0*/  ISETP.LT.AND P3, PT, R25, c[0x0][0x17c], !P0 ;  /* 0x00005f0019007a0c */ /* 0x000fc60004761270 */
[----:B------:R0:W-:Y:S01]  /*45500*/  @P6 STG.E.U16 [R2.64], R5 ;  /* 0x0000000502006986 */ /* 0x0001e2000c10150a */
[----:B------:R-:W-:-:S04]  /*45510*/  LEA R24, P5, R4, R28, 0x1 ;  /* 0x0000001c04187211 */ /* 0x000fc800078a08ff */
[----:B------:R-:W-:Y:S02]  /*45520*/  LEA.HI.X.SX32 R25, R4, R0, 0x1, P5 ;  /* 0x0000000004197211 */ /* 0x000fe400028f0eff */
[----:B0-----:R-:W-:Y:S02]  /*45530*/  LEA R2, P6, R8, R28, 0x1 ;  /* 0x0000001c08027211 */ /* 0x001fe400078c08ff */
[----:B------:R-:W-:Y:S02]  /*45540*/  PRMT R5, R20, 0x7632, R5 ;  /* 0x0000763214057816 */ /* 0x000fe40000000005 */
[----:B------:R-:W2:Y:S01]  /*45550*/  LDL.LU R20, [R1+0x180] ;  /* 0x0001800001147983 */ /* 0x000ea20000300800 */
[----:B------:R-:W-:Y:S02]  /*45560*/  LEA.HI.X.SX32 R3, R8, R0, 0x1, P6 ;  /* 0x0000000008037211 */ /* 0x000fe400030f0eff */
[----:B------:R-:W-:Y:S02]  /*45570*/  PRMT R8, R29, 0x7632, R8 ;  /* 0x000076321d087816 */ /* 0x000fe40000000008 */
[----:B------:R-:W3:Y:S04]  /*45580*/  LDL.LU R29, [R1+0x184] ;  /* 0x00018400011d7983 */ /* 0x000ee80000300800 */
[----:B------:R-:W-:Y:S01]  /*45590*/  @P4 STG.E.U16 [R24.64], R5 ;  /* 0x0000000518004986 */ /* 0x000fe2000c10150a */
[----:B------:R-:W-:-:S03]  /*455a0*/  ISETP.LT.AND P4, PT, R27, c[0x0][0x17c], !P0 ;  /* 0x00005f001b007a0c */ /* 0x000fc60004781270 */
[----:B------:R0:W-:Y:S02]  /*455b0*/  @P3 STG.E.U16 [R2.64], R8 ;  /* 0x0000000802003986 */ /* 0x0001e4000c10150a */
[----:B0-----:R-:W-:Y:S02]  /*455c0*/  IMAD R3, R27, c[0x0][0x198], RZ ;  /* 0x000066001b037a24 */ /* 0x001fe400078e02ff */
[----:B------:R-:W3:Y:S01]  /*455d0*/  LDL.LU R27, [R1+0x190] ;  /* 0x00019000011b7983 */ /* 0x000ee20000300800 */
[C---:B------:R-:W-:Y:S01]  /*455e0*/  IMAD R4, R26.reuse, c[0x0][0x198], RZ ;  /* 0x000066001a047a24 */ /* 0x040fe200078e02ff */
[----:B------:R-:W-:Y:S02]  /*455f0*/  ISETP.LT.AND P5, PT, R26, c[0x0][0x17c], !P0 ;  /* 0x00005f001a007a0c */ /* 0x000fe400047a1270 */
[----:B-----5:R-:W-:Y:S01]  /*45600*/  ISETP.LT.AND P3, PT, R12, c[0x0][0x17c], !P0 ;  /* 0x00005f000c007a0c */ /* 0x020fe20004761270 */
[----:B----4-:R-:W-:Y:S01]  /*45610*/  IMAD R8, R16, c[0x0][0x198], RZ ;  /* 0x0000660010087a24 */ /* 0x010fe200078e02ff */
[C---:B------:R-:W-:Y:S01]  /*45620*/  LEA R24, P6, R4.reuse, R28, 0x1 ;  /* 0x0000001c04187211 */ /* 0x040fe200078c08ff */
[----:B------:R-:W4:Y:S03]  /*45630*/  LDL.LU R26, [R1+0x198] ;  /* 0x00019800011a7983 */ /* 0x000f260000300800 */
[----:B------:R-:W-:-:S02]  /*45640*/  LEA.HI.X.SX32 R25, R4, R0, 0x1, P6 ;  /* 0x0000000004197211 */ /* 0x000fc400030f0eff */
[----:B------:R-:W-:Y:S01]  /*45650*/  PRMT R4, R5, 0x7632, R4 ;  /* 0x0000763205047816 */ /* 0x000fe20000000004 */
[----:B------:R-:W-:Y:S01]  /*45660*/  IMAD R5, R12, c[0x0][0x198], RZ ;  /* 0x000066000c057a24 */ /* 0x000fe200078e02ff */
[----:B------:R-:W-:-:S03]  /*45670*/  LEA R2, P6, R3, R28, 0x1 ;  /* 0x0000001c03027211 */ /* 0x000fc600078c08ff */
[----:B------:R0:W-:Y:S01]  /*45680*/  @P5 STG.E.U16 [R24.64], R4 ;  /* 0x0000000418005986 */ /* 0x0001e2000c10150a */
[----:B------:R-:W-:Y:S02]  /*45690*/  PRMT R21, R21, 0x7632, R21 ;  /* 0x0000763215157816 */ /* 0x000fe40000000015 */
[----:B------:R-:W-:Y:S02]  /*456a0*/  LEA.HI.X.SX32 R3, R3, R0, 0x1, P6 ;  /* 0x0000000003037211 */ /* 0x000fe400030f0eff */
[----:B------:R-:W-:Y:S02]  /*456b0*/  ISETP.LT.AND P6, PT, R16, c[0x0][0x17c], !P0 ;  /* 0x00005f0010007a0c */ /* 0x000fe400047c1270 */
[----:B------:R-:W-:Y:S02]  /*456c0*/  PRMT R17, R17, 0x7632, R17 ;  /* 0x0000763211117816 */ /* 0x000fe40000000011 */
[C---:B0-----:R-:W-:Y:S01]  /*456d0*/  LEA R4, P5, R5.reuse, R28, 0x1 ;  /* 0x0000001c05047211 */ /* 0x041fe200078a08ff */
[----:B------:R0:W-:Y:S03]  /*456e0*/  @P4 STG.E.U16 [R2.64], R21 ;  /* 0x0000001502004986 */ /* 0x0001e6000c10150a */
[----:B------:R-:W-:Y:S01]  /*456f0*/  LEA.HI.X.SX32 R5, R5, R0, 0x1, P5 ;  /* 0x0000000005057211 */ /* 0x000fe200028f0eff */
[----:B------:R-:W5:Y:S01]  /*45700*/  LDL.LU R25, [R1+0x88] ;  /* 0x0000880001197983 */ /* 0x000f620000300800 */
[----:B------:R-:W-:-:S03]  /*45710*/  PRMT R13, R13, 0x7632, R13 ;  /* 0x000076320d0d7816 */ /* 0x000fc6000000000d */
[----:B------:R1:W-:Y:S01]  /*45720*/  @P3 STG.E.U16 [R4.64], R17 ;  /* 0x0000001104003986 */ /* 0x0003e2000c10150a */
[----:B0-----:R-:W-:-:S04]  /*45730*/  LEA R2, P5, R8, R28, 0x1 ;  /* 0x0000001c08027211 */ /* 0x001fc800078a08ff */
[----:B------:R-:W-:Y:S01]  /*45740*/  LEA.HI.X.SX32 R3, R8, R0, 0x1, P5 ;  /* 0x0000000008037211 */ /* 0x000fe200028f0eff */
[----:B------:R-:W-:Y:S01]  /*45750*/  IMAD.MOV.U32 R16, RZ, RZ, c[0x0][0x198] ;  /* 0x00006600ff107624 */ /* 0x000fe200078e00ff */
[----:B-1----:R-:W4:Y:S04]  /*45760*/  LDL R17, [R1+0x98] ;  /* 0x0000980001117983 */ /* 0x002f280000100800 */
[----:B------:R0:W-:Y:S01]  /*45770*/  @P6 STG.E.U16 [R2.64], R13 ;  /* 0x0000000d02006986 */ /* 0x0001e2000c10150a */
[C---:B--2---:R-:W-:Y:S01]  /*45780*/  IMAD R4, R20.reuse, c[0x0][0x198], RZ ;  /* 0x0000660014047a24 */ /* 0x044fe200078e02ff */
[----:B------:R-:W-:Y:S02]  /*45790*/  ISETP.LT.AND P4, PT, R20, c[0x0][0x17c], !P0 ;  /* 0x00005f0014007a0c */ /* 0x000fe40004781270 */
[----:B------:R-:W2:Y:S01]  /*457a0*/  LDL.LU R20, [R1+0x19c] ;  /* 0x00019c0001147983 */ /* 0x000ea20000300800 */
[----:B---3--:R-:W-:Y:S01]  /*457b0*/  IMAD R5, R29, c[0x0][0x198], RZ ;  /* 0x000066001d057a24 */ /* 0x008fe200078e02ff */
[----:B------:R-:W-:-:S02]  /*457c0*/  LEA R12, P5, R4, R28, 0x1 ;  /* 0x0000001c040c7211 */ /* 0x000fc400078a08ff */
[----:B------:R-:W3:Y:S01]  /*457d0*/  LDL R24, [R1+0xc8] ;  /* 0x0000c80001187983 */ /* 0x000ee20000100800 */
[----:B------:R-:W-:Y:S02]  /*457e0*/  ISETP.LT.AND P3, PT, R29, c[0x0][0x17c], !P0 ;  /* 0x00005f001d007a0c */ /* 0x000fe40004761270 */
[C---:B0-----:R-:W-:Y:S01]  /*457f0*/  LEA R2, P6, R5.reuse, R28, 0x1 ;  /* 0x0000001c05027211 */ /* 0x041fe200078c08ff */
[----:B------:R-:W3:Y:S01]  /*45800*/  LDL.LU R29, [R1+0x1a0] ;  /* 0x0001a000011d7983 */ /* 0x000ee20000300800 */
[-C--:B------:R-:W-:Y:S01]  /*45810*/  LEA.HI.X.SX32 R13, R4, R0.reuse, 0x1, P5 ;  /* 0x00000000040d7211 */ /* 0x080fe200028f0eff */
[----:B------:R-:W-:Y:S01]  /*45820*/  IMAD R4, R16, 0x2, R5 ;  /* 0x0000000210047824 */ /* 0x000fe200078e0205 */
[----:B------:R-:W-:Y:S02]  /*45830*/  LEA.HI.X.SX32 R3, R5, R0, 0x1, P6 ;  /* 0x0000000005037211 */ /* 0x000fe400030f0eff */
[----:B------:R-:W-:Y:S02]  /*45840*/  ISETP.LT.AND P5, PT, R27, c[0x0][0x17c], !P0 ;  /* 0x00005f001b007a0c */ /* 0x000fe400047a1270 */
[----:B------:R-:W3:Y:S04]  /*45850*/  LDL.LU R27, [R1+0x1a4] ;  /* 0x0001a400011b7983 */ /* 0x000ee80000300800 */
[----:B------:R-:W3:Y:S04]  /*45860*/  LDL.LU R21, [R1+0xb8] ;  /* 0x0000b80001157983 */ /* 0x000ee80000300800 */
[----:B------:R-:W3:Y:S01]  /*45870*/  LDL.LU R5, [R1+0x194] ;  /* 0x0001940001057983 */ /* 0x000ee20000300800 */
[----:B------:R-:W-:-:S02]  /*45880*/  PRMT R9, R9, 0x7632, R9 ;  /* 0x0000763209097816 */ /* 0x000fc40000000009 */
[----:B------:R-:W-:-:S03]  /*45890*/  LEA R8, P6, R4, R28, 0x1 ;  /* 0x0000001c04087211 */ /* 0x000fc600078c08ff */
[----:B------:R0:W-:Y:S02]  /*458a0*/  @P4 STG.E.U16 [R12.64], R9 ;  /* 0x000000090c004986 */ /* 0x0001e4000c10150a */
[----:B0-----:R-:W-:Y:S02]  /*458b0*/  LEA.HI.X.SX32 R9, R4, R0, 0x1, P6 ;  /* 0x0000000004097211 */ /* 0x001fe400030f0eff */
[----:B----4-:R0:W-:Y:S04]  /*458c0*/  @P3 STG.E.U16 [R2.64], R17 ;  /* 0x0000001102003986 */ /* 0x0101e8000c10150a */
[----:B-----5:R1:W-:Y:S01]  /*458d0*/  @P1 STG.E.U16 [R8.64], R25 ;  /* 0x0000001908001986 */ /* 0x0203e2000c10150a */
[----:B------:R-:W-:-:S03]  /*458e0*/  ISETP.LT.AND P3, PT, R26, c[0x0][0x17c], !P0 ;  /* 0x00005f001a007a0c */ /* 0x000fc60004761270 */
[----:B------:R-:W4:Y:S04]  /*458f0*/  LDL.LU R26, [R1+0x1ac] ;  /* 0x0001ac00011a7983 */ /* 0x000f280000300800 */
[----:B------:R-:W5:Y:S01]  /*45900*/  LDL.LU R13, [R1+0x38] ;  /* 0x00003800010d7983 */ /* 0x000f620000300800 */
[----:B--2---:R-:W-:-:S03]  /*45910*/  ISETP.LT.AND P1, PT, R20, c[0x0][0x17c], !P0 ;  /* 0x00005f0014007a0c */ /* 0x004fc60004721270 */
[----:B------:R-:W2:Y:S04]  /*45920*/  LDL.LU R20, [R1+0x18] ;  /* 0x0000180001147983 */ /* 0x000ea80000300800 */
[----:B0-----:R-:W2:Y:S01]  /*45930*/  LDL.LU R17, [R1+0x68] ;  /* 0x0000680001117983 */ /* 0x001ea20000300800 */
[----:B---3--:R-:W-:Y:S01]  /*45940*/  ISETP.LT.AND P4, PT, R5, c[0x0][0x17c], !P0 ;  /* 0x00005f0005007a0c */ /* 0x008fe20004781270 */
[----:B------:R-:W-:-:S04]  /*45950*/  IMAD R5, R16, 0x2, R4 ;  /* 0x0000000210057824 */ /* 0x000fc800078e0204 */
[----:B------:R-:W-:Y:S01]  /*45960*/  IMAD R4, R16, 0x2, R5 ;  /* 0x0000000210047824 */ /* 0x000fe200078e0205 */
[----:B------:R-:W-:-:S04]  /*45970*/  LEA R2, P6, R5, R28, 0x1 ;  /* 0x0000001c05027211 */ /* 0x000fc800078c08ff */
[----:B------:R-:W-:Y:S01]  /*45980*/  LEA.HI.X.SX32 R3, R5, R0, 0x1, P6 ;  /* 0x0000000005037211 */ /* 0x000fe200030f0eff */
[----:B------:R-:W-:Y:S01]  /*45990*/  IMAD R5, R16, 0x2, R4 ;  /* 0x0000000210057824 */ /* 0x000fe200078e0204 */
[----:B-1----:R-:W-:-:S03]  /*459a0*/  LEA R8, P6, R4, R28, 0x1 ;  /* 0x0000001c04087211 */ /* 0x002fc600078c08ff */
[----:B------:R0:W-:Y:S01]  /*459b0*/  @P2 STG.E.U16 [R2.64], R24 ;  /* 0x0000001802002986 */ /* 0x0001e2000c10150a */
[----:B------:R-:W-:Y:S02]  /*459c0*/  LEA.HI.X.SX32 R9, R4, R0, 0x1, P6 ;  /* 0x0000000004097211 */ /* 0x000fe400030f0eff */
[----:B------:R-:W-:Y:S01]  /*459d0*/  ISETP.LT.AND P2, PT, R29, c[0x0][0x17c], !P0 ;  /* 0x00005f001d007a0c */ /* 0x000fe20004741270 */
[----:B------:R-:W-:Y:S01]  /*459e0*/  IMAD R4, R16, 0x2, R5 ;  /* 0x0000000210047824 */ /* 0x000fe200078e0205 */
[----:B------:R-:W3:Y:S01]  /*459f0*/  LDL.LU R29, [R1+0x1b8] ;  /* 0x0001b800011d7983 */ /* 0x000ee20000300800 */
[----:B0-----:R-:W-:-:S03]  /*45a00*/  LEA R2, P6, R5, R28, 0x1 ;  /* 0x0000001c05027211 */ /* 0x001fc600078c08ff */
[----:B------:R-:W2:Y:S01]  /*45a10*/  LDL.LU R24, [R1+0x48] ;  /* 0x0000480001187983 */ /* 0x000ea20000300800 */
[----:B------:R-:W-:-:S03]  /*45a20*/  LEA.HI.X.SX32 R3, R5, R0, 0x1, P6 ;  /* 0x0000000005037211 */ /* 0x000fc600030f0eff */
[----:B------:R-:W2:Y:S04]  /*45a30*/  LDL R5, [R1+0xd8] ;  /* 0x0000d80001057983 */ /* 0x000ea80000100800 */
[----:B--2---:R0:W-:Y:S01]  /*45a40*/  @P5 STG.E.U16 [R8.64], R5 ;  /* 0x0000000508005986 */ /* 0x0041e2000c10150a */
[----:B------:R-:W-:-:S03]  /*45a50*/  ISETP.LT.AND P5, PT, R27, c[0x0][0x17c], !P0 ;  /* 0x00005f001b007a0c */ /* 0x000fc600047a1270 */
[----:B------:R-:W2:Y:S01]  /*45a60*/  LDL.LU R27, [R1+0x28] ;  /* 0x00002800011b7983 */ /* 0x000ea20000300800 */
[----:B0-----:R-:W-:Y:S01]  /*45a70*/  LEA R8, P6, R4, R28, 0x1 ;  /* 0x0000001c04087211 */ /* 0x001fe200078c08ff */
[----:B------:R-:W-:-:S03]  /*45a80*/  IMAD R5, R16, 0x2, R4 ;  /* 0x0000000210057824 */ /* 0x000fc600078e0204 */
[----:B------:R-:W-:Y:S02]  /*45a90*/  LEA.HI.X.SX32 R9, R4, R0, 0x1, P6 ;  /* 0x0000000004097211 */ /* 0x000fe400030f0eff */
[----:B------:R-:W2:Y:S04]  /*45aa0*/  LDL.LU R4, [R1+0x1a8] ;  /* 0x0001a80001047983 */ /* 0x000ea80000300800 */
[----:B------:R0:W-:Y:S02]  /*45ab0*/  @P4 STG.E.U16 [R2.64], R21 ;  /* 0x0000001502004986 */ /* 0x0001e4000c10150a */
[----:B0-----:R-:W-:-:S04]  /*45ac0*/  LEA R2, P6, R5, R28, 0x1 ;  /* 0x0000001c05027211 */ /* 0x001fc800078c08ff */
[----:B------:R-:W-:Y:S02]  /*45ad0*/  LEA.HI.X.SX32 R3, R5, R0, 0x1, P6 ;  /* 0x0000000005037211 */ /* 0x000fe400030f0eff */
[----:B--2---:R-:W-:Y:S01]  /*45ae0*/  ISETP.LT.AND P4, PT, R4, c[0x0][0x17c], !P0 ;  /* 0x00005f0004007a0c */ /* 0x004fe20004781270 */
[----:B------:R-:W-:Y:S02]  /*45af0*/  IMAD R4, R16, 0x2, R5 ;  /* 0x0000000210047824 */ /* 0x000fe400078e0205 */
[----:B------:R-:W2:Y:S04]  /*45b00*/  LDL R5, [R1+0xa8] ;  /* 0x0000a80001057983 */ /* 0x000ea80000100800 */
[----:B--2---:R0:W-:Y:S01]  /*45b10*/  @P3 STG.E.U16 [R8.64], R5 ;  /* 0x0000000508003986 */ /* 0x0041e2000c10150a */
[----:B----4-:R-:W-:-:S03]  /*45b20*/  ISETP.LT.AND P3, PT, R26, c[0x0][0x17c], !P0 ;  /* 0x00005f001a007a0c */ /* 0x010fc60004761270 */
[----:B------:R-:W2:Y:S01]  /*45b30*/  LDL.LU R26, [R1+0x1c4] ;  /* 0x0001c400011a7983 */ /* 0x000ea20000300800 */
[----:B0-----:R-:W-:Y:S01]  /*45b40*/  LEA R8, P6, R4, R28, 0x1 ;  /* 0x0000001c04087211 */ /* 0x001fe200078c08ff */
[----:B------:R-:W-:-:S03]  /*45b50*/  IMAD R5, R16, 0x2, R4 ;  /* 0x0000000210057824 */ /* 0x000fc600078e0204 */
[----:B------:R-:W-:Y:S02]  /*45b60*/  LEA.HI.X.SX32 R9, R4, R0, 0x1, P6 ;  /* 0x0000000004097211 */ /* 0x000fe400030f0eff */
[----:B------:R-:W4:Y:S04]  /*45b70*/  LDL.LU R4, [R1+0x1b0] ;  /* 0x0001b00001047983 */ /* 0x000f280000300800 */
[----:B-----5:R0:W-:Y:S02]  /*45b80*/  @P1 STG.E.U16 [R2.64], R13 ;  /* 0x0000000d02001986 */ /* 0x0201e4000c10150a */
[----:B0-----:R-:W-:-:S04]  /*45b90*/  LEA R2, P6, R5, R28, 0x1 ;  /* 0x0000001c05027211 */ /* 0x001fc800078c08ff */
[----:B------:R-:W-:Y:S02]  /*45ba0*/  LEA.HI.X.SX32 R3, R5, R0, 0x1, P6 ;  /* 0x0000000005037211 */ /* 0x000fe400030f0eff */
[----:B----4-:R-:W-:Y:S01]  /*45bb0*/  ISETP.LT.AND P1, PT, R4, c[0x0][0x17c], !P0 ;  /* 0x00005f0004007a0c */ /* 0x010fe20004721270 */
[----:B------:R-:W-:Y:S02]  /*45bc0*/  IMAD R4, R16, 0x2, R5 ;  /* 0x0000000210047824 */ /* 0x000fe400078e0205 */
[----:B------:R-:W4:Y:S04]  /*45bd0*/  LDL.LU R5, [R1+0x1b4] ;  /* 0x0001b40001057983 */ /* 0x000f280000300800 */
[----:B------:R0:W-:Y:S04]  /*45be0*/  @P2 STG.E.U16 [R8.64], R20 ;  /* 0x0000001408002986 */ /* 0x0001e8000c10150a */
[----:B------:R1:W-:Y:S01]  /*45bf0*/  @P5 STG.E.U16 [R2.64], R17 ;  /* 0x0000001102005986 */ /* 0x0003e2000c10150a */
[----:B0-----:R-:W-:-:S04]  /*45c00*/  LEA R8, P6, R4, R28, 0x1 ;  /* 0x0000001c04087211 */ /* 0x001fc800078c08ff */
[----:B------:R-:W-:Y:S02]  /*45c10*/  LEA.HI.X.SX32 R9, R4, R0, 0x1, P6 ;  /* 0x0000000004097211 */ /* 0x000fe400030f0eff */
[----:B---3--:R-:W-:Y:S02]  /*45c20*/  ISETP.LT.AND P5, PT, R29, c[0x0][0x17c], !P0 ;  /* 0x00005f001d007a0c */ /* 0x008fe400047a1270 */
[----:B------:R-:W3:Y:S01]  /*45c30*/  LDL.LU R29, [R1+0x1d4] ;  /* 0x0001d400011d7983 */ /* 0x000ee20000300800 */
[----:B----4-:R-:W-:Y:S01]  /*45c40*/  ISETP.LT.AND P2, PT, R5, c[0x0][0x17c], !P0 ;  /* 0x00005f0005007a0c */ /* 0x010fe20004741270 */
[----:B------:R-:W-:-:S05]  /*45c50*/  IMAD R5, R16, 0x2, R4 ;  /* 0x0000000210057824 */ /* 0x000fca00078e0204 */
[----:B-1----:R-:W-:Y:S01]  /*45c60*/  LEA R2, P6, R5, R28, 0x1 ;  /* 0x0000001c05027211 */ /* 0x002fe200078c08ff */
[----:B------:R-:W-:-:S03]  /*45c70*/  IMAD R4, R16, 0x2, R5 ;  /* 0x0000000210047824 */ /* 0x000fc600078e0205 */
[----:B------:R-:W-:Y:S02]  /*45c80*/  LEA.HI.X.SX32 R3, R5, R0, 0x1, P6 ;  /* 0x0000000005037211 */ /* 0x000fe400030f0eff */
[----:B------:R-:W4:Y:S04]  /*45c90*/  LDL.LU R5, [R1+0x1bc] ;  /* 0x0001bc0001057983 */ /* 0x000f280000300800 */
[----:B------:R0:W-:Y:S02]  /*45ca0*/  @P4 STG.E.U16 [R8.64], R24 ;  /* 0x0000001808004986 */ /* 0x0001e4000c10150a */
        /* <DEDUP_REMOVED lines=9> */
[----:B--2---:R-:W-:Y:S02]  /*45d40*/  ISETP.LT.AND P1, PT, R26, c[0x0][0x17c], !P0 ;  /* 0x00005f001a007a0c */ /* 0x004fe40004721270 */
[----:B------:R-:W2:Y:S01]  /*45d50*/  LDL.LU R26, [R1+0x1dc] ;  /* 0x0001dc00011a7983 */ /* 0x000ea20000300800 */
        /* <DEDUP_REMOVED lines=20> */
[----:B---3--:R-:W-:-:S03]  /*45ea0*/  ISETP.LT.AND P3, PT, R29, c[0x0][0x17c], !P0 ;  /* 0x00005f001d007a0c */ /* 0x008fc60004761270 */
[----:B------:R-:W3:Y:S01]  /*45eb0*/  LDL.LU R29, [R1+0x1e4] ;  /* 0x0001e400011d7983 */ /* 0x000ee20000300800 */
[----:B0-----:R-:W-:-:S04]  /*45ec0*/  LEA R2, P6, R5, R28, 0x1 ;  /* 0x0000001c05027211 */ /* 0x001fc800078c08ff */
[----:B------:R-:W-:Y:S02]  /*45ed0*/  LEA.HI.X.SX32 R3, R5, R0, 0x1, P6 ;  /* 0x0000000005037211 */ /* 0x000fe400030f0eff */
[----:B----4-:R-:W-:Y:S01]  /*45ee0*/  ISETP.LT.AND P4, PT, R4, c[0x0][0x17c], !P0 ;  /* 0x00005f0004007a0c */ /* 0x010fe20004781270 */
[----:B------:R-:W-:Y:S02]  /*45ef0*/  IMAD R4, R16, 0x2, R5 ;  /* 0x0000000210047824 */ /* 0x000fe400078e0205 */
[----:B------:R-:W4:Y:S03]  /*45f00*/  LDL.LU R5, [R1+0x98] ;  /* 0x0000980001057983 */ /* 0x000f260000300800 */
[----:B-1----:R-:W-:Y:S02]  /*45f10*/  LEA R8, P6, R4, R28, 0x1 ;  /* 0x0000001c04087211 */ /* 0x002fe400078c08ff */
[----:B------:R-:W-:-:S02]  /*45f20*/  PRMT R6, R25, 0x7632, R6 ;  /* 0x0000763219067816 */ /* 0x000fc40000000006 */
[----:B------:R-:W5:Y:S01]  /*45f30*/  LDL.LU R25, [R1+0x1e8] ;  /* 0x0001e80001197983 */ /* 0x000f620000300800 */
[----:B------:R-:W-:Y:S02]  /*45f40*/  LEA.HI.X.SX32 R9, R4, R0, 0x1, P6 ;  /* 0x0000000004097211 */ /* 0x000fe400030f0eff */
[----:B----4-:R-:W-:Y:S01]  /*45f50*/  PRMT R10, R5, 0x7632, R10 ;  /* 0x00007632050a7816 */ /* 0x010fe2000000000a */
[----:B------:R-:W-:Y:S02]  /*45f60*/  IMAD R5, R16, 0x2, R4 ;  /* 0x0000000210057824 */ /* 0x000fe400078e0204 */
[----:B------:R-:W4:Y:S04]  /*45f70*/  LDL.LU R4, [R1+0xc8] ;  /* 0x0000c80001047983 */ /* 0x000f280000300800 */
[----:B------:R0:W-:Y:S04]  /*45f80*/  @P1 STG.E.U16 [R2.64], R10 ;  /* 0x0000000a02001986 */ /* 0x0001e8000c10150a */
[----:B0-----:R-:W3:Y:S01]  /*45f90*/  LDL.LU R3, [R1+0x1d8] ;  /* 0x0001d80001037983 */ /* 0x001ee20000300800 */
[----:B------:R-:W-:-:S03]  /*45fa0*/  LEA R2, P6, R5, R28, 0x1 ;  /* 0x0000001c05027211 */ /* 0x000fc600078c08ff */
[----:B------:R0:W-:Y:S01]  /*45fb0*/  @P2 STG.E.U16 [R8.64], R6 ;  /* 0x0000000608002986 */ /* 0x0001e2000c10150a */
[----:B--2---:R-:W-:-:S03]  /*45fc0*/  ISETP.LT.AND P2, PT, R26, c[0x0][0x17c], !P0 ;  /* 0x00005f001a007a0c */ /* 0x004fc60004741270 */
[----:B------:R-:W2:Y:S01]  /*45fd0*/  LDL.LU R26, [R1+0x1f0] ;  /* 0x0001f000011a7983 */ /* 0x000ea20000300800 */
[--C-:B0-----:R-:W-:Y:S01]  /*45fe0*/  IMAD R9, R16, 0x2, R5.reuse ;  /* 0x0000000210097824 */ /* 0x101fe200078e0205 */
[----:B---3--:R-:W-:Y:S02]  /*45ff0*/  ISETP.LT.AND P1, PT, R3, c[0x0][0x17c], !P0 ;  /* 0x00005f0003007a0c */ /* 0x008fe40004721270 */
[----:B------:R-:W-:Y:S02]  /*46000*/  LEA.HI.X.SX32 R3, R5, R0, 0x1, P6 ;  /* 0x0000000005037211 */ /* 0x000fe400030f0eff */
[----:B----4-:R-:W-:-:S05]  /*46010*/  PRMT R5, R4, 0x7632, R5 ;  /* 0x0000763204057816 */ /* 0x010fca0000000005 */
[----:B------:R0:W-:Y:S04]  /*46020*/  @P5 STG.E.U16 [R2.64], R5 ;  /* 0x0000000502005986 */ /* 0x0001e8000c10150a */
[----:B0-----:R-:W3:Y:S04]  /*46030*/  LDL.LU R3, [R1+0x1e0] ;  /* 0x0001e00001037983 */ /* 0x001ee80000300800 */
[----:B------:R-:W4:Y:S01]  /*46040*/  LDL.LU R5, [R1+0xd8] ;  /* 0x0000d80001057983 */ /* 0x000f220000300800 */
[----:B------:R-:W-:Y:S01]  /*46050*/  LEA R8, P6, R9, R28, 0x1 ;  /* 0x0000001c09087211 */ /* 0x000fe200078c08ff */
[----:B------:R-:W-:-:S03]  /*46060*/  IMAD R4, R16, 0x2, R9 ;  /* 0x0000000210047824 */ /* 0x000fc600078e0209 */
[----:B------:R-:W-:Y:S02]  /*46070*/  LEA.HI.X.SX32 R9, R9, R0, 0x1, P6 ;  /* 0x0000000009097211 */ /* 0x000fe400030f0eff */
[----:B------:R-:W-:Y:S02]  /*46080*/  PRMT R6, R21, 0x7632, R6 ;  /* 0x0000763215067816 */ /* 0x000fe40000000006 */
[----:B------:R-:W2:Y:S01]  /*46090*/  LDL.LU R21, [R1+0x1f4] ;  /* 0x0001f40001157983 */ /* 0x000ea20000300800 */
[----:B----4-:R-:W-:-:S05]  /*460a0*/  PRMT R10, R5, 0x7632, R10 ;  /* 0x00007632050a7816 */ /* 0x010fca000000000a */
[----:B------:R0:W-:Y:S04]  /*460b0*/  @P4 STG.E.U16 [R8.64], R10 ;  /* 0x0000000a08004986 */ /* 0x0001e8000c10150a */
[----:B0-----:R-:W4:Y:S04]  /*460c0*/  LDL.LU R8, [R1+0xa8] ;  /* 0x0000a80001087983 */ /* 0x001f280000300800 */
[----:B------:R-:W2:Y:S01]  /*460d0*/  LDL.LU R9, [R1+0x1ec] ;  /* 0x0001ec0001097983 */ /* 0x000ea20000300800 */
[----:B------:R-:W-:-:S03]  /*460e0*/  ISETP.LT.AND P4, PT, R29, c[0x0][0x17c], !P0 ;  /* 0x00005f001d007a0c */ /* 0x000fc60004781270 */
[----:B------:R-:W2:Y:S01]  /*460f0*/  LDL.LU R29, [R1+0x1f8] ;  /* 0x0001f800011d7983 */ /* 0x000ea20000300800 */
[----:B------:R-:W-:Y:S02]  /*46100*/  LEA R2, P6, R4, R28, 0x1 ;  /* 0x0000001c04027211 */ /* 0x000fe400078c08ff */
[----:B---3--:R-:W-:Y:S01]  /*46110*/  ISETP.LT.AND P5, PT, R3, c[0x0][0x17c], !P0 ;  /* 0x00005f0003007a0c */ /* 0x008fe200047a1270 */
[----:B------:R-:W-:Y:S01]  /*46120*/  IMAD R5, R16, 0x2, R4 ;  /* 0x0000000210057824 */ /* 0x000fe200078e0204 */
[----:B------:R-:W-:-:S04]  /*46130*/  LEA.HI.X.SX32 R3, R4, R0, 0x1, P6 ;  /* 0x0000000004037211 */ /* 0x000fc800030f0eff */
[----:B------:R-:W-:Y:S01]  /*46140*/  LEA R4, P6, R5, R28, 0x1 ;  /* 0x0000001c05047211 */ /* 0x000fe200078c08ff */
[----:B------:R0:W-:Y:S01]  /*46150*/  @P3 STG.E.U16 [R2.64], R6 ;  /* 0x0000000602003986 */ /* 0x0001e2000c10150a */
[----:B------:R-:W-:Y:S01]  /*46160*/  PRMT R10, R13, 0x7632, R10 ;  /* 0x000076320d0a7816 */ /* 0x000fe2000000000a */
[----:B0-----:R-:W-:Y:S01]  /*46170*/  IMAD R3, R16, 0x2, R5 ;  /* 0x0000000210037824 */ /* 0x001fe200078e0205 */
[----:B------:R-:W-:-:S04]  /*46180*/  LEA.HI.X.SX32 R5, R5, R0, 0x1, P6 ;  /* 0x0000000005057211 */ /* 0x000fc800030f0eff */
[----:B------:R-:W-:Y:S02]  /*46190*/  LEA R2, P6, R3, R28, 0x1 ;  /* 0x0000001c03027211 */ /* 0x000fe400078c08ff */
[----:B-----5:R-:W-:Y:S02]  /*461a0*/  ISETP.LT.AND P3, PT, R25, c[0x0][0x17c], !P0 ;  /* 0x00005f0019007a0c */ /* 0x020fe40004761270 */
[----:B------:R-:W3:Y:S01]  /*461b0*/  LDL.LU R25, [R1+0x1fc] ;  /* 0x0001fc0001197983 */ /* 0x000ee20000300800 */
[----:B----4-:R-:W-:Y:S01]  /*461c0*/  PRMT R6, R8, 0x7632, R6 ;  /* 0x0000763208067816 */ /* 0x010fe20000000006 */
[----:B------:R-:W-:Y:S01]  /*461d0*/  IMAD R8, R16, 0x2, R3 ;  /* 0x0000000210087824 */ /* 0x000fe200078e0203 */
[----:B------:R-:W-:-:S03]  /*461e0*/  LEA.HI.X.SX32 R3, R3, R0, 0x1, P6 ;  /* 0x0000000003037211 */ /* 0x000fc600030f0eff */
[----:B------:R0:W-:Y:S01]  /*461f0*/  @P1 STG.E.U16 [R4.64], R6 ;  /* 0x0000000604001986 */ /* 0x0001e2000c10150a */
[----:B--2---:R-:W-:Y:S01]  /*46200*/  ISETP.LT.AND P1, PT, R9, c[0x0][0x17c], !P0 ;  /* 0x00005f0009007a0c */ /* 0x004fe20004721270 */
[----:B------:R-:W-:Y:S02]  /*46210*/  IMAD R9, R16, 0x2, R8 ;  /* 0x0000000210097824 */ /* 0x000fe400078e0208 */
[----:B------:R1:W-:Y:S01]  /*46220*/  @P2 STG.E.U16 [R2.64], R10 ;  /* 0x0000000a02002986 */ /* 0x0003e2000c10150a */
[----:B------:R-:W-:Y:S02]  /*46230*/  ISETP.LT.AND P2, PT, R26, c[0x0][0x17c], !P0 ;  /* 0x00005f001a007a0c */ /* 0x000fe40004741270 */
[----:B0-----:R-:W-:Y:S02]  /*46240*/  LEA R4, P6, R8, R28, 0x1 ;  /* 0x0000001c08047211 */ /* 0x001fe400078c08ff */
[----:B------:R-:W-:Y:S02]  /*46250*/  PRMT R6, R20, 0x7632, R6 ;  /* 0x0000763214067816 */ /* 0x000fe40000000006 */
[----:B------:R-:W-:Y:S01]  /*46260*/  LEA.HI.X.SX32 R5, R8, R0, 0x1, P6 ;  /* 0x0000000008057211 */ /* 0x000fe200030f0eff */
[----:B------:R-:W2:Y:S01]  /*46270*/  LDL.LU R20, [R1+0x200] ;  /* 0x0002000001147983 */ /* 0x000ea20000300800 */
[----:B-1----:R-:W-:-:S03]  /*46280*/  LEA R2, P6, R9, R28, 0x1 ;  /* 0x0000001c09027211 */ /* 0x002fc600078c08ff */
[----:B------:R-:W4:Y:S01]  /*46290*/  LDL.LU R26, [R1+0x204] ;  /* 0x00020400011a7983 */ /* 0x000f220000300800 */
[----:B------:R-:W-:-:S03]  /*462a0*/  LEA.HI.X.SX32 R3, R9, R0, 0x1, P6 ;  /* 0x0000000009037211 */ /* 0x000fc600030f0eff */
[----:B------:R0:W-:Y:S02]  /*462b0*/  @P5 STG.E.U16 [R4.64], R6 ;  /* 0x0000000604005986 */ /* 0x0001e4000c10150a */
[----:B0-----:R-:W-:-:S05]  /*462c0*/  PRMT R6, R17, 0x7632, R6 ;  /* 0x0000763211067816 */ /* 0x001fca0000000006 */
[----:B------:R0:W-:Y:S01]  /*462d0*/  @P4 STG.E.U16 [R2.64], R6 ;  /* 0x0000000602004986 */ /* 0x0001e2000c10150a */
[----:B------:R-:W-:-:S03]  /*462e0*/  ISETP.LT.AND P4, PT, R29, c[0x0][0x17c], !P0 ;  /* 0x00005f001d007a0c */ /* 0x000fc60004781270 */
[----:B------:R-:W5:Y:S01]  /*462f0*/  LDL.LU R29, [R1+0x208] ;  /* 0x00020800011d7983 */ /* 0x000f620000300800 */
[----:B------:R-:W-:-:S04]  /*46300*/  IMAD R5, R16, 0x2, R9 ;  /* 0x0000000210057824 */ /* 0x000fc800078e0209 */
[----:B------:R-:W-:Y:S01]  /*46310*/  IMAD R8, R16, 0x2, R5 ;  /* 0x0000000210087824 */ /* 0x000fe200078e0205 */
[C---:B------:R-:W-:Y:S02]  /*46320*/  LEA R4, P6, R5.reuse, R28, 0x1 ;  /* 0x0000001c05047211 */ /* 0x040fe400078c08ff */
[----:B------:R-:W-:Y:S02]  /*46330*/  PRMT R10, R24, 0x7632, R10 ;  /* 0x00007632180a7816 */ /* 0x000fe4000000000a */
[----:B------:R-:W-:Y:S01]  /*46340*/  LEA.HI.X.SX32 R5, R5, R0, 0x1, P6 ;  /* 0x0000000005057211 */ /* 0x000fe200030f0eff */
[----:B------:R-:W-:Y:S01]  /*46350*/  IMAD R9, R16, 0x2, R8 ;  /* 0x0000000210097824 */ /* 0x000fe200078e0208 */
[C---:B0-----:R-:W-:Y:S02]  /*46360*/  LEA R2, P6, R8.reuse, R28, 0x1 ;  /* 0x0000001c08027211 */ /* 0x041fe400078c08ff */
[----:B------:R-:W-:Y:S01]  /*46370*/  PRMT R6, R27, 0x7632, R6 ;  /* 0x000076321b067816 */ /* 0x000fe20000000006 */
[----:B------:R0:W-:Y:S01]  /*46380*/  @P3 STG.E.U16 [R4.64], R10 ;  /* 0x0000000a04003986 */ /* 0x0001e2000c10150a */
[----:B------:R-:W-:-:S02]  /*46390*/  LEA.HI.X.SX32 R3, R8, R0, 0x1, P6 ;  /* 0x0000000008037211 */ /* 0x000fc400030f0eff */
[----:B------:R-:W-:Y:S01]  /*463a0*/  PRMT R8, R6, 0x7632, R8 ;  /* 0x0000763206087816 */ /* 0x000fe20000000008 */
[----:B------:R-:W5:Y:S01]  /*463b0*/  LDL.LU R27, [R1+0x20c] ;  /* 0x00020c00011b7983 */ /* 0x000f620000300800 */
[----:B------:R-:W-:-:S03]  /*463c0*/  ISETP.LT.AND P5, PT, R21, c[0x0][0x17c], !P0 ;  /* 0x00005f0015007a0c */ /* 0x000fc600047a1270 */
[----:B------:R1:W-:Y:S01]  /*463d0*/  @P1 STG.E.U16 [R2.64], R6 ;  /* 0x0000000602001986 */ /* 0x0003e2000c10150a */
[----:B0-----:R-:W-:-:S04]  /*463e0*/  LEA R4, P6, R9, R28, 0x1 ;  /* 0x0000001c09047211 */ /* 0x001fc800078c08ff */
[----:B------:R-:W-:Y:S01]  /*463f0*/  LEA.HI.X.SX32 R5, R9, R0, 0x1, P6 ;  /* 0x0000000009057211 */ /* 0x000fe200030f0eff */
[----:B-1----:R-:W-:Y:S01]  /*46400*/  IMAD R3, R16, 0x2, R9 ;  /* 0x0000000210037824 */ /* 0x002fe200078e0209 */
[----:B---3--:R-:W-:-:S03]  /*46410*/  ISETP.LT.AND P3, PT, R25, c[0x0][0x17c], !P0 ;  /* 0x00005f0019007a0c */ /* 0x008fc60004761270 */
[----:B------:R0:W-:Y:S01]  /*46420*/  @P2 STG.E.U16 [R4.64], R8 ;  /* 0x0000000804002986 */ /* 0x0001e2000c10150a */
[C---:B------:R-:W-:Y:S01]  /*46430*/  LEA R2, P6, R3.reuse, R28, 0x1 ;  /* 0x0000001c03027211 */ /* 0x040fe200078c08ff */
[----:B------:R-:W-:Y:S01]  /*46440*/  IMAD R6, R16, 0x2, R3 ;  /* 0x0000000210067824 */ /* 0x000fe200078e0203 */
[----:B------:R-:W-:Y:S02]  /*46450*/  PRMT R22, R22, 0x7632, R22 ;  /* 0x0000763216167816 */ /* 0x000fe40000000016 */
[----:B------:R-:W-:-:S05]  /*46460*/  LEA.HI.X.SX32 R3, R3, R0, 0x1, P6 ;  /* 0x0000000003037211 */ /* 0x000fca00030f0eff */
[----:B------:R1:W-:Y:S01]  /*46470*/  @P5 STG.E.U16 [R2.64], R22 ;  /* 0x0000001602005986 */ /* 0x0003e2000c10150a */
[----:B--2---:R-:W-:-:S03]  /*46480*/  ISETP.LT.AND P1, PT, R20, c[0x0][0x17c], !P0 ;  /* 0x00005f0014007a0c */ /* 0x004fc60004721270 */
[----:B------:R-:W2:Y:S01]  /*46490*/  LDL.LU R20, [R1+0x210] ;  /* 0x0002100001147983 */ /* 0x000ea20000300800 */
[----:B----4-:R-:W-:-:S03]  /*464a0*/  ISETP.LT.AND P2, PT, R26, c[0x0][0x17c], !P0 ;  /* 0x00005f001a007a0c */ /* 0x010fc60004741270 */
[----:B------:R-:W3:Y:S04]  /*464b0*/  LDL.LU R25, [R1+0x214] ;  /* 0x0002140001197983 */ /* 0x000ee80000300800 */
[----:B------:R-:W4:Y:S04]  /*464c0*/  LDL.LU R26, [R1+0x218] ;  /* 0x00021800011a7983 */ /* 0x000f280000300800 */
[----:B------:R-:W4:Y:S04]  /*464d0*/  LDL.LU R21, [R1+0x9c] ;  /* 0x00009c0001157983 */ /* 0x000f280000300800 */
[----:B------:R-:W4:Y:S01]  /*464e0*/  LDL.LU R24, [R1+0x8c] ;  /* 0x00008c0001187983 */ /* 0x000f220000300800 */
[----:B-----5:R-:W-:-:S03]  /*464f0*/  ISETP.LT.AND P5, PT, R29, c[0x0][0x17c], !P0 ;  /* 0x00005f001d007a0c */ /* 0x020fc600047a1270 */
[----:B------:R-:W5:Y:S01]  /*46500*/  LDL.LU R29, [R1+0x21c] ;  /* 0x00021c00011d7983 */ /* 0x000f620000300800 */
[----:B0-----:R-:W-:Y:S01]  /*46510*/  LEA R4, P6, R6, R28, 0x1 ;  /* 0x0000001c06047211 */ /* 0x001fe200078c08ff */
[----:B------:R-:W-:Y:S01]  /*46520*/  IMAD R8, R16, 0x2, R6 ;  /* 0x0000000210087824 */ /* 0x000fe200078e0206 */
[----:B------:R-:W-:Y:S02]  /*46530*/  PRMT R18, R18, 0x7632, R18 ;  /* 0x0000763212127816 */ /* 0x000fe40000000012 */
[----:B------:R-:W-:Y:S02]  /*46540*/  LEA.HI.X.SX32 R5, R6, R0, 0x1, P6 ;  /* 0x0000000006057211 */ /* 0x000fe400030f0eff */
[----:B-1----:R-:W-:-:S03]  /*46550*/  LEA R2, P6, R8, R28, 0x1 ;  /* 0x0000001c08027211 */ /* 0x002fc600078c08ff */
[----:B------:R0:W-:Y:S01]  /*46560*/  @P4 STG.E.U16 [R4.64], R18 ;  /* 0x0000001204004986 */ /* 0x0001e2000c10150a */
[----:B------:R-:W-:Y:S02]  /*46570*/  LEA.HI.X.SX32 R3, R8, R0, 0x1, P6 ;  /* 0x0000000008037211 */ /* 0x000fe400030f0eff */
[----:B------:R-:W-:Y:S01]  /*46580*/  PRMT R14, R14, 0x7632, R14 ;  /* 0x000076320e0e7816 */ /* 0x000fe2000000000e */
[----:B0-----:R-:W-:-:S04]  /*46590*/  IMAD R5, R16, 0x2, R8 ;  /* 0x0000000210057824 */ /* 0x001fc800078e0208 */
[----:B------:R-:W-:Y:S01]  /*465a0*/  IMAD R6, R16, 0x2, R5 ;  /* 0x0000000210067824 */ /* 0x000fe200078e0205 */
[C---:B------:R-:W-:Y:S01]  /*465b0*/  LEA R4, P6, R5.reuse, R28, 0x1 ;  /* 0x0000001c05047211 */ /* 0x040fe200078c08ff */
[----:B------:R0:W-:Y:S01]  /*465c0*/  @P3 STG.E.U16 [R2.64], R14 ;  /* 0x0000000e02003986 */ /* 0x0001e2000c10150a */
[----:B------:R-:W-:Y:S01]  /*465d0*/  PRMT R10, R10, 0x7632, R10 ;  /* 0x000076320a0a7816 */ /* 0x000fe2000000000a */
[----:B------:R-:W-:Y:S01]  /*465e0*/  IMAD R8, R16, 0x2, R6 ;  /* 0x0000000210087824 */ /* 0x000fe200078e0206 */
[----:B------:R-:W-:-:S05]  /*465f0*/  LEA.HI.X.SX32 R5, R5, R0, 0x1, P6 ;  /* 0x0000000005057211 */ /* 0x000fca00030f0eff */
[----:B------:R1:W-:Y:S01]  /*46600*/  @P1 STG.E.U16 [R4.64], R10 ;  /* 0x0000000a04001986 */ /* 0x0003e2000c10150a */
[----:B0-----:R-:W-:-:S04]  /*46610*/  LEA R2, P6, R6, R28, 0x1 ;  /* 0x0000001c06027211 */ /* 0x001fc800078c08ff */
[----:B------:R-:W-:Y:S01]  /*46620*/  LEA.HI.X.SX32 R3, R6, R0, 0x1, P6 ;  /* 0x0000000006037211 */ /* 0x000fe200030f0eff */
[----:B------:R-:W-:Y:S01]  /*46630*/  IMAD R6, R16, 0x2, R8 ;  /* 0x0000000210067824 */ /* 0x000fe200078e0208 */
[C---:B-1----:R-:W-:Y:S02]  /*46640*/  LEA R4, P6, R8.reuse, R28, 0x1 ;  /* 0x0000001c08047211 */ /* 0x042fe400078c08ff */
[----:B------:R-:W-:Y:S02]  /*46650*/  ISETP.LT.AND P4, PT, R27, c[0x0][0x17c], !P0 ;  /* 0x00005f001b007a0c */ /* 0x000fe40004781270 */
[----:B------:R-:W-:Y:S01]  /*46660*/  LEA.HI.X.SX32 R5, R8, R0, 0x1, P6 ;  /* 0x0000000008057211 */ /* 0x000fe200030f0eff */
[----:B------:R-:W-:Y:S01]  /*46670*/  IMAD R8, R16, 0x2, R6 ;  /* 0x0000000210087824 */ /* 0x000fe200078e0206 */
[----:B------:R-:W5:Y:S04]  /*46680*/  LDL.LU R27, [R1+0x220] ;  /* 0x00022000011b7983 */ /* 0x000f680000300800 */
[----:B------:R-:W5:Y:S01]  /*46690*/  LDL.LU R18, [R1+0xdc] ;  /* 0x0000dc0001127983 */ /* 0x000f620000300800 */
[----:B--2---:R-:W-:-:S03]  /*466a0*/  ISETP.LT.AND P3, PT, R20, c[0x0][0x17c], !P0 ;  /* 0x00005f0014007a0c */ /* 0x004fc60004761270 */
[----:B------:R-:W2:Y:S04]  /*466b0*/  LDL.LU R20, [R1+0x224] ;  /* 0x0002240001147983 */ /* 0x000ea80000300800 */
[----:B------:R-:W2:Y:S01]  /*466c0*/  LDL.LU R13, [R1+0xbc] ;  /* 0x0000bc00010d7983 */ /* 0x000ea20000300800 */
[----:B---3--:R-:W-:-:S03]  /*466d0*/  ISETP.LT.AND P1, PT, R25, c[0x0][0x17c], !P0 ;  /* 0x00005f0019007a0c */ /* 0x008fc60004721270 */
[----:B------:R-:W3:Y:S04]  /*466e0*/  LDL.LU R17, [R1+0xac] ;  /* 0x0000ac0001117983 */ /* 0x000ee80000300800 */
[----:B----4-:R0:W-:Y:S01]  /*466f0*/  @P2 STG.E.U16 [R2.64], R21 ;  /* 0x0000001502002986 */ /* 0x0101e2000c10150a */
[----:B------:R-:W-:-:S03]  /*46700*/  ISETP.LT.AND P2, PT, R26, c[0x0][0x17c], !P0 ;  /* 0x00005f001a007a0c */ /* 0x000fc60004741270 */
[----:B------:R1:W-:Y:S04]  /*46710*/  @P5 STG.E.U16 [R4.64], R24 ;  /* 0x0000001804005986 */ /* 0x0003e8000c10150a */
[----:B------:R-:W4:Y:S01]  /*46720*/  LDL.LU R22, [R1+0x230] ;  /* 0x0002300001167983 */ /* 0x000f220000300800 */
[----:B0-----:R-:W-:-:S03]  /*46730*/  LEA R2, P6, R6, R28, 0x1 ;  /* 0x0000001c06027211 */ /* 0x001fc600078c08ff */
[----:B------:R-:W2:Y:S01]  /*46740*/  LDL.LU R26, [R1+0x3c] ;  /* 0x00003c00011a7983 */ /* 0x000ea20000300800 */
[----:B------:R-:W-:Y:S02]  /*46750*/  LEA.HI.X.SX32 R3, R6, R0, 0x1, P6 ;  /* 0x0000000006037211 */ /* 0x000fe400030f0eff */
[----:B-1----:R-:W-:Y:S02]  /*46760*/  LEA R4, P6, R8, R28, 0x1 ;  /* 0x0000001c08047211 */ /* 0x002fe400078c08ff */
[----:B-----5:R-:W-:Y:S01]  /*46770*/  ISETP.LT.AND P5, PT, R29, c[0x0][0x17c], !P0 ;  /* 0x00005f001d007a0c */ /* 0x020fe200047a1270 */
[----:B------:R-:W-:Y:S01]  /*46780*/  IMAD R6, R16, 0x2, R8 ;  /* 0x0000000210067824 */ /* 0x000fe200078e0208 */
[----:B------:R-:W5:Y:S01]  /*46790*/  LDL.LU R29, [R1+0x1c] ;  /* 0x00001c00011d7983 */ /* 0x000f620000300800 */
[----:B------:R-:W-:-:S03]  /*467a0*/  LEA.HI.X.SX32 R5, R8, R0, 0x1, P6 ;  /* 0x0000000008057211 */ /* 0x000fc600030f0eff */
[----:B------:R-:W2:Y:S04]  /*467b0*/  LDL.LU R25, [R1+0x6c] ;  /* 0x00006c0001197983 */ /* 0x000ea80000300800 */
[----:B------:R-:W2:Y:S04]  /*467c0*/  LDL R8, [R1+0xcc] ;  /* 0x0000cc0001087983 */ /* 0x000ea80000100800 */
[----:B--2---:R0:W-:Y:S01]  /*467d0*/  @P4 STG.E.U16 [R2.64], R8 ;  /* 0x0000000802004986 */ /* 0x0041e2000c10150a */
[----:B------:R-:W-:-:S03]  /*467e0*/  ISETP.LT.AND P4, PT, R27, c[0x0][0x17c], !P0 ;  /* 0x00005f001b007a0c */ /* 0x000fc60004781270 */
[----:B------:R1:W-:Y:S01]  /*467f0*/  @P3 STG.E.U16 [R4.64], R18 ;  /* 0x0000001204003986 */ /* 0x0003e2000c10150a */
[----:B0-----:R-:W-:Y:S01]  /*46800*/  LEA R2, P6, R6, R28, 0x1 ;  /* 0x0000001c06027211 */ /* 0x001fe200078c08ff */
[----:B------:R-:W-:Y:S02]  /*46810*/  IMAD R8, R16, 0x2, R6 ;  /* 0x0000000210087824 */ /* 0x000fe400078e0206 */
[----:B------:R-:W2:Y:S01]  /*46820*/  LDL.LU R27, [R1+0x4c] ;  /* 0x00004c00011b7983 */ /* 0x000ea20000300800 */
[----:B------:R-:W-:Y:S02]  /*46830*/  LEA.HI.X.SX32 R3, R6, R0, 0x1, P6 ;  /* 0x0000000006037211 */ /* 0x000fe400030f0eff */
[----:B-1----:R-:W-:Y:S01]  /*46840*/  LEA R4, P6, R8, R28, 0x1 ;  /* 0x0000001c08047211 */ /* 0x002fe200078c08ff */
[----:B------:R-:W-:Y:S01]  /*46850*/  IMAD R6, R16, 0x2, R8 ;  /* 0x0000000210067824 */ /* 0x000fe200078e0208 */
[----:B------:R-:W-:Y:S02]  /*46860*/  ISETP.LT.AND P3, PT, R20, c[0x0][0x17c], !P0 ;  /* 0x00005f0014007a0c */ /* 0x000fe40004761270 */
[----:B------:R-:W2:Y:S01]  /*46870*/  LDL.LU R20, [R1+0x2c] ;  /* 0x00002c0001147983 */ /* 0x000ea20000300800 */
[----:B------:R-:W-:-:S03]  /*46880*/  LEA.HI.X.SX32 R5, R8, R0, 0x1, P6 ;  /* 0x0000000008057211 */ /* 0x000fc600030f0eff */
[----:B------:R-:W2:Y:S04]  /*46890*/  LDL.LU R8, [R1+0x228] ;  /* 0x0002280001087983 */ /* 0x000ea80000300800 */
[----:B------:R0:W-:Y:S02]  /*468a0*/  @P1 STG.E.U16 [R2.64], R13 ;  /* 0x0000000d02001986 */ /* 0x0001e4000c10150a */
[----:B0-----:R-:W-:-:S04]  /*468b0*/  LEA R2, P6, R6, R28, 0x1 ;  /* 0x0000001c06027211 */ /* 0x001fc800078c08ff */
[----:B------:R-:W-:Y:S02]  /*468c0*/  LEA.HI.X.SX32 R3, R6, R0, 0x1, P6 ;  /* 0x0000000006037211 */ /* 0x000fe400030f0eff */
[----:B--2---:R-:W-:Y:S01]  /*468d0*/  ISETP.LT.AND P1, PT, R8, c[0x0][0x17c], !P0 ;  /* 0x00005f0008007a0c */ /* 0x004fe20004721270 */
[----:B------:R-:W-:Y:S02]  /*468e0*/  IMAD R8, R16, 0x2, R6 ;  /* 0x0000000210087824 */ /* 0x000fe400078e0206 */
[----:B------:R-:W2:Y:S04]  /*468f0*/  LDL.LU R6, [R1+0x22c] ;  /* 0x00022c0001067983 */ /* 0x000ea80000300800 */
[----:B---3--:R0:W-:Y:S04]  /*46900*/  @P2 STG.E.U16 [R4.64], R17 ;  /* 0x0000001104002986 */ /* 0x0081e8000c10150a */
[----:B------:R1:W-:Y:S01]  /*46910*/  @P5 STG.E.U16 [R2.64], R26 ;  /* 0x0000001a02005986 */ /* 0x0003e2000c10150a */
[----:B0-----:R-:W-:-:S04]  /*46920*/  LEA R4, P6, R8, R28, 0x1 ;  /* 0x0000001c08047211 */ /* 0x001fc800078c08ff */
[----:B------:R-:W-:Y:S02]  /*46930*/  LEA.HI.X.SX32 R5, R8, R0, 0x1, P6 ;  /* 0x0000000008057211 */ /* 0x000fe400030f0eff */
[----:B----4-:R-:W-:Y:S02]  /*46940*/  ISETP.LT.AND P5, PT, R22, c[0x0][0x17c], !P0 ;  /* 0x00005f0016007a0c */ /* 0x010fe400047a1270 */
[----:B------:R-:W3:Y:S01]  /*46950*/  LDL.LU R22, [R1+0x24c] ;  /* 0x00024c0001167983 */ /* 0x000ee20000300800 */
[----:B--2---:R-:W-:Y:S01]  /*46960*/  ISETP.LT.AND P2, PT, R6, c[0x0][0x17c], !P0 ;  /* 0x00005f0006007a0c */ /* 0x004fe20004741270 */
[----:B------:R-:W-:-:S05]  /*46970*/  IMAD R6, R16, 0x2, R8 ;  /* 0x0000000210067824 */ /* 0x000fca00078e0208 */
[----:B-1----:R-:W-:Y:S01]  /*46980*/  LEA R2, P6, R6, R28, 0x1 ;  /* 0x0000001c06027211 */ /* 0x002fe200078c08ff */
[----:B------:R-:W-:-:S03]  /*46990*/  IMAD R8, R16, 0x2, R6 ;  /* 0x0000000210087824 */ /* 0x000fc600078e0206 */
[----:B------:R-:W-:Y:S02]  /*469a0*/  LEA.HI.X.SX32 R3, R6, R0, 0x1, P6 ;  /* 0x0000000006037211 */ /* 0x000fe400030f0eff */
[----:B------:R-:W2:Y:S04]  /*469b0*/  LDL.LU R6, [R1+0x234] ;  /* 0x0002340001067983 */ /* 0x000ea80000300800 */
[----:B-----5:R0:W-:Y:S02]  /*469c0*/  @P4 STG.E.U16 [R4.64], R29 ;  /* 0x0000001d04004986 */ /* 0x0201e4000c10150a */
[----:B0-----:R-:W-:-:S04]  /*469d0*/  LEA R4, P6, R8, R28, 0x1 ;  /* 0x0000001c08047211 */ /* 0x001fc800078c08ff */
[----:B------:R-:W-:Y:S02]  /*469e0*/  LEA.HI.X.SX32 R5, R8, R0, 0x1, P6 ;  /* 0x0000000008057211 */ /* 0x000fe400030f0eff */
[----:B--2---:R-:W-:Y:S01]  /*469f0*/  ISETP.LT.AND P4, PT, R6, c[0x0][0x17c], !P0 ;  /* 0x00005f0006007a0c */ /* 0x004fe20004781270 */
[----:B------:R-:W-:Y:S02]  /*46a00*/  IMAD R6, R16, 0x2, R8 ;  /* 0x0000000210067824 */ /* 0x000fe400078e0208 */
[----:B------:R-:W2:Y:S04]  /*46a10*/  LDL.LU R8, [R1+0x238] ;  /* 0x0002380001087983 */ /* 0x000ea80000300800 */
[----:B------:R0:W-:Y:S02]  /*46a20*/  @P3 STG.E.U16 [R2.64], R25 ;  /* 0x0000001902003986 */ /* 0x0001e4000c10150a */
        /* <DEDUP_REMOVED lines=23> */
[----:B------:R0:W-:Y:S04]  /*46ba0*/  @P4 STG.E.U16 [R2.64], R23 ;  /* 0x0000001702004986 */ /* 0x0001e8000c10150a */
[----:B------:R1:W-:Y:S01]  /*46bb0*/  @P3 STG.E.U16 [R4.64], R19 ;  /* 0x0000001304003986 */ /* 0x0003e2000c10150a */
[----:B0-----:R-:W-:-:S04]  /*46bc0*/  LEA R2, P6, R6, R28, 0x1 ;  /* 0x0000001c06027211 */ /* 0x001fc800078c08ff */
[----:B------:R-:W-:Y:S02]  /*46bd0*/  LEA.HI.X.SX32 R3, R6, R0, 0x1, P6 ;  /* 0x0000000006037211 */ /* 0x000fe400030f0eff */
[----:B---3--:R-:W-:Y:S02]  /*46be0*/  ISETP.LT.AND P3, PT, R22, c[0x0][0x17c], !P0 ;  /* 0x00005f0016007a0c */ /* 0x008fe40004761270 */
[----:B------:R-:W3:Y:S04]  /*46bf0*/  LDL.LU R22, [R1+0x260] ;  /* 0x0002600001167983 */ /* 0x000ee80000300800 */
[----:B------:R0:W-:Y:S01]  /*46c00*/  @P1 STG.E.U16 [R2.64], R15 ;  /* 0x0000000f02001986 */ /* 0x0001e2000c10150a */
[----:B--2---:R-:W-:Y:S01]  /*46c10*/  ISETP.LT.AND P4, PT, R8, c[0x0][0x17c], !P0 ;  /* 0x00005f0008007a0c */ /* 0x004fe20004781270 */
[----:B------:R-:W-:-:S05]  /*46c20*/  IMAD R8, R16, 0x2, R6 ;  /* 0x0000000210087824 */ /* 0x000fca00078e0206 */
[----:B-1----:R-:W-:Y:S01]  /*46c30*/  LEA R4, P6, R8, R28, 0x1 ;  /* 0x0000001c08047211 */ /* 0x002fe200078c08ff */
[----:B------:R-:W-:-:S03]  /*46c40*/  IMAD R6, R16, 0x2, R8 ;  /* 0x0000000210067824 */ /* 0x000fc600078e0208 */
[----:B------:R-:W-:Y:S02]  /*46c50*/  LEA.HI.X.SX32 R5, R8, R0, 0x1, P6 ;  /* 0x0000000008057211 */ /* 0x000fe400030f0eff */
[----:B------:R-:W2:Y:S04]  /*46c60*/  LDL.LU R8, [R1+0x250] ;  /* 0x0002500001087983 */ /* 0x000ea80000300800 */
[----:B0-----:R-:W4:Y:S01]  /*46c70*/  LDL.LU R3, [R1+0x254] ;  /* 0x0002540001037983 */ /* 0x001f220000300800 */
[----:B------:R-:W-:-:S03]  /*46c80*/  LEA R2, P6, R6, R28, 0x1 ;  /* 0x0000001c06027211 */ /* 0x000fc600078c08ff */
[----:B------:R0:W-:Y:S01]  /*46c90*/  @P2 STG.E.U16 [R4.64], R11 ;  /* 0x0000000b04002986 */ /* 0x0001e2000c10150a */
[----:B------:R-:W-:Y:S02]  /*46ca0*/  PRMT R7, R21, 0x7632, R7 ;  /* 0x0000763215077816 */ /* 0x000fe40000000007 */
[----:B------:R-:W-:Y:S01]  /*46cb0*/  PRMT R9, R24, 0x7632, R9 ;  /* 0x0000763218097816 */ /* 0x000fe20000000009 */
[----:B------:R-:W5:Y:S04]  /*46cc0*/  LDL.LU R21, [R1+0x26c] ;  /* 0x00026c0001157983 */ /* 0x000f680000300800 */
[----:B------:R-:W3:Y:S01]  /*46cd0*/  LDL.LU R24, [R1+0x270] ;  /* 0x0002700001187983 */ /* 0x000ee20000300800 */
[----:B--2---:R-:W-:Y:S01]  /*46ce0*/  ISETP.LT.AND P1, PT, R8, c[0x0][0x17c], !P0 ;  /* 0x00005f0008007a0c */ /* 0x004fe20004721270 */
[----:B------:R-:W-:Y:S01]  /*46cf0*/  IMAD R8, R16, 0x2, R6 ;  /* 0x0000000210087824 */ /* 0x000fe200078e0206 */
[----:B----4-:R-:W-:-:S02]  /*46d00*/  ISETP.LT.AND P2, PT, R3, c[0x0][0x17c], !P0 ;  /* 0x00005f0003007a0c */ /* 0x010fc40004741270 */
[----:B------:R-:W-:Y:S02]  /*46d10*/  LEA.HI.X.SX32 R3, R6, R0, 0x1, P6 ;  /* 0x0000000006037211 */ /* 0x000fe400030f0eff */
[----:B0-----:R-:W-:Y:S01]  /*46d20*/  LEA R4, P6, R8, R28, 0x1 ;  /* 0x0000001c08047211 */ /* 0x001fe200078c08ff */
[----:B------:R-:W-:Y:S02]  /*46d30*/  IMAD R6, R16, 0x2, R8 ;  /* 0x0000000210067824 */ /* 0x000fe400078e0208 */
[----:B------:R0:W-:Y:S01]  /*46d40*/  @P5 STG.E.U16 [R2.64], R7 ;  /* 0x0000000702005986 */ /* 0x0001e2000c10150a */
[----:B------:R-:W-:-:S03]  /*46d50*/  LEA.HI.X.SX32 R5, R8, R0, 0x1, P6 ;  /* 0x0000000008057211 */ /* 0x000fc600030f0eff */
[----:B------:R-:W2:Y:S04]  /*46d60*/  LDL.LU R8, [R1+0xcc] ;  /* 0x0000cc0001087983 */ /* 0x000ea80000300800 */
[----:B0-----:R-:W4:Y:S04]  /*46d70*/  LDL.LU R3, [R1+0x258] ;  /* 0x0002580001037983 */ /* 0x001f280000300800 */
[----:B------:R0:W-:Y:S01]  /*46d80*/  @P4 STG.E.U16 [R4.64], R9 ;  /* 0x0000000904004986 */ /* 0x0001e2000c10150a */
[----:B----4-:R-:W-:-:S03]  /*46d90*/  ISETP.LT.AND P5, PT, R3, c[0x0][0x17c], !P0 ;  /* 0x00005f0003007a0c */ /* 0x010fc600047a1270 */
[----:B------:R-:W4:Y:S04]  /*46da0*/  LDL.LU R3, [R1+0x25c] ;  /* 0x00025c0001037983 */ /* 0x000f280000300800 */
[----:B0-----:R-:W3:Y:S01]  /*46db0*/  LDL.LU R9, [R1+0x268] ;  /* 0x0002680001097983 */ /* 0x001ee20000300800 */
[----:B------:R-:W-:Y:S01]  /*46dc0*/  LEA R2, P6, R6, R28, 0x1 ;  /* 0x0000001c06027211 */ /* 0x000fe200078c08ff */
[----:B------:R-:W-:Y:S01]  /*46dd0*/  IMAD R5, R16, 0x2, R6 ;  /* 0x0000000210057824 */ /* 0x000fe200078e0206 */
[----:B--2---:R-:W-:Y:S02]  /*46de0*/  PRMT R10, R8, 0x7632, R10 ;  /* 0x00007632080a7816 */ /* 0x004fe4000000000a */
[----:B------:R-:W-:Y:S02]  /*46df0*/  PRMT R12, R18, 0x7632, R12 ;  /* 0x00007632120c7816 */ /* 0x000fe4000000000c */
[----:B------:R-:W-:Y:S01]  /*46e00*/  PRMT R7, R17, 0x7632, R7 ;  /* 0x0000763211077816 */ /* 0x000fe20000000007 */
[----:B------:R-:W2:Y:S01]  /*46e10*/  LDL.LU R18, [R1+0x274] ;  /* 0x0002740001127983 */ /* 0x000ea20000300800 */
[----:B----4-:R-:W-:-:S02]  /*46e20*/  ISETP.LT.AND P4, PT, R3, c[0x0][0x17c], !P0 ;  /* 0x00005f0003007a0c */ /* 0x010fc40004781270 */
[----:B------:R-:W-:Y:S01]  /*46e30*/  LEA.HI.X.SX32 R3, R6, R0, 0x1, P6 ;  /* 0x0000000006037211 */ /* 0x000fe200030f0eff */
[----:B------:R-:W-:Y:S01]  /*46e40*/  IMAD R6, R16, 0x2, R5 ;  /* 0x0000000210067824 */ /* 0x000fe200078e0205 */
[----:B------:R-:W-:-:S03]  /*46e50*/  LEA R4, P6, R5, R28, 0x1 ;  /* 0x0000001c05047211 */ /* 0x000fc600078c08ff */
[----:B------:R0:W-:Y:S01]  /*46e60*/  @P3 STG.E.U16 [R2.64], R10 ;  /* 0x0000000a02003986 */ /* 0x0001e2000c10150a */
[----:B------:R-:W-:Y:S01]  /*46e70*/  LEA.HI.X.SX32 R5, R5, R0, 0x1, P6 ;  /* 0x0000000005057211 */ /* 0x000fe200030f0eff */
[----:B------:R-:W-:-:S04]  /*46e80*/  IMAD R8, R16, 0x2, R6 ;  /* 0x0000000210087824 */ /* 0x000fc800078e0206 */
[----:B------:R1:W-:Y:S01]  /*46e90*/  @P1 STG.E.U16 [R4.64], R12 ;  /* 0x0000000c04001986 */ /* 0x0003e2000c10150a */
[----:B0-----:R-:W-:-:S04]  /*46ea0*/  LEA R2, P6, R6, R28, 0x1 ;  /* 0x0000001c06027211 */ /* 0x001fc800078c08ff */
[----:B------:R-:W-:Y:S02]  /*46eb0*/  LEA.HI.X.SX32 R3, R6, R0, 0x1, P6 ;  /* 0x0000000006037211 */ /* 0x000fe400030f0eff */
[C---:B-1----:R-:W-:Y:S02]  /*46ec0*/  LEA R4, P6, R8.reuse, R28, 0x1 ;  /* 0x0000001c08047211 */ /* 0x042fe400078c08ff */
[----:B------:R-:W-:Y:S02]  /*46ed0*/  PRMT R6, R13, 0x7632, R6 ;  /* 0x000076320d067816 */ /* 0x000fe40000000006 */
[----:B------:R-:W-:Y:S02]  /*46ee0*/  LEA.HI.X.SX32 R5, R8, R0, 0x1, P6 ;  /* 0x0000000008057211 */ /* 0x000fe400030f0eff */
[----:B---3--:R-:W-:Y:S01]  /*46ef0*/  ISETP.LT.AND P3, PT, R22, c[0x0][0x17c], !P0 ;  /* 0x00005f0016007a0c */ /* 0x008fe20004761270 */
[----:B------:R0:W-:Y:S01]  /*46f00*/  @P2 STG.E.U16 [R2.64], R6 ;  /* 0x0000000602002986 */ /* 0x0001e2000c10150a */
[----:B------:R-:W-:Y:S01]  /*46f10*/  ISETP.LT.AND P1, PT, R9, c[0x0][0x17c], !P0 ;  /* 0x00005f0009007a0c */ /* 0x000fe20004721270 */
[----:B------:R-:W-:Y:S01]  /*46f20*/  IMAD R9, R16, 0x2, R8 ;  /* 0x0000000210097824 */ /* 0x000fe200078e0208 */
[----:B------:R-:W-:Y:S01]  /*46f30*/  PRMT R10, R29, 0x7632, R10 ;  /* 0x000076321d0a7816 */ /* 0x000fe2000000000a */
[----:B------:R-:W3:Y:S01]  /*46f40*/  LDL.LU R22, [R1+0x278] ;  /* 0x0002780001167983 */ /* 0x000ee20000300800 */
[----:B------:R-:W-:-:S03]  /*46f50*/  PRMT R8, R26, 0x7632, R8 ;  /* 0x000076321a087816 */ /* 0x000fc60000000008 */
[----:B------:R1:W-:Y:S01]  /*46f60*/  @P5 STG.E.U16 [R4.64], R7 ;  /* 0x0000000704005986 */ /* 0x0003e2000c10150a */
[----:B------:R-:W-:-:S03]  /*46f70*/  ISETP.LT.AND P5, PT, R24, c[0x0][0x17c], !P0 ;  /* 0x00005f0018007a0c */ /* 0x000fc600047a1270 */
[----:B------:R-:W4:Y:S04]  /*46f80*/  LDL.LU R29, [R1+0x27c] ;  /* 0x00027c00011d7983 */ /* 0x000f280000300800 */
[----:B------:R-:W4:Y:S04]  /*46f90*/  LDL.LU R24, [R1+0x280] ;  /* 0x0002800001187983 */ /* 0x000f280000300800 */
[----:B------:R-:W4:Y:S01]  /*46fa0*/  LDL.LU R26, [R1+0x264] ;  /* 0x00026400011a7983 */ /* 0x000f220000300800 */
[----:B------:R-:W-:Y:S01]  /*46fb0*/  IMAD R13, R16, 0x2, R9 ;  /* 0x00000002100d7824 */ /* 0x000fe200078e0209 */
[----:B0-----:R-:W-:-:S03]  /*46fc0*/  LEA R2, P6, R9, R28, 0x1 ;  /* 0x0000001c09027211 */ /* 0x001fc600078c08ff */
[C---:B------:R-:W-:Y:S01]  /*46fd0*/  IMAD R17, R16.reuse, 0x2, R13 ;  /* 0x0000000210117824 */ /* 0x040fe200078e020d */
[----:B-----5:R-:W-:Y:S02]  /*46fe0*/  ISETP.LT.AND P2, PT, R21, c[0x0][0x17c], !P0 ;  /* 0x00005f0015007a0c */ /* 0x020fe40004741270 */
[----:B------:R-:W-:Y:S01]  /*46ff0*/  LEA.HI.X.SX32 R3, R9, R0, 0x1, P6 ;  /* 0x0000000009037211 */ /* 0x000fe200030f0eff */
[----:B------:R-:W-:Y:S01]  /*47000*/  IMAD R21, R16, 0x2, R17 ;  /* 0x0000000210157824 */ /* 0x000fe200078e0211 */
[----:B-1----:R-:W-:-:S03]  /*47010*/  LEA R4, P6, R13, R28, 0x1 ;  /* 0x0000001c0d047211 */ /* 0x002fc600078c08ff */
[C---:B------:R-:W-:Y:S01]  /*47020*/  IMAD R9, R16.reuse, 0x2, R21 ;  /* 0x0000000210097824 */ /* 0x040fe200078e0215 */
[----:B------:R-:W-:Y:S01]  /*47030*/  LEA.HI.X.SX32 R5, R13, R0, 0x1, P6 ;  /* 0x000000000d057211 */ /* 0x000fe200030f0eff */
[----:B------:R0:W-:Y:S02]  /*47040*/  @P4 STG.E.U16 [R2.64], R8 ;  /* 0x0000000802004986 */ /* 0x0001e4000c10150a */
[----:B------:R-:W-:Y:S01]  /*47050*/  IMAD R13, R16, 0x2, R9 ;  /* 0x00000002100d7824 */ /* 0x000fe200078e0209 */
[----:B------:R-:W-:Y:S01]  /*47060*/  PRMT R6, R25, 0x7632, R6 ;  /* 0x0000763219067816 */ /* 0x000fe20000000006 */
[----:B------:R1:W-:Y:S01]  /*47070*/  @P3 STG.E.U16 [R4.64], R10 ;  /* 0x0000000a04003986 */ /* 0x0003e2000c10150a */
[----:B0-----:R-:W-:-:S04]  /*47080*/  LEA R2, P6, R17, R28, 0x1 ;  /* 0x0000001c11027211 */ /* 0x001fc800078c08ff */
[----:B------:R-:W-:Y:S01]  /*47090*/  LEA.HI.X.SX32 R3, R17, R0, 0x1, P6 ;  /* 0x0000000011037211 */ /* 0x000fe200030f0eff */
[----:B------:R-:W-:Y:S01]  /*470a0*/  IMAD R17, R16, 0x2, R13 ;  /* 0x0000000210117824 */ /* 0x000fe200078e020d */
[----:B-1----:R-:W-:-:S03]  /*470b0*/  LEA R4, P6, R21, R28, 0x1 ;  /* 0x0000001c15047211 */ /* 0x002fc600078c08ff */
[C---:B------:R-:W-:Y:S01]  /*470c0*/  IMAD R25, R16.reuse, 0x2, R17 ;  /* 0x0000000210197824 */ /* 0x040fe200078e0211 */
[----:B------:R-:W-:Y:S01]  /*470d0*/  PRMT R7, R27, 0x7632, R7 ;  /* 0x000076321b077816 */ /* 0x000fe20000000007 */
[----:B------:R0:W-:Y:S01]  /*470e0*/  @P1 STG.E.U16 [R2.64], R6 ;  /* 0x0000000602001986 */ /* 0x0001e2000c10150a */
[----:B------:R-:W-:Y:S01]  /*470f0*/  LEA.HI.X.SX32 R5, R21, R0, 0x1, P6 ;  /* 0x0000000015057211 */ /* 0x000fe200030f0eff */
[----:B------:R-:W-:-:S04]  /*47100*/  IMAD R21, R16, 0x2, R25 ;  /* 0x0000000210157824 */ /* 0x000fc800078e0219 */
[----:B------:R1:W-:Y:S01]  /*47110*/  @P2 STG.E.U16 [R4.64], R7 ;  /* 0x0000000704002986 */ /* 0x0003e2000c10150a */
[----:B------:R-:W-:Y:S01]  /*47120*/  IMAD R27, R16, 0x2, R21 ;  /* 0x00000002101b7824 */ /* 0x000fe200078e0215 */
[----:B0-----:R-:W-:-:S04]  /*47130*/  LEA R2, P1, R9, R28, 0x1 ;  /* 0x0000001c09027211 */ /* 0x001fc800078208ff */
[----:B------:R-:W-:Y:S02]  /*47140*/  LEA.HI.X.SX32 R3, R9, R0, 0x1, P1 ;  /* 0x0000000009037211 */ /* 0x000fe400008f0eff */
[-C--:B-1----:R-:W-:Y:S02]  /*47150*/  LEA R4, P1, R17, R28.reuse, 0x1 ;  /* 0x0000001c11047211 */ /* 0x082fe400078208ff */
[-C--:B------:R-:W-:Y:S02]  /*47160*/  LEA R8, P2, R13, R28.reuse, 0x1 ;  /* 0x0000001c0d087211 */ /* 0x080fe400078408ff */
[----:B------:R-:W-:Y:S02]  /*47170*/  LEA R16, P6, R25, R28, 0x1 ;  /* 0x0000001c19107211 */ /* 0x000fe400078c08ff */
[----:B------:R-:W-:Y:S02]  /*47180*/  LEA.HI.X.SX32 R5, R17, R0, 0x1, P1 ;  /* 0x0000000011057211 */ /* 0x000fe400008f0eff */
[----:B------:R-:W-:-:S02]  /*47190*/  LEA R12, P1, R27, R28, 0x1 ;  /* 0x0000001c1b0c7211 */ /* 0x000fc400078208ff */
[----:B--2---:R-:W-:Y:S02]  /*471a0*/  ISETP.LT.AND P4, PT, R18, c[0x0][0x17c], !P0 ;  /* 0x00005f0012007a0c */ /* 0x004fe40004781270 */
[-C--:B------:R-:W-:Y:S02]  /*471b0*/  LEA.HI.X.SX32 R9, R13, R0.reuse, 0x1, P2 ;  /* 0x000000000d097211 */ /* 0x080fe400010f0eff */
[----:B------:R-:W-:Y:S02]  /*471c0*/  LEA.HI.X.SX32 R17, R25, R0, 0x1, P6 ;  /* 0x0000000019117211 */ /* 0x000fe400030f0eff */
[----:B------:R-:W-:Y:S02]  /*471d0*/  LEA R28, P6, R21, R28, 0x1 ;  /* 0x0000001c151c7211 */ /* 0x000fe400078c08ff */
[----:B------:R-:W-:Y:S02]  /*471e0*/  LEA.HI.X.SX32 R13, R27, R0, 0x1, P1 ;  /* 0x000000001b0d7211 */ /* 0x000fe400008f0eff */
[----:B------:R-:W-:-:S02]  /*471f0*/  PRMT R7, R7, 0x7632, R7 ;  /* 0x0000763207077816 */ /* 0x000fc40000000007 */
[----:B------:R-:W-:Y:S02]  /*47200*/  PRMT R23, R23, 0x7632, R23 ;  /* 0x0000763217177816 */ /* 0x000fe40000000017 */
[----:B------:R-:W-:Y:S02]  /*47210*/  PRMT R19, R19, 0x7632, R19 ;  /* 0x0000763213137816 */ /* 0x000fe40000000013 */
[----:B------:R-:W-:Y:S02]  /*47220*/  PRMT R14, R15, 0x7632, R14 ;  /* 0x000076320f0e7816 */ /* 0x000fe4000000000e */
[----:B---3--:R-:W-:Y:S02]  /*47230*/  ISETP.LT.AND P3, PT, R22, c[0x0][0x17c], !P0 ;  /* 0x00005f0016007a0c */ /* 0x008fe40004761270 */
[----:B----4-:R-:W-:Y:S02]  /*47240*/  ISETP.LT.AND P2, PT, R29, c[0x0][0x17c], !P0 ;  /* 0x00005f001d007a0c */ /* 0x010fe40004741270 */
[----:B------:R-:W-:-:S02]  /*47250*/  ISETP.LT.AND P1, PT, R24, c[0x0][0x17c], !P0 ;  /* 0x00005f0018007a0c */ /* 0x000fc40004721270 */
[----:B------:R-:W-:Y:S02]  /*47260*/  LEA.HI.X.SX32 R29, R21, R0, 0x1, P6 ;  /* 0x00000000151d7211 */ /* 0x000fe400030f0eff */
[----:B------:R-:W-:Y:S02]  /*47270*/  ISETP.LT.AND P0, PT, R26, c[0x0][0x17c], !P0 ;  /* 0x00005f001a007a0c */ /* 0x000fe40004701270 */
[----:B------:R-:W-:-:S05]  /*47280*/  PRMT R0, R20, 0x7632, R0 ;  /* 0x0000763214007816 */ /* 0x000fca0000000000 */
[----:B------:R0:W-:Y:S04]  /*47290*/  @P5 STG.E.U16 [R2.64], R0 ;  /* 0x0000000002005986 */ /* 0x0001e8000c10150a */
[----:B------:R0:W-:Y:S04]  /*472a0*/  @P4 STG.E.U16 [R8.64], R7 ;  /* 0x0000000708004986 */ /* 0x0001e8000c10150a */
[----:B------:R0:W-:Y:S04]  /*472b0*/  @P3 STG.E.U16 [R4.64], R23 ;  /* 0x0000001704003986 */ /* 0x0001e8000c10150a */
[----:B------:R0:W-:Y:S04]  /*472c0*/  @P2 STG.E.U16 [R16.64], R19 ;  /* 0x0000001310002986 */ /* 0x0001e8000c10150a */
[----:B------:R0:W-:Y:S01]  /*472d0*/  @P1 STG.E.U16 [R28.64], R14 ;  /* 0x0000000e1c001986 */ /* 0x0001e2000c10150a */
[----:B------:R-:W-:Y:S05]  /*472e0*/  @!P0 EXIT ;  /* 0x000000000000894d */ /* 0x000fea0003800000 */
[----:B------:R-:W-:-:S05]  /*472f0*/  PRMT R6, R11, 0x7632, R6 ;  /* 0x000076320b067816 */ /* 0x000fca0000000006 */
[----:B------:R-:W-:Y:S01]  /*47300*/  STG.E.U16 [R12.64], R6 ;  /* 0x000000060c007986 */ /* 0x000fe2000c10150a */
[----:B------:R-:W-:Y:S05]  /*47310*/  EXIT ;  /* 0x000000000000794d */ /* 0x000fea0003800000 */
.L_x_4:
[----:B------:R-:W-:-:S00]  /*47320*/  BRA `(.L_x_4) ;  /* 0xfffffff000007947 */ /* 0x000fc0000383ffff */
[----:B------:R-:W-:-:S00]  /*47330*/  NOP ;  /* 0x0000000000007918 */ /* 0x000fc00000000000 */
        /* <DEDUP_REMOVED lines=12> */
.L_x_5:


//--------------------- .nv.shared.matmul_kernel  --------------------------
	.section	.nv.shared.matmul_kernel,"aw",@nobits
	.sectionflags	@""
	.align	16
